	.target	sm_100a

	.elftype	@"ET_EXEC"


//--------------------- .note.nv.tkinfo           --------------------------
	.section	.note.nv.tkinfo,"",@"SHT_NOTE"
	.sectionflags	@"SHF_NOTE_NV_TKINFO"
	.tkinfo
        /*0018*/ 	.word	0x00000002
        /*0030*/ 	.string	""
        /*0030*/ 	.string	"ptxas"
        /*0030*/ 	.string	"Cuda compilation tools, release 13.0, V13.0.88"
        /*0030*/ 	.string	"Build cuda_13.0.r13.0/compiler.36424714_0"
        /*0030*/ 	.string	"-arch sm_100a -m 64 "



//--------------------- .note.nv.cuinfo           --------------------------
	.section	.note.nv.cuinfo,"",@"SHT_NOTE"
	.sectionflags	@"SHF_NOTE_NV_CUINFO"
        /*0018*/ 	.short	0x0002
        /*001a*/ 	.short	0x0064
        /*001c*/ 	.short	0x0082
	.zero		2


//--------------------- .nv.info                  --------------------------
	.section	.nv.info,"",@"SHT_CUDA_INFO"
	.align	4


	//----- nvinfo : EIATTR_REGCOUNT
	.align		4
        /*0000*/ 	.byte	0x04, 0x2f
        /*0002*/ 	.short	(.L_12 - .L_11)
	.align		4
.L_11:
        /*0004*/ 	.word	index@(_ZN7cutlass13device_kernelIN5flash11enable_sm90INS1_16FlashAttnFwdSm90INS1_25CollectiveMainloopFwdSm90ILi2EN4cute5tupleIJNS5_1CILi1EEES8_S8_EEENS6_IJNS7_ILi192EEENS7_ILi160EEENS7_ILi64EEEEEELi64ENS_12float_e4m3_tEfNS_4arch4Sm90ELb1ELb0ELb1ELb1ELb0ELb1ELb0ELb1ELb1ELb1ELb1ELb0EEENS1_21CollectiveEpilogueFwdINS6_IJSA_SC_SB_EEES9_NS_10bfloat16_tESG_Li384ELb1ELb1ELb1ELb1EEENS1_36VarlenDynamicPersistentTileSchedulerILi192ELi160ELi384ELi128ELb1ELb1ELb1ELb1ELb1ELb1EEEEEEEEEvNT_6ParamsE)
        /*0008*/ 	.word	0x00000004


	//----- nvinfo : EIATTR_FRAME_SIZE
	.align		4
.L_12:
        /*000c*/ 	.byte	0x04, 0x11
        /*000e*/ 	.short	(.L_14 - .L_13)
	.align		4
.L_13:
        /*0010*/ 	.word	index@(_ZN7cutlass13device_kernelIN5flash11enable_sm90INS1_16FlashAttnFwdSm90INS1_25CollectiveMainloopFwdSm90ILi2EN4cute5tupleIJNS5_1CILi1EEES8_S8_EEENS6_IJNS7_ILi192EEENS7_ILi160EEENS7_ILi64EEEEEELi64ENS_12float_e4m3_tEfNS_4arch4Sm90ELb1ELb0ELb1ELb1ELb0ELb1ELb0ELb1ELb1ELb1ELb1ELb0EEENS1_21CollectiveEpilogueFwdINS6_IJSA_SC_SB_EEES9_NS_10bfloat16_tESG_Li384ELb1ELb1ELb1ELb1EEENS1_36VarlenDynamicPersistentTileSchedulerILi192ELi160ELi384ELi128ELb1ELb1ELb1ELb1ELb1ELb1EEEEEEEEEvNT_6ParamsE)
        /*0014*/ 	.word	0x00000000


	//----- nvinfo : EIATTR_REGCOUNT
	.align		4
.L_14:
        /*0018*/ 	.byte	0x04, 0x2f
        /*001a*/ 	.short	(.L_16 - .L_15)
	.align		4
.L_15:
        /*001c*/ 	.word	index@(_ZN7cutlass13device_kernelIN5flash11enable_sm90INS1_16FlashAttnFwdSm90INS1_25CollectiveMainloopFwdSm90ILi2EN4cute5tupleIJNS5_1CILi1EEES8_S8_EEENS6_IJNS7_ILi192EEENS7_ILi160EEENS7_ILi64EEEEEELi64ENS_12float_e4m3_tEfNS_4arch4Sm90ELb1ELb0ELb1ELb1ELb0ELb0ELb0ELb1ELb1ELb1ELb1ELb0EEENS1_21CollectiveEpilogueFwdINS6_IJSA_SC_SB_EEES9_NS_10bfloat16_tESG_Li384ELb1ELb1ELb1ELb1EEENS1_36VarlenDynamicPersistentTileSchedulerILi192ELi160ELi384ELi128ELb1ELb1ELb1ELb1ELb1ELb1EEEEEEEEEvNT_6ParamsE)
        /*0020*/ 	.word	0x00000004


	//----- nvinfo : EIATTR_FRAME_SIZE
	.align		4
.L_16:
        /*0024*/ 	.byte	0x04, 0x11
        /*0026*/ 	.short	(.L_18 - .L_17)
	.align		4
.L_17:
        /*0028*/ 	.word	index@(_ZN7cutlass13device_kernelIN5flash11enable_sm90INS1_16FlashAttnFwdSm90INS1_25CollectiveMainloopFwdSm90ILi2EN4cute5tupleIJNS5_1CILi1EEES8_S8_EEENS6_IJNS7_ILi192EEENS7_ILi160EEENS7_ILi64EEEEEELi64ENS_12float_e4m3_tEfNS_4arch4Sm90ELb1ELb0ELb1ELb1ELb0ELb0ELb0ELb1ELb1ELb1ELb1ELb0EEENS1_21CollectiveEpilogueFwdINS6_IJSA_SC_SB_EEES9_NS_10bfloat16_tESG_Li384ELb1ELb1ELb1ELb1EEENS1_36VarlenDynamicPersistentTileSchedulerILi192ELi160ELi384ELi128ELb1ELb1ELb1ELb1ELb1ELb1EEEEEEEEEvNT_6ParamsE)
        /*002c*/ 	.word	0x00000000


	//----- nvinfo : EIATTR_REGCOUNT
	.align		4
.L_18:
        /*0030*/ 	.byte	0x04, 0x2f
        /*0032*/ 	.short	(.L_20 - .L_19)
	.align		4
.L_19:
        /*0034*/ 	.word	index@(_ZN7cutlass13device_kernelIN5flash11enable_sm90INS1_16FlashAttnFwdSm90INS1_25CollectiveMainloopFwdSm90ILi2EN4cute5tupleIJNS5_1CILi1EEES8_S8_EEENS6_IJNS7_ILi192EEENS7_ILi160EEENS7_ILi64EEEEEELi64ENS_12float_e4m3_tEfNS_4arch4Sm90ELb1ELb0ELb1ELb0ELb0ELb0ELb0ELb1ELb1ELb1ELb1ELb0EEENS1_21CollectiveEpilogueFwdINS6_IJSA_SC_SB_EEES9_NS_10bfloat16_tESG_Li384ELb0ELb1ELb1ELb1EEENS1_19SingleTileSchedulerILb0ELb1ELb1ELi192EEEEEEEEEvNT_6ParamsE)
        /*0038*/ 	.word	0x00000004


	//----- nvinfo : EIATTR_FRAME_SIZE
	.align		4
.L_20:
        /*003c*/ 	.byte	0x04, 0x11
        /*003e*/ 	.short	(.L_22 - .L_21)
	.align		4
.L_21:
        /*0040*/ 	.word	index@(_ZN7cutlass13device_kernelIN5flash11enable_sm90INS1_16FlashAttnFwdSm90INS1_25CollectiveMainloopFwdSm90ILi2EN4cute5tupleIJNS5_1CILi1EEES8_S8_EEENS6_IJNS7_ILi192EEENS7_ILi160EEENS7_ILi64EEEEEELi64ENS_12float_e4m3_tEfNS_4arch4Sm90ELb1ELb0ELb1ELb0ELb0ELb0ELb0ELb1ELb1ELb1ELb1ELb0EEENS1_21CollectiveEpilogueFwdINS6_IJSA_SC_SB_EEES9_NS_10bfloat16_tESG_Li384ELb0ELb1ELb1ELb1EEENS1_19SingleTileSchedulerILb0ELb1ELb1ELi192EEEEEEEEEvNT_6ParamsE)
        /*0044*/ 	.word	0x00000000


	//----- nvinfo : EIATTR_REGCOUNT
	.align		4
.L_22:
        /*0048*/ 	.byte	0x04, 0x2f
        /*004a*/ 	.short	(.L_24 - .L_23)
	.align		4
.L_23:
        /*004c*/ 	.word	index@(_ZN7cutlass13device_kernelIN5flash11enable_sm90INS1_16FlashAttnFwdSm90INS1_25CollectiveMainloopFwdSm90ILi2EN4cute5tupleIJNS5_1CILi1EEES8_S8_EEENS6_IJNS7_ILi192EEENS7_ILi160EEENS7_ILi64EEEEEELi64ENS_12float_e4m3_tEfNS_4arch4Sm90ELb0ELb1ELb1ELb1ELb0ELb1ELb0ELb1ELb1ELb1ELb1ELb0EEENS1_21CollectiveEpilogueFwdINS6_IJSA_SC_SB_EEES9_NS_10bfloat16_tESG_Li384ELb1ELb1ELb1ELb1EEENS1_36VarlenDynamicPersistentTileSchedulerILi192ELi160ELi384ELi128ELb1ELb1ELb1ELb1ELb0ELb1EEEEEEEEEvNT_6ParamsE)
        /*0050*/ 	.word	0x00000004


	//----- nvinfo : EIATTR_FRAME_SIZE
	.align		4
.L_24:
        /*0054*/ 	.byte	0x04, 0x11
        /*0056*/ 	.short	(.L_26 - .L_25)
	.align		4
.L_25:
        /*0058*/ 	.word	index@(_ZN7cutlass13device_kernelIN5flash11enable_sm90INS1_16FlashAttnFwdSm90INS1_25CollectiveMainloopFwdSm90ILi2EN4cute5tupleIJNS5_1CILi1EEES8_S8_EEENS6_IJNS7_ILi192EEENS7_ILi160EEENS7_ILi64EEEEEELi64ENS_12float_e4m3_tEfNS_4arch4Sm90ELb0ELb1ELb1ELb1ELb0ELb1ELb0ELb1ELb1ELb1ELb1ELb0EEENS1_21CollectiveEpilogueFwdINS6_IJSA_SC_SB_EEES9_NS_10bfloat16_tESG_Li384ELb1ELb1ELb1ELb1EEENS1_36VarlenDynamicPersistentTileSchedulerILi192ELi160ELi384ELi128ELb1ELb1ELb1ELb1ELb0ELb1EEEEEEEEEvNT_6ParamsE)
        /*005c*/ 	.word	0x00000000


	//----- nvinfo : EIATTR_REGCOUNT
	.align		4
.L_26:
        /*0060*/ 	.byte	0x04, 0x2f
        /*0062*/ 	.short	(.L_28 - .L_27)
	.align		4
.L_27:
        /*0064*/ 	.word	index@(_ZN7cutlass13device_kernelIN5flash11enable_sm90INS1_16FlashAttnFwdSm90INS1_25CollectiveMainloopFwdSm90ILi2EN4cute5tupleIJNS5_1CILi1EEES8_S8_EEENS6_IJNS7_ILi192EEENS7_ILi160EEENS7_ILi64EEEEEELi64ENS_12float_e4m3_tEfNS_4arch4Sm90ELb0ELb1ELb1ELb1ELb0ELb0ELb0ELb1ELb1ELb1ELb1ELb0EEENS1_21CollectiveEpilogueFwdINS6_IJSA_SC_SB_EEES9_NS_10bfloat16_tESG_Li384ELb1ELb1ELb1ELb1EEENS1_36VarlenDynamicPersistentTileSchedulerILi192ELi160ELi384ELi128ELb1ELb1ELb1ELb1ELb0ELb1EEEEEEEEEvNT_6ParamsE)
        /*0068*/ 	.word	0x00000004


	//----- nvinfo : EIATTR_FRAME_SIZE
	.align		4
.L_28:
        /*006c*/ 	.byte	0x04, 0x11
        /*006e*/ 	.short	(.L_30 - .L_29)
	.align		4
.L_29:
        /*0070*/ 	.word	index@(_ZN7cutlass13device_kernelIN5flash11enable_sm90INS1_16FlashAttnFwdSm90INS1_25CollectiveMainloopFwdSm90ILi2EN4cute5tupleIJNS5_1CILi1EEES8_S8_EEENS6_IJNS7_ILi192EEENS7_ILi160EEENS7_ILi64EEEEEELi64ENS_12float_e4m3_tEfNS_4arch4Sm90ELb0ELb1ELb1ELb1ELb0ELb0ELb0ELb1ELb1ELb1ELb1ELb0EEENS1_21CollectiveEpilogueFwdINS6_IJSA_SC_SB_EEES9_NS_10bfloat16_tESG_Li384ELb1ELb1ELb1ELb1EEENS1_36VarlenDynamicPersistentTileSchedulerILi192ELi160ELi384ELi128ELb1ELb1ELb1ELb1ELb0ELb1EEEEEEEEEvNT_6ParamsE)
        /*0074*/ 	.word	0x00000000


	//----- nvinfo : EIATTR_REGCOUNT
	.align		4
.L_30:
        /*0078*/ 	.byte	0x04, 0x2f
        /*007a*/ 	.short	(.L_32 - .L_31)
	.align		4
.L_31:
        /*007c*/ 	.word	index@(_ZN7cutlass13device_kernelIN5flash11enable_sm90INS1_16FlashAttnFwdSm90INS1_25CollectiveMainloopFwdSm90ILi2EN4cute5tupleIJNS5_1CILi1EEES8_S8_EEENS6_IJNS7_ILi192EEENS7_ILi160EEENS7_ILi64EEEEEELi64ENS_12float_e4m3_tEfNS_4arch4Sm90ELb0ELb1ELb1ELb0ELb0ELb0ELb0ELb1ELb1ELb1ELb1ELb0EEENS1_21CollectiveEpilogueFwdINS6_IJSA_SC_SB_EEES9_NS_10bfloat16_tESG_Li384ELb0ELb1ELb1ELb1EEENS1_19SingleTileSchedulerILb0ELb1ELb1ELi192EEEEEEEEEvNT_6ParamsE)
        /*0080*/ 	.word	0x00000004


	//----- nvinfo : EIATTR_FRAME_SIZE
	.align		4
.L_32:
        /*0084*/ 	.byte	0x04, 0x11
        /*0086*/ 	.short	(.L_34 - .L_33)
	.align		4
.L_33:
        /*0088*/ 	.word	index@(_ZN7cutlass13device_kernelIN5flash11enable_sm90INS1_16FlashAttnFwdSm90INS1_25CollectiveMainloopFwdSm90ILi2EN4cute5tupleIJNS5_1CILi1EEES8_S8_EEENS6_IJNS7_ILi192EEENS7_ILi160EEENS7_ILi64EEEEEELi64ENS_12float_e4m3_tEfNS_4arch4Sm90ELb0ELb1ELb1ELb0ELb0ELb0ELb0ELb1ELb1ELb1ELb1ELb0EEENS1_21CollectiveEpilogueFwdINS6_IJSA_SC_SB_EEES9_NS_10bfloat16_tESG_Li384ELb0ELb1ELb1ELb1EEENS1_19SingleTileSchedulerILb0ELb1ELb1ELi192EEEEEEEEEvNT_6ParamsE)
        /*008c*/ 	.word	0x00000000


	//----- nvinfo : EIATTR_REGCOUNT
	.align		4
.L_34:
        /*0090*/ 	.byte	0x04, 0x2f
        /*0092*/ 	.short	(.L_36 - .L_35)
	.align		4
.L_35:
        /*0094*/ 	.word	index@(_ZN7cutlass13device_kernelIN5flash11enable_sm90INS1_16FlashAttnFwdSm90INS1_25CollectiveMainloopFwdSm90ILi2EN4cute5tupleIJNS5_1CILi1EEES8_S8_EEENS6_IJNS7_ILi192EEENS7_ILi160EEENS7_ILi64EEEEEELi64ENS_12float_e4m3_tEfNS_4arch4Sm90ELb0ELb0ELb1ELb1ELb0ELb1ELb0ELb1ELb1ELb1ELb1ELb0EEENS1_21CollectiveEpilogueFwdINS6_IJSA_SC_SB_EEES9_NS_10bfloat16_tESG_Li384ELb1ELb1ELb1ELb1EEENS1_36VarlenDynamicPersistentTileSchedulerILi192ELi160ELi384ELi128ELb1ELb1ELb1ELb0ELb1ELb1EEEEEEEEEvNT_6ParamsE)
        /*0098*/ 	.word	0x00000004


	//----- nvinfo : EIATTR_FRAME_SIZE
	.align		4
.L_36:
        /*009c*/ 	.byte	0x04, 0x11
        /*009e*/ 	.short	(.L_38 - .L_37)
	.align		4
.L_37:
        /*00a0*/ 	.word	index@(_ZN7cutlass13device_kernelIN5flash11enable_sm90INS1_16FlashAttnFwdSm90INS1_25CollectiveMainloopFwdSm90ILi2EN4cute5tupleIJNS5_1CILi1EEES8_S8_EEENS6_IJNS7_ILi192EEENS7_ILi160EEENS7_ILi64EEEEEELi64ENS_12float_e4m3_tEfNS_4arch4Sm90ELb0ELb0ELb1ELb1ELb0ELb1ELb0ELb1ELb1ELb1ELb1ELb0EEENS1_21CollectiveEpilogueFwdINS6_IJSA_SC_SB_EEES9_NS_10bfloat16_tESG_Li384ELb1ELb1ELb1ELb1EEENS1_36VarlenDynamicPersistentTileSchedulerILi192ELi160ELi384ELi128ELb1ELb1ELb1ELb0ELb1ELb1EEEEEEEEEvNT_6ParamsE)
        /*00a4*/ 	.word	0x00000000


	//----- nvinfo : EIATTR_REGCOUNT
	.align		4
.L_38:
        /*00a8*/ 	.byte	0x04, 0x2f
        /*00aa*/ 	.short	(.L_40 - .L_39)
	.align		4
.L_39:
        /*00ac*/ 	.word	index@(_ZN7cutlass13device_kernelIN5flash11enable_sm90INS1_16FlashAttnFwdSm90INS1_25CollectiveMainloopFwdSm90ILi2EN4cute5tupleIJNS5_1CILi1EEES8_S8_EEENS6_IJNS7_ILi192EEENS7_ILi160EEENS7_ILi64EEEEEELi64ENS_12float_e4m3_tEfNS_4arch4Sm90ELb0ELb0ELb1ELb1ELb0ELb0ELb0ELb1ELb1ELb1ELb1ELb0EEENS1_21CollectiveEpilogueFwdINS6_IJSA_SC_SB_EEES9_NS_10bfloat16_tESG_Li384ELb1ELb1ELb1ELb1EEENS1_36VarlenDynamicPersistentTileSchedulerILi192ELi160ELi384ELi128ELb1ELb1ELb1ELb0ELb1ELb1EEEEEEEEEvNT_6ParamsE)
        /*00b0*/ 	.word	0x00000004


	//----- nvinfo : EIATTR_FRAME_SIZE
	.align		4
.L_40:
        /*00b4*/ 	.byte	0x04, 0x11
        /*00b6*/ 	.short	(.L_42 - .L_41)
	.align		4
.L_41:
        /*00b8*/ 	.word	index@(_ZN7cutlass13device_kernelIN5flash11enable_sm90INS1_16FlashAttnFwdSm90INS1_25CollectiveMainloopFwdSm90ILi2EN4cute5tupleIJNS5_1CILi1EEES8_S8_EEENS6_IJNS7_ILi192EEENS7_ILi160EEENS7_ILi64EEEEEELi64ENS_12float_e4m3_tEfNS_4arch4Sm90ELb0ELb0ELb1ELb1ELb0ELb0ELb0ELb1ELb1ELb1ELb1ELb0EEENS1_21CollectiveEpilogueFwdINS6_IJSA_SC_SB_EEES9_NS_10bfloat16_tESG_Li384ELb1ELb1ELb1ELb1EEENS1_36VarlenDynamicPersistentTileSchedulerILi192ELi160ELi384ELi128ELb1ELb1ELb1ELb0ELb1ELb1EEEEEEEEEvNT_6ParamsE)
        /*00bc*/ 	.word	0x00000000


	//----- nvinfo : EIATTR_REGCOUNT
	.align		4
.L_42:
        /*00c0*/ 	.byte	0x04, 0x2f
        /*00c2*/ 	.short	(.L_44 - .L_43)
	.align		4
.L_43:
        /*00c4*/ 	.word	index@(_ZN7cutlass13device_kernelIN5flash11enable_sm90INS1_16FlashAttnFwdSm90INS1_25CollectiveMainloopFwdSm90ILi2EN4cute5tupleIJNS5_1CILi1EEES8_S8_EEENS6_IJNS7_ILi192EEENS7_ILi160EEENS7_ILi64EEEEEELi64ENS_12float_e4m3_tEfNS_4arch4Sm90ELb0ELb0ELb1ELb0ELb0ELb0ELb0ELb1ELb1ELb1ELb1ELb0EEENS1_21CollectiveEpilogueFwdINS6_IJSA_SC_SB_EEES9_NS_10bfloat16_tESG_Li384ELb0ELb1ELb1ELb1EEENS1_19SingleTileSchedulerILb0ELb1ELb1ELi192EEEEEEEEEvNT_6ParamsE)
        /*00c8*/ 	.word	0x00000004


	//----- nvinfo : EIATTR_FRAME_SIZE
	.align		4
.L_44:
        /*00cc*/ 	.byte	0x04, 0x11
        /*00ce*/ 	.short	(.L_46 - .L_45)
	.align		4
.L_45:
        /*00d0*/ 	.word	index@(_ZN7cutlass13device_kernelIN5flash11enable_sm90INS1_16FlashAttnFwdSm90INS1_25CollectiveMainloopFwdSm90ILi2EN4cute5tupleIJNS5_1CILi1EEES8_S8_EEENS6_IJNS7_ILi192EEENS7_ILi160EEENS7_ILi64EEEEEELi64ENS_12float_e4m3_tEfNS_4arch4Sm90ELb0ELb0ELb1ELb0ELb0ELb0ELb0ELb1ELb1ELb1ELb1ELb0EEENS1_21CollectiveEpilogueFwdINS6_IJSA_SC_SB_EEES9_NS_10bfloat16_tESG_Li384ELb0ELb1ELb1ELb1EEENS1_19SingleTileSchedulerILb0ELb1ELb1ELi192EEEEEEEEEvNT_6ParamsE)
        /*00d4*/ 	.word	0x00000000


	//----- nvinfo : EIATTR_REGCOUNT
	.align		4
.L_46:
        /*00d8*/ 	.byte	0x04, 0x2f
        /*00da*/ 	.short	(.L_48 - .L_47)
	.align		4
.L_47:
        /*00dc*/ 	.word	index@(_ZN7cutlass13device_kernelIN5flash11enable_sm90INS1_16FlashAttnFwdSm90INS1_25CollectiveMainloopFwdSm90ILi2EN4cute5tupleIJNS5_1CILi1EEES8_S8_EEENS6_IJNS7_ILi192EEENS7_ILi128EEENS7_ILi96EEEEEELi96ENS_12float_e4m3_tEfNS_4arch4Sm90ELb1ELb0ELb1ELb1ELb0ELb1ELb0ELb1ELb1ELb1ELb1ELb0EEENS1_21CollectiveEpilogueFwdINS6_IJSA_SC_SB_EEES9_NS_10bfloat16_tESG_Li384ELb1ELb1ELb1ELb1EEENS1_36VarlenDynamicPersistentTileSchedulerILi192ELi128ELi384ELi128ELb1ELb1ELb1ELb1ELb1ELb1EEEEEEEEEvNT_6ParamsE)
        /*00e0*/ 	.word	0x00000004


	//----- nvinfo : EIATTR_FRAME_SIZE
	.align		4
.L_48:
        /*00e4*/ 	.byte	0x04, 0x11
        /*00e6*/ 	.short	(.L_50 - .L_49)
	.align		4
.L_49:
        /*00e8*/ 	.word	index@(_ZN7cutlass13device_kernelIN5flash11enable_sm90INS1_16FlashAttnFwdSm90INS1_25CollectiveMainloopFwdSm90ILi2EN4cute5tupleIJNS5_1CILi1EEES8_S8_EEENS6_IJNS7_ILi192EEENS7_ILi128EEENS7_ILi96EEEEEELi96ENS_12float_e4m3_tEfNS_4arch4Sm90ELb1ELb0ELb1ELb1ELb0ELb1ELb0ELb1ELb1ELb1ELb1ELb0EEENS1_21CollectiveEpilogueFwdINS6_IJSA_SC_SB_EEES9_NS_10bfloat16_tESG_Li384ELb1ELb1ELb1ELb1EEENS1_36VarlenDynamicPersistentTileSchedulerILi192ELi128ELi384ELi128ELb1ELb1ELb1ELb1ELb1ELb1EEEEEEEEEvNT_6ParamsE)
        /*00ec*/ 	.word	0x00000000


	//----- nvinfo : EIATTR_REGCOUNT
	.align		4
.L_50:
        /*00f0*/ 	.byte	0x04, 0x2f
        /*00f2*/ 	.short	(.L_52 - .L_51)
	.align		4
.L_51:
        /*00f4*/ 	.word	index@(_ZN7cutlass13device_kernelIN5flash11enable_sm90INS1_16FlashAttnFwdSm90INS1_25CollectiveMainloopFwdSm90ILi2EN4cute5tupleIJNS5_1CILi1EEES8_S8_EEENS6_IJNS7_ILi192EEENS7_ILi128EEENS7_ILi96EEEEEELi96ENS_12float_e4m3_tEfNS_4arch4Sm90ELb1ELb0ELb1ELb1ELb0ELb0ELb0ELb1ELb1ELb1ELb1ELb0EEENS1_21CollectiveEpilogueFwdINS6_IJSA_SC_SB_EEES9_NS_10bfloat16_tESG_Li384ELb1ELb1ELb1ELb1EEENS1_36VarlenDynamicPersistentTileSchedulerILi192ELi128ELi384ELi128ELb1ELb1ELb1ELb1ELb1ELb1EEEEEEEEEvNT_6ParamsE)
        /*00f8*/ 	.word	0x00000004


	//----- nvinfo : EIATTR_FRAME_SIZE
	.align		4
.L_52:
        /*00fc*/ 	.byte	0x04, 0x11
        /*00fe*/ 	.short	(.L_54 - .L_53)
	.align		4
.L_53:
        /*0100*/ 	.word	index@(_ZN7cutlass13device_kernelIN5flash11enable_sm90INS1_16FlashAttnFwdSm90INS1_25CollectiveMainloopFwdSm90ILi2EN4cute5tupleIJNS5_1CILi1EEES8_S8_EEENS6_IJNS7_ILi192EEENS7_ILi128EEENS7_ILi96EEEEEELi96ENS_12float_e4m3_tEfNS_4arch4Sm90ELb1ELb0ELb1ELb1ELb0ELb0ELb0ELb1ELb1ELb1ELb1ELb0EEENS1_21CollectiveEpilogueFwdINS6_IJSA_SC_SB_EEES9_NS_10bfloat16_tESG_Li384ELb1ELb1ELb1ELb1EEENS1_36VarlenDynamicPersistentTileSchedulerILi192ELi128ELi384ELi128ELb1ELb1ELb1ELb1ELb1ELb1EEEEEEEEEvNT_6ParamsE)
        /*0104*/ 	.word	0x00000000


	//----- nvinfo : EIATTR_REGCOUNT
	.align		4
.L_54:
        /*0108*/ 	.byte	0x04, 0x2f
        /*010a*/ 	.short	(.L_56 - .L_55)
	.align		4
.L_55:
        /*010c*/ 	.word	index@(_ZN7cutlass13device_kernelIN5flash11enable_sm90INS1_16FlashAttnFwdSm90INS1_25CollectiveMainloopFwdSm90ILi2EN4cute5tupleIJNS5_1CILi1EEES8_S8_EEENS6_IJNS7_ILi192EEENS7_ILi128EEENS7_ILi96EEEEEELi96ENS_12float_e4m3_tEfNS_4arch4Sm90ELb1ELb0ELb1ELb0ELb0ELb0ELb0ELb1ELb1ELb1ELb1ELb0EEENS1_21CollectiveEpilogueFwdINS6_IJSA_SC_SB_EEES9_NS_10bfloat16_tESG_Li384ELb0ELb1ELb1ELb1EEENS1_19SingleTileSchedulerILb0ELb1ELb1ELi192EEEEEEEEEvNT_6ParamsE)
        /*0110*/ 	.word	0x00000004


	//----- nvinfo : EIATTR_FRAME_SIZE
	.align		4
.L_56:
        /*0114*/ 	.byte	0x04, 0x11
        /*0116*/ 	.short	(.L_58 - .L_57)
	.align		4
.L_57:
        /*0118*/ 	.word	index@(_ZN7cutlass13device_kernelIN5flash11enable_sm90INS1_16FlashAttnFwdSm90INS1_25CollectiveMainloopFwdSm90ILi2EN4cute5tupleIJNS5_1CILi1EEES8_S8_EEENS6_IJNS7_ILi192EEENS7_ILi128EEENS7_ILi96EEEEEELi96ENS_12float_e4m3_tEfNS_4arch4Sm90ELb1ELb0ELb1ELb0ELb0ELb0ELb0ELb1ELb1ELb1ELb1ELb0EEENS1_21CollectiveEpilogueFwdINS6_IJSA_SC_SB_EEES9_NS_10bfloat16_tESG_Li384ELb0ELb1ELb1ELb1EEENS1_19SingleTileSchedulerILb0ELb1ELb1ELi192EEEEEEEEEvNT_6ParamsE)
        /*011c*/ 	.word	0x00000000


	//----- nvinfo : EIATTR_REGCOUNT
	.align		4
.L_58:
        /*0120*/ 	.byte	0x04, 0x2f
        /*0122*/ 	.short	(.L_60 - .L_59)
	.align		4
.L_59:
        /*0124*/ 	.word	index@(_ZN7cutlass13device_kernelIN5flash11enable_sm90INS1_16FlashAttnFwdSm90INS1_25CollectiveMainloopFwdSm90ILi2EN4cute5tupleIJNS5_1CILi1EEES8_S8_EEENS6_IJNS7_ILi192EEENS7_ILi128EEENS7_ILi96EEEEEELi96ENS_12float_e4m3_tEfNS_4arch4Sm90ELb0ELb1ELb1ELb1ELb0ELb1ELb0ELb1ELb1ELb1ELb1ELb0EEENS1_21CollectiveEpilogueFwdINS6_IJSA_SC_SB_EEES9_NS_10bfloat16_tESG_Li384ELb1ELb1ELb1ELb1EEENS1_36VarlenDynamicPersistentTileSchedulerILi192ELi128ELi384ELi128ELb1ELb1ELb1ELb1ELb0ELb1EEEEEEEEEvNT_6ParamsE)
        /*0128*/ 	.word	0x00000004


	//----- nvinfo : EIATTR_FRAME_SIZE
	.align		4
.L_60:
        /*012c*/ 	.byte	0x04, 0x11
        /*012e*/ 	.short	(.L_62 - .L_61)
	.align		4
.L_61:
        /*0130*/ 	.word	index@(_ZN7cutlass13device_kernelIN5flash11enable_sm90INS1_16FlashAttnFwdSm90INS1_25CollectiveMainloopFwdSm90ILi2EN4cute5tupleIJNS5_1CILi1EEES8_S8_EEENS6_IJNS7_ILi192EEENS7_ILi128EEENS7_ILi96EEEEEELi96ENS_12float_e4m3_tEfNS_4arch4Sm90ELb0ELb1ELb1ELb1ELb0ELb1ELb0ELb1ELb1ELb1ELb1ELb0EEENS1_21CollectiveEpilogueFwdINS6_IJSA_SC_SB_EEES9_NS_10bfloat16_tESG_Li384ELb1ELb1ELb1ELb1EEENS1_36VarlenDynamicPersistentTileSchedulerILi192ELi128ELi384ELi128ELb1ELb1ELb1ELb1ELb0ELb1EEEEEEEEEvNT_6ParamsE)
        /*0134*/ 	.word	0x00000000


	//----- nvinfo : EIATTR_REGCOUNT
	.align		4
.L_62:
        /*0138*/ 	.byte	0x04, 0x2f
        /*013a*/ 	.short	(.L_64 - .L_63)
	.align		4
.L_63:
        /*013c*/ 	.word	index@(_ZN7cutlass13device_kernelIN5flash11enable_sm90INS1_16FlashAttnFwdSm90INS1_25CollectiveMainloopFwdSm90ILi2EN4cute5tupleIJNS5_1CILi1EEES8_S8_EEENS6_IJNS7_ILi192EEENS7_ILi128EEENS7_ILi96EEEEEELi96ENS_12float_e4m3_tEfNS_4arch4Sm90ELb0ELb1ELb1ELb1ELb0ELb0ELb0ELb1ELb1ELb1ELb1ELb0EEENS1_21CollectiveEpilogueFwdINS6_IJSA_SC_SB_EEES9_NS_10bfloat16_tESG_Li384ELb1ELb1ELb1ELb1EEENS1_36VarlenDynamicPersistentTileSchedulerILi192ELi128ELi384ELi128ELb1ELb1ELb1ELb1ELb0ELb1EEEEEEEEEvNT_6ParamsE)
        /*0140*/ 	.word	0x00000004


	//----- nvinfo : EIATTR_FRAME_SIZE
	.align		4
.L_64:
        /*0144*/ 	.byte	0x04, 0x11
        /*0146*/ 	.short	(.L_66 - .L_65)
	.align		4
.L_65:
        /*0148*/ 	.word	index@(_ZN7cutlass13device_kernelIN5flash11enable_sm90INS1_16FlashAttnFwdSm90INS1_25CollectiveMainloopFwdSm90ILi2EN4cute5tupleIJNS5_1CILi1EEES8_S8_EEENS6_IJNS7_ILi192EEENS7_ILi128EEENS7_ILi96EEEEEELi96ENS_12float_e4m3_tEfNS_4arch4Sm90ELb0ELb1ELb1ELb1ELb0ELb0ELb0ELb1ELb1ELb1ELb1ELb0EEENS1_21CollectiveEpilogueFwdINS6_IJSA_SC_SB_EEES9_NS_10bfloat16_tESG_Li384ELb1ELb1ELb1ELb1EEENS1_36VarlenDynamicPersistentTileSchedulerILi192ELi128ELi384ELi128ELb1ELb1ELb1ELb1ELb0ELb1EEEEEEEEEvNT_6ParamsE)
        /*014c*/ 	.word	0x00000000


	//----- nvinfo : EIATTR_REGCOUNT
	.align		4
.L_66:
        /*0150*/ 	.byte	0x04, 0x2f
        /*0152*/ 	.short	(.L_68 - .L_67)
	.align		4
.L_67:
        /*0154*/ 	.word	index@(_ZN7cutlass13device_kernelIN5flash11enable_sm90INS1_16FlashAttnFwdSm90INS1_25CollectiveMainloopFwdSm90ILi2EN4cute5tupleIJNS5_1CILi1EEES8_S8_EEENS6_IJNS7_ILi192EEENS7_ILi128EEENS7_ILi96EEEEEELi96ENS_12float_e4m3_tEfNS_4arch4Sm90ELb0ELb1ELb1ELb0ELb0ELb0ELb0ELb1ELb1ELb1ELb1ELb0EEENS1_21CollectiveEpilogueFwdINS6_IJSA_SC_SB_EEES9_NS_10bfloat16_tESG_Li384ELb0ELb1ELb1ELb1EEENS1_19SingleTileSchedulerILb0ELb1ELb1ELi192EEEEEEEEEvNT_6ParamsE)
        /*0158*/ 	.word	0x00000004


	//----- nvinfo : EIATTR_FRAME_SIZE
	.align		4
.L_68:
        /*015c*/ 	.byte	0x04, 0x11
        /*015e*/ 	.short	(.L_70 - .L_69)
	.align		4
.L_69:
        /*0160*/ 	.word	index@(_ZN7cutlass13device_kernelIN5flash11enable_sm90INS1_16FlashAttnFwdSm90INS1_25CollectiveMainloopFwdSm90ILi2EN4cute5tupleIJNS5_1CILi1EEES8_S8_EEENS6_IJNS7_ILi192EEENS7_ILi128EEENS7_ILi96EEEEEELi96ENS_12float_e4m3_tEfNS_4arch4Sm90ELb0ELb1ELb1ELb0ELb0ELb0ELb0ELb1ELb1ELb1ELb1ELb0EEENS1_21CollectiveEpilogueFwdINS6_IJSA_SC_SB_EEES9_NS_10bfloat16_tESG_Li384ELb0ELb1ELb1ELb1EEENS1_19SingleTileSchedulerILb0ELb1ELb1ELi192EEEEEEEEEvNT_6ParamsE)
        /*0164*/ 	.word	0x00000000


	//----- nvinfo : EIATTR_REGCOUNT
	.align		4
.L_70:
        /*0168*/ 	.byte	0x04, 0x2f
        /*016a*/ 	.short	(.L_72 - .L_71)
	.align		4
.L_71:
        /*016c*/ 	.word	index@(_ZN7cutlass13device_kernelIN5flash11enable_sm90INS1_16FlashAttnFwdSm90INS1_25CollectiveMainloopFwdSm90ILi2EN4cute5tupleIJNS5_1CILi1EEES8_S8_EEENS6_IJNS7_ILi192EEENS7_ILi128EEENS7_ILi96EEEEEELi96ENS_12float_e4m3_tEfNS_4arch4Sm90ELb0ELb0ELb1ELb1ELb0ELb1ELb0ELb1ELb1ELb1ELb1ELb0EEENS1_21CollectiveEpilogueFwdINS6_IJSA_SC_SB_EEES9_NS_10bfloat16_tESG_Li384ELb1ELb1ELb1ELb1EEENS1_36VarlenDynamicPersistentTileSchedulerILi192ELi128ELi384ELi128ELb1ELb1ELb1ELb0ELb1ELb1EEEEEEEEEvNT_6ParamsE)
        /*0170*/ 	.word	0x00000004


	//----- nvinfo : EIATTR_FRAME_SIZE
	.align		4
.L_72:
        /*0174*/ 	.byte	0x04, 0x11
        /*0176*/ 	.short	(.L_74 - .L_73)
	.align		4
.L_73:
        /*0178*/ 	.word	index@(_ZN7cutlass13device_kernelIN5flash11enable_sm90INS1_16FlashAttnFwdSm90INS1_25CollectiveMainloopFwdSm90ILi2EN4cute5tupleIJNS5_1CILi1EEES8_S8_EEENS6_IJNS7_ILi192EEENS7_ILi128EEENS7_ILi96EEEEEELi96ENS_12float_e4m3_tEfNS_4arch4Sm90ELb0ELb0ELb1ELb1ELb0ELb1ELb0ELb1ELb1ELb1ELb1ELb0EEENS1_21CollectiveEpilogueFwdINS6_IJSA_SC_SB_EEES9_NS_10bfloat16_tESG_Li384ELb1ELb1ELb1ELb1EEENS1_36VarlenDynamicPersistentTileSchedulerILi192ELi128ELi384ELi128ELb1ELb1ELb1ELb0ELb1ELb1EEEEEEEEEvNT_6ParamsE)
        /*017c*/ 	.word	0x00000000


	//----- nvinfo : EIATTR_REGCOUNT
	.align		4
.L_74:
        /*0180*/ 	.byte	0x04, 0x2f
        /*0182*/ 	.short	(.L_76 - .L_75)
	.align		4
.L_75:
        /*0184*/ 	.word	index@(_ZN7cutlass13device_kernelIN5flash11enable_sm90INS1_16FlashAttnFwdSm90INS1_25CollectiveMainloopFwdSm90ILi2EN4cute5tupleIJNS5_1CILi1EEES8_S8_EEENS6_IJNS7_ILi192EEENS7_ILi128EEENS7_ILi96EEEEEELi96ENS_12float_e4m3_tEfNS_4arch4Sm90ELb0ELb0ELb1ELb1ELb0ELb0ELb0ELb1ELb1ELb1ELb1ELb0EEENS1_21CollectiveEpilogueFwdINS6_IJSA_SC_SB_EEES9_NS_10bfloat16_tESG_Li384ELb1ELb1ELb1ELb1EEENS1_36VarlenDynamicPersistentTileSchedulerILi192ELi128ELi384ELi128ELb1ELb1ELb1ELb0ELb1ELb1EEEEEEEEEvNT_6ParamsE)
        /*0188*/ 	.word	0x00000004


	//----- nvinfo : EIATTR_FRAME_SIZE
	.align		4
.L_76:
        /*018c*/ 	.byte	0x04, 0x11
        /*018e*/ 	.short	(.L_78 - .L_77)
	.align		4
.L_77:
        /*0190*/ 	.word	index@(_ZN7cutlass13device_kernelIN5flash11enable_sm90INS1_16FlashAttnFwdSm90INS1_25CollectiveMainloopFwdSm90ILi2EN4cute5tupleIJNS5_1CILi1EEES8_S8_EEENS6_IJNS7_ILi192EEENS7_ILi128EEENS7_ILi96EEEEEELi96ENS_12float_e4m3_tEfNS_4arch4Sm90ELb0ELb0ELb1ELb1ELb0ELb0ELb0ELb1ELb1ELb1ELb1ELb0EEENS1_21CollectiveEpilogueFwdINS6_IJSA_SC_SB_EEES9_NS_10bfloat16_tESG_Li384ELb1ELb1ELb1ELb1EEENS1_36VarlenDynamicPersistentTileSchedulerILi192ELi128ELi384ELi128ELb1ELb1ELb1ELb0ELb1ELb1EEEEEEEEEvNT_6ParamsE)
        /*0194*/ 	.word	0x00000000


	//----- nvinfo : EIATTR_REGCOUNT
	.align		4
.L_78:
        /*0198*/ 	.byte	0x04, 0x2f
        /*019a*/ 	.short	(.L_80 - .L_79)
	.align		4
.L_79:
        /*019c*/ 	.word	index@(_ZN7cutlass13device_kernelIN5flash11enable_sm90INS1_16FlashAttnFwdSm90INS1_25CollectiveMainloopFwdSm90ILi2EN4cute5tupleIJNS5_1CILi1EEES8_S8_EEENS6_IJNS7_ILi192EEENS7_ILi128EEENS7_ILi96EEEEEELi96ENS_12float_e4m3_tEfNS_4arch4Sm90ELb0ELb0ELb1ELb0ELb0ELb0ELb0ELb1ELb1ELb1ELb1ELb0EEENS1_21CollectiveEpilogueFwdINS6_IJSA_SC_SB_EEES9_NS_10bfloat16_tESG_Li384ELb0ELb1ELb1ELb1EEENS1_19SingleTileSchedulerILb0ELb1ELb1ELi192EEEEEEEEEvNT_6ParamsE)
        /*01a0*/ 	.word	0x00000004


	//----- nvinfo : EIATTR_FRAME_SIZE
	.align		4
.L_80:
        /*01a4*/ 	.byte	0x04, 0x11
        /*01a6*/ 	.short	(.L_82 - .L_81)
	.align		4
.L_81:
        /*01a8*/ 	.word	index@(_ZN7cutlass13device_kernelIN5flash11enable_sm90INS1_16FlashAttnFwdSm90INS1_25CollectiveMainloopFwdSm90ILi2EN4cute5tupleIJNS5_1CILi1EEES8_S8_EEENS6_IJNS7_ILi192EEENS7_ILi128EEENS7_ILi96EEEEEELi96ENS_12float_e4m3_tEfNS_4arch4Sm90ELb0ELb0ELb1ELb0ELb0ELb0ELb0ELb1ELb1ELb1ELb1ELb0EEENS1_21CollectiveEpilogueFwdINS6_IJSA_SC_SB_EEES9_NS_10bfloat16_tESG_Li384ELb0ELb1ELb1ELb1EEENS1_19SingleTileSchedulerILb0ELb1ELb1ELi192EEEEEEEEEvNT_6ParamsE)
        /*01ac*/ 	.word	0x00000000


	//----- nvinfo : EIATTR_REGCOUNT
	.align		4
.L_82:
        /*01b0*/ 	.byte	0x04, 0x2f
        /*01b2*/ 	.short	(.L_84 - .L_83)
	.align		4
.L_83:
        /*01b4*/ 	.word	index@(_ZN7cutlass13device_kernelIN5flash11enable_sm90INS1_16FlashAttnFwdSm90INS1_25CollectiveMainloopFwdSm90ILi2EN4cute5tupleIJNS5_1CILi1EEES8_S8_EEENS6_IJNS7_ILi128EEENS7_ILi224EEESA_EEELi128ENS_12float_e4m3_tEfNS_4arch4Sm90ELb1ELb0ELb1ELb1ELb0ELb1ELb0ELb1ELb1ELb1ELb1ELb0EEENS1_21CollectiveEpilogueFwdINS6_IJSA_SA_SB_EEES9_NS_10bfloat16_tESF_Li256ELb1ELb1ELb1ELb1EEENS1_36VarlenDynamicPersistentTileSchedulerILi128ELi224ELi256ELi128ELb1ELb1ELb1ELb1ELb1ELb1EEEEEEEEEvNT_6ParamsE)
        /*01b8*/ 	.word	0x00000004


	//----- nvinfo : EIATTR_FRAME_SIZE
	.align		4
.L_84:
        /*01bc*/ 	.byte	0x04, 0x11
        /*01be*/ 	.short	(.L_86 - .L_85)
	.align		4
.L_85:
        /*01c0*/ 	.word	index@(_ZN7cutlass13device_kernelIN5flash11enable_sm90INS1_16FlashAttnFwdSm90INS1_25CollectiveMainloopFwdSm90ILi2EN4cute5tupleIJNS5_1CILi1EEES8_S8_EEENS6_IJNS7_ILi128EEENS7_ILi224EEESA_EEELi128ENS_12float_e4m3_tEfNS_4arch4Sm90ELb1ELb0ELb1ELb1ELb0ELb1ELb0ELb1ELb1ELb1ELb1ELb0EEENS1_21CollectiveEpilogueFwdINS6_IJSA_SA_SB_EEES9_NS_10bfloat16_tESF_Li256ELb1ELb1ELb1ELb1EEENS1_36VarlenDynamicPersistentTileSchedulerILi128ELi224ELi256ELi128ELb1ELb1ELb1ELb1ELb1ELb1EEEEEEEEEvNT_6ParamsE)
        /*01c4*/ 	.word	0x00000000


	//----- nvinfo : EIATTR_REGCOUNT
	.align		4
.L_86:
        /*01c8*/ 	.byte	0x04, 0x2f
        /*01ca*/ 	.short	(.L_88 - .L_87)
	.align		4
.L_87:
        /*01cc*/ 	.word	index@(_ZN7cutlass13device_kernelIN5flash11enable_sm90INS1_16FlashAttnFwdSm90INS1_25CollectiveMainloopFwdSm90ILi2EN4cute5tupleIJNS5_1CILi1EEES8_S8_EEENS6_IJNS7_ILi128EEENS7_ILi224EEESA_EEELi128ENS_12float_e4m3_tEfNS_4arch4Sm90ELb1ELb0ELb1ELb1ELb0ELb0ELb0ELb1ELb1ELb1ELb1ELb0EEENS1_21CollectiveEpilogueFwdINS6_IJSA_SA_SB_EEES9_NS_10bfloat16_tESF_Li256ELb1ELb1ELb1ELb1EEENS1_36VarlenDynamicPersistentTileSchedulerILi128ELi224ELi256ELi128ELb1ELb1ELb1ELb1ELb1ELb1EEEEEEEEEvNT_6ParamsE)
        /*01d0*/ 	.word	0x00000004


	//----- nvinfo : EIATTR_FRAME_SIZE
	.align		4
.L_88:
        /*01d4*/ 	.byte	0x04, 0x11
        /*01d6*/ 	.short	(.L_90 - .L_89)
	.align		4
.L_89:
        /*01d8*/ 	.word	index@(_ZN7cutlass13device_kernelIN5flash11enable_sm90INS1_16FlashAttnFwdSm90INS1_25CollectiveMainloopFwdSm90ILi2EN4cute5tupleIJNS5_1CILi1EEES8_S8_EEENS6_IJNS7_ILi128EEENS7_ILi224EEESA_EEELi128ENS_12float_e4m3_tEfNS_4arch4Sm90ELb1ELb0ELb1ELb1ELb0ELb0ELb0ELb1ELb1ELb1ELb1ELb0EEENS1_21CollectiveEpilogueFwdINS6_IJSA_SA_SB_EEES9_NS_10bfloat16_tESF_Li256ELb1ELb1ELb1ELb1EEENS1_36VarlenDynamicPersistentTileSchedulerILi128ELi224ELi256ELi128ELb1ELb1ELb1ELb1ELb1ELb1EEEEEEEEEvNT_6ParamsE)
        /*01dc*/ 	.word	0x00000000


	//----- nvinfo : EIATTR_REGCOUNT
	.align		4
.L_90:
        /*01e0*/ 	.byte	0x04, 0x2f
        /*01e2*/ 	.short	(.L_92 - .L_91)
	.align		4
.L_91:
        /*01e4*/ 	.word	index@(_ZN7cutlass13device_kernelIN5flash11enable_sm90INS1_16FlashAttnFwdSm90INS1_25CollectiveMainloopFwdSm90ILi2EN4cute5tupleIJNS5_1CILi1EEES8_S8_EEENS6_IJNS7_ILi128EEENS7_ILi224EEESA_EEELi128ENS_12float_e4m3_tEfNS_4arch4Sm90ELb1ELb0ELb1ELb0ELb0ELb0ELb0ELb1ELb1ELb1ELb1ELb0EEENS1_21CollectiveEpilogueFwdINS6_IJSA_SA_SB_EEES9_NS_10bfloat16_tESF_Li256ELb0ELb1ELb1ELb1EEENS1_19SingleTileSchedulerILb0ELb1ELb1ELi128EEEEEEEEEvNT_6ParamsE)
        /*01e8*/ 	.word	0x00000004


	//----- nvinfo : EIATTR_FRAME_SIZE
	.align		4
.L_92:
        /*01ec*/ 	.byte	0x04, 0x11
        /*01ee*/ 	.short	(.L_94 - .L_93)
	.align		4
.L_93:
        /*01f0*/ 	.word	index@(_ZN7cutlass13device_kernelIN5flash11enable_sm90INS1_16FlashAttnFwdSm90INS1_25CollectiveMainloopFwdSm90ILi2EN4cute5tupleIJNS5_1CILi1EEES8_S8_EEENS6_IJNS7_ILi128EEENS7_ILi224EEESA_EEELi128ENS_12float_e4m3_tEfNS_4arch4Sm90ELb1ELb0ELb1ELb0ELb0ELb0ELb0ELb1ELb1ELb1ELb1ELb0EEENS1_21CollectiveEpilogueFwdINS6_IJSA_SA_SB_EEES9_NS_10bfloat16_tESF_Li256ELb0ELb1ELb1ELb1EEENS1_19SingleTileSchedulerILb0ELb1ELb1ELi128EEEEEEEEEvNT_6ParamsE)
        /*01f4*/ 	.word	0x00000000


	//----- nvinfo : EIATTR_REGCOUNT
	.align		4
.L_94:
        /*01f8*/ 	.byte	0x04, 0x2f
        /*01fa*/ 	.short	(.L_96 - .L_95)
	.align		4
.L_95:
        /*01fc*/ 	.word	index@(_ZN7cutlass13device_kernelIN5flash11enable_sm90INS1_16FlashAttnFwdSm90INS1_25CollectiveMainloopFwdSm90ILi2EN4cute5tupleIJNS5_1CILi1EEES8_S8_EEENS6_IJNS7_ILi128EEENS7_ILi192EEESA_EEELi128ENS_12float_e4m3_tEfNS_4arch4Sm90ELb0ELb1ELb1ELb1ELb0ELb1ELb0ELb1ELb1ELb1ELb1ELb0EEENS1_21CollectiveEpilogueFwdINS6_IJSA_SA_SB_EEES9_NS_10bfloat16_tESF_Li256ELb1ELb1ELb1ELb1EEENS1_36VarlenDynamicPersistentTileSchedulerILi128ELi192ELi256ELi128ELb1ELb1ELb1ELb1ELb0ELb1EEEEEEEEEvNT_6ParamsE)
        /*0200*/ 	.word	0x00000004


	//----- nvinfo : EIATTR_FRAME_SIZE
	.align		4
.L_96:
        /*0204*/ 	.byte	0x04, 0x11
        /*0206*/ 	.short	(.L_98 - .L_97)
	.align		4
.L_97:
        /*0208*/ 	.word	index@(_ZN7cutlass13device_kernelIN5flash11enable_sm90INS1_16FlashAttnFwdSm90INS1_25CollectiveMainloopFwdSm90ILi2EN4cute5tupleIJNS5_1CILi1EEES8_S8_EEENS6_IJNS7_ILi128EEENS7_ILi192EEESA_EEELi128ENS_12float_e4m3_tEfNS_4arch4Sm90ELb0ELb1ELb1ELb1ELb0ELb1ELb0ELb1ELb1ELb1ELb1ELb0EEENS1_21CollectiveEpilogueFwdINS6_IJSA_SA_SB_EEES9_NS_10bfloat16_tESF_Li256ELb1ELb1ELb1ELb1EEENS1_36VarlenDynamicPersistentTileSchedulerILi128ELi192ELi256ELi128ELb1ELb1ELb1ELb1ELb0ELb1EEEEEEEEEvNT_6ParamsE)
        /*020c*/ 	.word	0x00000000


	//----- nvinfo : EIATTR_REGCOUNT
	.align		4
.L_98:
        /*0210*/ 	.byte	0x04, 0x2f
        /*0212*/ 	.short	(.L_100 - .L_99)
	.align		4
.L_99:
        /*0214*/ 	.word	index@(_ZN7cutlass13device_kernelIN5flash11enable_sm90INS1_16FlashAttnFwdSm90INS1_25CollectiveMainloopFwdSm90ILi2EN4cute5tupleIJNS5_1CILi1EEES8_S8_EEENS6_IJNS7_ILi128EEENS7_ILi192EEESA_EEELi128ENS_12float_e4m3_tEfNS_4arch4Sm90ELb0ELb1ELb1ELb1ELb0ELb0ELb0ELb1ELb1ELb1ELb1ELb0EEENS1_21CollectiveEpilogueFwdINS6_IJSA_SA_SB_EEES9_NS_10bfloat16_tESF_Li256ELb1ELb1ELb1ELb1EEENS1_36VarlenDynamicPersistentTileSchedulerILi128ELi192ELi256ELi128ELb1ELb1ELb1ELb1ELb0ELb1EEEEEEEEEvNT_6ParamsE)
        /*0218*/ 	.word	0x00000004


	//----- nvinfo : EIATTR_FRAME_SIZE
	.align		4
.L_100:
        /*021c*/ 	.byte	0x04, 0x11
        /*021e*/ 	.short	(.L_102 - .L_101)
	.align		4
.L_101:
        /*0220*/ 	.word	index@(_ZN7cutlass13device_kernelIN5flash11enable_sm90INS1_16FlashAttnFwdSm90INS1_25CollectiveMainloopFwdSm90ILi2EN4cute5tupleIJNS5_1CILi1EEES8_S8_EEENS6_IJNS7_ILi128EEENS7_ILi192EEESA_EEELi128ENS_12float_e4m3_tEfNS_4arch4Sm90ELb0ELb1ELb1ELb1ELb0ELb0ELb0ELb1ELb1ELb1ELb1ELb0EEENS1_21CollectiveEpilogueFwdINS6_IJSA_SA_SB_EEES9_NS_10bfloat16_tESF_Li256ELb1ELb1ELb1ELb1EEENS1_36VarlenDynamicPersistentTileSchedulerILi128ELi192ELi256ELi128ELb1ELb1ELb1ELb1ELb0ELb1EEEEEEEEEvNT_6ParamsE)
        /*0224*/ 	.word	0x00000000


	//----- nvinfo : EIATTR_REGCOUNT
	.align		4
.L_102:
        /*0228*/ 	.byte	0x04, 0x2f
        /*022a*/ 	.short	(.L_104 - .L_103)
	.align		4
.L_103:
        /*022c*/ 	.word	index@(_ZN7cutlass13device_kernelIN5flash11enable_sm90INS1_16FlashAttnFwdSm90INS1_25CollectiveMainloopFwdSm90ILi2EN4cute5tupleIJNS5_1CILi1EEES8_S8_EEENS6_IJNS7_ILi128EEENS7_ILi192EEESA_EEELi128ENS_12float_e4m3_tEfNS_4arch4Sm90ELb0ELb1ELb1ELb0ELb0ELb0ELb0ELb1ELb1ELb1ELb1ELb0EEENS1_21CollectiveEpilogueFwdINS6_IJSA_SA_SB_EEES9_NS_10bfloat16_tESF_Li256ELb0ELb1ELb1ELb1EEENS1_19SingleTileSchedulerILb0ELb1ELb1ELi128EEEEEEEEEvNT_6ParamsE)
        /*0230*/ 	.word	0x00000004


	//----- nvinfo : EIATTR_FRAME_SIZE
	.align		4
.L_104:
        /*0234*/ 	.byte	0x04, 0x11
        /*0236*/ 	.short	(.L_106 - .L_105)
	.align		4
.L_105:
        /*0238*/ 	.word	index@(_ZN7cutlass13device_kernelIN5flash11enable_sm90INS1_16FlashAttnFwdSm90INS1_25CollectiveMainloopFwdSm90ILi2EN4cute5tupleIJNS5_1CILi1EEES8_S8_EEENS6_IJNS7_ILi128EEENS7_ILi192EEESA_EEELi128ENS_12float_e4m3_tEfNS_4arch4Sm90ELb0ELb1ELb1ELb0ELb0ELb0ELb0ELb1ELb1ELb1ELb1ELb0EEENS1_21CollectiveEpilogueFwdINS6_IJSA_SA_SB_EEES9_NS_10bfloat16_tESF_Li256ELb0ELb1ELb1ELb1EEENS1_19SingleTileSchedulerILb0ELb1ELb1ELi128EEEEEEEEEvNT_6ParamsE)
        /*023c*/ 	.word	0x00000000


	//----- nvinfo : EIATTR_REGCOUNT
	.align		4
.L_106:
        /*0240*/ 	.byte	0x04, 0x2f
        /*0242*/ 	.short	(.L_108 - .L_107)
	.align		4
.L_107:
        /*0244*/ 	.word	index@(_ZN7cutlass13device_kernelIN5flash11enable_sm90INS1_16FlashAttnFwdSm90INS1_25CollectiveMainloopFwdSm90ILi2EN4cute5tupleIJNS5_1CILi1EEES8_S8_EEENS6_IJNS7_ILi128EEENS7_ILi224EEESA_EEELi128ENS_12float_e4m3_tEfNS_4arch4Sm90ELb0ELb0ELb1ELb1ELb0ELb1ELb0ELb1ELb1ELb1ELb1ELb0EEENS1_21CollectiveEpilogueFwdINS6_IJSA_SA_SB_EEES9_NS_10bfloat16_tESF_Li256ELb1ELb1ELb1ELb1EEENS1_36VarlenDynamicPersistentTileSchedulerILi128ELi224ELi256ELi128ELb1ELb1ELb1ELb0ELb1ELb1EEEEEEEEEvNT_6ParamsE)
        /*0248*/ 	.word	0x00000004


	//----- nvinfo : EIATTR_FRAME_SIZE
	.align		4
.L_108:
        /*024c*/ 	.byte	0x04, 0x11
        /*024e*/ 	.short	(.L_110 - .L_109)
	.align		4
.L_109:
        /*0250*/ 	.word	index@(_ZN7cutlass13device_kernelIN5flash11enable_sm90INS1_16FlashAttnFwdSm90INS1_25CollectiveMainloopFwdSm90ILi2EN4cute5tupleIJNS5_1CILi1EEES8_S8_EEENS6_IJNS7_ILi128EEENS7_ILi224EEESA_EEELi128ENS_12float_e4m3_tEfNS_4arch4Sm90ELb0ELb0ELb1ELb1ELb0ELb1ELb0ELb1ELb1ELb1ELb1ELb0EEENS1_21CollectiveEpilogueFwdINS6_IJSA_SA_SB_EEES9_NS_10bfloat16_tESF_Li256ELb1ELb1ELb1ELb1EEENS1_36VarlenDynamicPersistentTileSchedulerILi128ELi224ELi256ELi128ELb1ELb1ELb1ELb0ELb1ELb1EEEEEEEEEvNT_6ParamsE)
        /*0254*/ 	.word	0x00000000


	//----- nvinfo : EIATTR_REGCOUNT
	.align		4
.L_110:
        /*0258*/ 	.byte	0x04, 0x2f
        /*025a*/ 	.short	(.L_112 - .L_111)
	.align		4
.L_111:
        /*025c*/ 	.word	index@(_ZN7cutlass13device_kernelIN5flash11enable_sm90INS1_16FlashAttnFwdSm90INS1_25CollectiveMainloopFwdSm90ILi2EN4cute5tupleIJNS5_1CILi1EEES8_S8_EEENS6_IJNS7_ILi128EEENS7_ILi224EEESA_EEELi128ENS_12float_e4m3_tEfNS_4arch4Sm90ELb0ELb0ELb1ELb1ELb0ELb0ELb0ELb1ELb1ELb1ELb1ELb0EEENS1_21CollectiveEpilogueFwdINS6_IJSA_SA_SB_EEES9_NS_10bfloat16_tESF_Li256ELb1ELb1ELb1ELb1EEENS1_36VarlenDynamicPersistentTileSchedulerILi128ELi224ELi256ELi128ELb1ELb1ELb1ELb0ELb1ELb1EEEEEEEEEvNT_6ParamsE)
        /*0260*/ 	.word	0x00000004


	//----- nvinfo : EIATTR_FRAME_SIZE
	.align		4
.L_112:
        /*0264*/ 	.byte	0x04, 0x11
        /*0266*/ 	.short	(.L_114 - .L_113)
	.align		4
.L_113:
        /*0268*/ 	.word	index@(_ZN7cutlass13device_kernelIN5flash11enable_sm90INS1_16FlashAttnFwdSm90INS1_25CollectiveMainloopFwdSm90ILi2EN4cute5tupleIJNS5_1CILi1EEES8_S8_EEENS6_IJNS7_ILi128EEENS7_ILi224EEESA_EEELi128ENS_12float_e4m3_tEfNS_4arch4Sm90ELb0ELb0ELb1ELb1ELb0ELb0ELb0ELb1ELb1ELb1ELb1ELb0EEENS1_21CollectiveEpilogueFwdINS6_IJSA_SA_SB_EEES9_NS_10bfloat16_tESF_Li256ELb1ELb1ELb1ELb1EEENS1_36VarlenDynamicPersistentTileSchedulerILi128ELi224ELi256ELi128ELb1ELb1ELb1ELb0ELb1ELb1EEEEEEEEEvNT_6ParamsE)
        /*026c*/ 	.word	0x00000000


	//----- nvinfo : EIATTR_REGCOUNT
	.align		4
.L_114:
        /*0270*/ 	.byte	0x04, 0x2f
        /*0272*/ 	.short	(.L_116 - .L_115)
	.align		4
.L_115:
        /*0274*/ 	.word	index@(_ZN7cutlass13device_kernelIN5flash11enable_sm90INS1_16FlashAttnFwdSm90INS1_25CollectiveMainloopFwdSm90ILi2EN4cute5tupleIJNS5_1CILi1EEES8_S8_EEENS6_IJNS7_ILi128EEENS7_ILi224EEESA_EEELi128ENS_12float_e4m3_tEfNS_4arch4Sm90ELb0ELb0ELb1ELb0ELb0ELb0ELb0ELb1ELb1ELb1ELb1ELb0EEENS1_21CollectiveEpilogueFwdINS6_IJSA_SA_SB_EEES9_NS_10bfloat16_tESF_Li256ELb0ELb1ELb1ELb1EEENS1_19SingleTileSchedulerILb0ELb1ELb1ELi128EEEEEEEEEvNT_6ParamsE)
        /*0278*/ 	.word	0x00000004


	//----- nvinfo : EIATTR_FRAME_SIZE
	.align		4
.L_116:
        /*027c*/ 	.byte	0x04, 0x11
        /*027e*/ 	.short	(.L_118 - .L_117)
	.align		4
.L_117:
        /*0280*/ 	.word	index@(_ZN7cutlass13device_kernelIN5flash11enable_sm90INS1_16FlashAttnFwdSm90INS1_25CollectiveMainloopFwdSm90ILi2EN4cute5tupleIJNS5_1CILi1EEES8_S8_EEENS6_IJNS7_ILi128EEENS7_ILi224EEESA_EEELi128ENS_12float_e4m3_tEfNS_4arch4Sm90ELb0ELb0ELb1ELb0ELb0ELb0ELb0ELb1ELb1ELb1ELb1ELb0EEENS1_21CollectiveEpilogueFwdINS6_IJSA_SA_SB_EEES9_NS_10bfloat16_tESF_Li256ELb0ELb1ELb1ELb1EEENS1_19SingleTileSchedulerILb0ELb1ELb1ELi128EEEEEEEEEvNT_6ParamsE)
        /*0284*/ 	.word	0x00000000


	//----- nvinfo : EIATTR_REGCOUNT
	.align		4
.L_118:
        /*0288*/ 	.byte	0x04, 0x2f
        /*028a*/ 	.short	(.L_120 - .L_119)
	.align		4
.L_119:
        /*028c*/ 	.word	index@(_ZN7cutlass13device_kernelIN5flash11enable_sm90INS1_16FlashAttnFwdSm90INS1_25CollectiveMainloopFwdSm90ILi2EN4cute5tupleIJNS5_1CILi1EEES8_S8_EEENS6_IJNS7_ILi128EEENS7_ILi160EEENS7_ILi192EEEEEELi192ENS_12float_e4m3_tEfNS_4arch4Sm90ELb1ELb0ELb1ELb1ELb0ELb1ELb0ELb1ELb1ELb1ELb1ELb0EEENS1_21CollectiveEpilogueFwdINS6_IJSA_SC_SB_EEES9_NS_10bfloat16_tESG_Li256ELb1ELb1ELb1ELb1EEENS1_36VarlenDynamicPersistentTileSchedulerILi128ELi160ELi256ELi128ELb1ELb1ELb1ELb1ELb1ELb1EEEEEEEEEvNT_6ParamsE)
        /*0290*/ 	.word	0x00000004


	//----- nvinfo : EIATTR_FRAME_SIZE
	.align		4
.L_120:
        /*0294*/ 	.byte	0x04, 0x11
        /*0296*/ 	.short	(.L_122 - .L_121)
	.align		4
.L_121:
        /*0298*/ 	.word	index@(_ZN7cutlass13device_kernelIN5flash11enable_sm90INS1_16FlashAttnFwdSm90INS1_25CollectiveMainloopFwdSm90ILi2EN4cute5tupleIJNS5_1CILi1EEES8_S8_EEENS6_IJNS7_ILi128EEENS7_ILi160EEENS7_ILi192EEEEEELi192ENS_12float_e4m3_tEfNS_4arch4Sm90ELb1ELb0ELb1ELb1ELb0ELb1ELb0ELb1ELb1ELb1ELb1ELb0EEENS1_21CollectiveEpilogueFwdINS6_IJSA_SC_SB_EEES9_NS_10bfloat16_tESG_Li256ELb1ELb1ELb1ELb1EEENS1_36VarlenDynamicPersistentTileSchedulerILi128ELi160ELi256ELi128ELb1ELb1ELb1ELb1ELb1ELb1EEEEEEEEEvNT_6ParamsE)
        /*029c*/ 	.word	0x00000000


	//----- nvinfo : EIATTR_REGCOUNT
	.align		4
.L_122:
        /*02a0*/ 	.byte	0x04, 0x2f
        /*02a2*/ 	.short	(.L_124 - .L_123)
	.align		4
.L_123:
        /*02a4*/ 	.word	index@(_ZN7cutlass13device_kernelIN5flash11enable_sm90INS1_16FlashAttnFwdSm90INS1_25CollectiveMainloopFwdSm90ILi2EN4cute5tupleIJNS5_1CILi1EEES8_S8_EEENS6_IJNS7_ILi128EEENS7_ILi160EEENS7_ILi192EEEEEELi192ENS_12float_e4m3_tEfNS_4arch4Sm90ELb1ELb0ELb1ELb1ELb0ELb0ELb0ELb1ELb1ELb1ELb1ELb0EEENS1_21CollectiveEpilogueFwdINS6_IJSA_SC_SB_EEES9_NS_10bfloat16_tESG_Li256ELb1ELb1ELb1ELb1EEENS1_36VarlenDynamicPersistentTileSchedulerILi128ELi160ELi256ELi128ELb1ELb1ELb1ELb1ELb1ELb1EEEEEEEEEvNT_6ParamsE)
        /*02a8*/ 	.word	0x00000004


	//----- nvinfo : EIATTR_FRAME_SIZE
	.align		4
.L_124:
        /*02ac*/ 	.byte	0x04, 0x11
        /*02ae*/ 	.short	(.L_126 - .L_125)
	.align		4
.L_125:
        /*02b0*/ 	.word	index@(_ZN7cutlass13device_kernelIN5flash11enable_sm90INS1_16FlashAttnFwdSm90INS1_25CollectiveMainloopFwdSm90ILi2EN4cute5tupleIJNS5_1CILi1EEES8_S8_EEENS6_IJNS7_ILi128EEENS7_ILi160EEENS7_ILi192EEEEEELi192ENS_12float_e4m3_tEfNS_4arch4Sm90ELb1ELb0ELb1ELb1ELb0ELb0ELb0ELb1ELb1ELb1ELb1ELb0EEENS1_21CollectiveEpilogueFwdINS6_IJSA_SC_SB_EEES9_NS_10bfloat16_tESG_Li256ELb1ELb1ELb1ELb1EEENS1_36VarlenDynamicPersistentTileSchedulerILi128ELi160ELi256ELi128ELb1ELb1ELb1ELb1ELb1ELb1EEEEEEEEEvNT_6ParamsE)
        /*02b4*/ 	.word	0x00000000


	//----- nvinfo : EIATTR_REGCOUNT
	.align		4
.L_126:
        /*02b8*/ 	.byte	0x04, 0x2f
        /*02ba*/ 	.short	(.L_128 - .L_127)
	.align		4
.L_127:
        /*02bc*/ 	.word	index@(_ZN7cutlass13device_kernelIN5flash11enable_sm90INS1_16FlashAttnFwdSm90INS1_25CollectiveMainloopFwdSm90ILi2EN4cute5tupleIJNS5_1CILi1EEES8_S8_EEENS6_IJNS7_ILi128EEENS7_ILi160EEENS7_ILi192EEEEEELi192ENS_12float_e4m3_tEfNS_4arch4Sm90ELb1ELb0ELb1ELb0ELb0ELb0ELb0ELb1ELb1ELb1ELb1ELb0EEENS1_21CollectiveEpilogueFwdINS6_IJSA_SC_SB_EEES9_NS_10bfloat16_tESG_Li256ELb0ELb1ELb1ELb1EEENS1_19SingleTileSchedulerILb0ELb1ELb1ELi128EEEEEEEEEvNT_6ParamsE)
        /*02c0*/ 	.word	0x00000004


	//----- nvinfo : EIATTR_FRAME_SIZE
	.align		4
.L_128:
        /*02c4*/ 	.byte	0x04, 0x11
        /*02c6*/ 	.short	(.L_130 - .L_129)
	.align		4
.L_129:
        /*02c8*/ 	.word	index@(_ZN7cutlass13device_kernelIN5flash11enable_sm90INS1_16FlashAttnFwdSm90INS1_25CollectiveMainloopFwdSm90ILi2EN4cute5tupleIJNS5_1CILi1EEES8_S8_EEENS6_IJNS7_ILi128EEENS7_ILi160EEENS7_ILi192EEEEEELi192ENS_12float_e4m3_tEfNS_4arch4Sm90ELb1ELb0ELb1ELb0ELb0ELb0ELb0ELb1ELb1ELb1ELb1ELb0EEENS1_21CollectiveEpilogueFwdINS6_IJSA_SC_SB_EEES9_NS_10bfloat16_tESG_Li256ELb0ELb1ELb1ELb1EEENS1_19SingleTileSchedulerILb0ELb1ELb1ELi128EEEEEEEEEvNT_6ParamsE)
        /*02cc*/ 	.word	0x00000000


	//----- nvinfo : EIATTR_REGCOUNT
	.align		4
.L_130:
        /*02d0*/ 	.byte	0x04, 0x2f
        /*02d2*/ 	.short	(.L_132 - .L_131)
	.align		4
.L_131:
        /*02d4*/ 	.word	index@(_ZN7cutlass13device_kernelIN5flash11enable_sm90INS1_16FlashAttnFwdSm90INS1_25CollectiveMainloopFwdSm90ILi2EN4cute5tupleIJNS5_1CILi1EEES8_S8_EEENS6_IJNS7_ILi128EEESA_NS7_ILi192EEEEEELi192ENS_12float_e4m3_tEfNS_4arch4Sm90ELb0ELb1ELb1ELb1ELb0ELb1ELb0ELb1ELb1ELb1ELb1ELb0EEENS1_21CollectiveEpilogueFwdINS6_IJSA_SB_SA_EEES9_NS_10bfloat16_tESF_Li256ELb1ELb1ELb1ELb1EEENS1_36VarlenDynamicPersistentTileSchedulerILi128ELi128ELi256ELi128ELb1ELb1ELb1ELb1ELb0ELb1EEEEEEEEEvNT_6ParamsE)
        /*02d8*/ 	.word	0x00000004


	//----- nvinfo : EIATTR_FRAME_SIZE
	.align		4
.L_132:
        /*02dc*/ 	.byte	0x04, 0x11
        /*02de*/ 	.short	(.L_134 - .L_133)
	.align		4
.L_133:
        /*02e0*/ 	.word	index@(_ZN7cutlass13device_kernelIN5flash11enable_sm90INS1_16FlashAttnFwdSm90INS1_25CollectiveMainloopFwdSm90ILi2EN4cute5tupleIJNS5_1CILi1EEES8_S8_EEENS6_IJNS7_ILi128EEESA_NS7_ILi192EEEEEELi192ENS_12float_e4m3_tEfNS_4arch4Sm90ELb0ELb1ELb1ELb1ELb0ELb1ELb0ELb1ELb1ELb1ELb1ELb0EEENS1_21CollectiveEpilogueFwdINS6_IJSA_SB_SA_EEES9_NS_10bfloat16_tESF_Li256ELb1ELb1ELb1ELb1EEENS1_36VarlenDynamicPersistentTileSchedulerILi128ELi128ELi256ELi128ELb1ELb1ELb1ELb1ELb0ELb1EEEEEEEEEvNT_6ParamsE)
        /*02e4*/ 	.word	0x00000000


	//----- nvinfo : EIATTR_REGCOUNT
	.align		4
.L_134:
        /*02e8*/ 	.byte	0x04, 0x2f
        /*02ea*/ 	.short	(.L_136 - .L_135)
	.align		4
.L_135:
        /*02ec*/ 	.word	index@(_ZN7cutlass13device_kernelIN5flash11enable_sm90INS1_16FlashAttnFwdSm90INS1_25CollectiveMainloopFwdSm90ILi2EN4cute5tupleIJNS5_1CILi1EEES8_S8_EEENS6_IJNS7_ILi128EEESA_NS7_ILi192EEEEEELi192ENS_12float_e4m3_tEfNS_4arch4Sm90ELb0ELb1ELb1ELb1ELb0ELb0ELb0ELb1ELb1ELb1ELb1ELb0EEENS1_21CollectiveEpilogueFwdINS6_IJSA_SB_SA_EEES9_NS_10bfloat16_tESF_Li256ELb1ELb1ELb1ELb1EEENS1_36VarlenDynamicPersistentTileSchedulerILi128ELi128ELi256ELi128ELb1ELb1ELb1ELb1ELb0ELb1EEEEEEEEEvNT_6ParamsE)
        /*02f0*/ 	.word	0x00000004


	//----- nvinfo : EIATTR_FRAME_SIZE
	.align		4
.L_136:
        /*02f4*/ 	.byte	0x04, 0x11
        /*02f6*/ 	.short	(.L_138 - .L_137)
	.align		4
.L_137:
        /*02f8*/ 	.word	index@(_ZN7cutlass13device_kernelIN5flash11enable_sm90INS1_16FlashAttnFwdSm90INS1_25CollectiveMainloopFwdSm90ILi2EN4cute5tupleIJNS5_1CILi1EEES8_S8_EEENS6_IJNS7_ILi128EEESA_NS7_ILi192EEEEEELi192ENS_12float_e4m3_tEfNS_4arch4Sm90ELb0ELb1ELb1ELb1ELb0ELb0ELb0ELb1ELb1ELb1ELb1ELb0EEENS1_21CollectiveEpilogueFwdINS6_IJSA_SB_SA_EEES9_NS_10bfloat16_tESF_Li256ELb1ELb1ELb1ELb1EEENS1_36VarlenDynamicPersistentTileSchedulerILi128ELi128ELi256ELi128ELb1ELb1ELb1ELb1ELb0ELb1EEEEEEEEEvNT_6ParamsE)
        /*02fc*/ 	.word	0x00000000


	//----- nvinfo : EIATTR_REGCOUNT
	.align		4
.L_138:
        /*0300*/ 	.byte	0x04, 0x2f
        /*0302*/ 	.short	(.L_140 - .L_139)
	.align		4
.L_139:
        /*0304*/ 	.word	index@(_ZN7cutlass13device_kernelIN5flash11enable_sm90INS1_16FlashAttnFwdSm90INS1_25CollectiveMainloopFwdSm90ILi2EN4cute5tupleIJNS5_1CILi1EEES8_S8_EEENS6_IJNS7_ILi128EEESA_NS7_ILi192EEEEEELi192ENS_12float_e4m3_tEfNS_4arch4Sm90ELb0ELb1ELb1ELb0ELb0ELb0ELb0ELb1ELb1ELb1ELb1ELb0EEENS1_21CollectiveEpilogueFwdINS6_IJSA_SB_SA_EEES9_NS_10bfloat16_tESF_Li256ELb0ELb1ELb1ELb1EEENS1_19SingleTileSchedulerILb0ELb1ELb1ELi128EEEEEEEEEvNT_6ParamsE)
        /*0308*/ 	.word	0x00000004


	//----- nvinfo : EIATTR_FRAME_SIZE
	.align		4
.L_140:
        /*030c*/ 	.byte	0x04, 0x11
        /*030e*/ 	.short	(.L_142 - .L_141)
	.align		4
.L_141:
        /*0310*/ 	.word	index@(_ZN7cutlass13device_kernelIN5flash11enable_sm90INS1_16FlashAttnFwdSm90INS1_25CollectiveMainloopFwdSm90ILi2EN4cute5tupleIJNS5_1CILi1EEES8_S8_EEENS6_IJNS7_ILi128EEESA_NS7_ILi192EEEEEELi192ENS_12float_e4m3_tEfNS_4arch4Sm90ELb0ELb1ELb1ELb0ELb0ELb0ELb0ELb1ELb1ELb1ELb1ELb0EEENS1_21CollectiveEpilogueFwdINS6_IJSA_SB_SA_EEES9_NS_10bfloat16_tESF_Li256ELb0ELb1ELb1ELb1EEENS1_19SingleTileSchedulerILb0ELb1ELb1ELi128EEEEEEEEEvNT_6ParamsE)
        /*0314*/ 	.word	0x00000000


	//----- nvinfo : EIATTR_REGCOUNT
	.align		4
.L_142:
        /*0318*/ 	.byte	0x04, 0x2f
        /*031a*/ 	.short	(.L_144 - .L_143)
	.align		4
.L_143:
        /*031c*/ 	.word	index@(_ZN7cutlass13device_kernelIN5flash11enable_sm90INS1_16FlashAttnFwdSm90INS1_25CollectiveMainloopFwdSm90ILi2EN4cute5tupleIJNS5_1CILi1EEES8_S8_EEENS6_IJNS7_ILi128EEENS7_ILi160EEENS7_ILi192EEEEEELi192ENS_12float_e4m3_tEfNS_4arch4Sm90ELb0ELb0ELb1ELb1ELb0ELb1ELb0ELb1ELb1ELb1ELb1ELb0EEENS1_21CollectiveEpilogueFwdINS6_IJSA_SC_SB_EEES9_NS_10bfloat16_tESG_Li256ELb1ELb1ELb1ELb1EEENS1_36VarlenDynamicPersistentTileSchedulerILi128ELi160ELi256ELi128ELb1ELb1ELb1ELb0ELb1ELb1EEEEEEEEEvNT_6ParamsE)
        /*0320*/ 	.word	0x00000004


	//----- nvinfo : EIATTR_FRAME_SIZE
	.align		4
.L_144:
        /*0324*/ 	.byte	0x04, 0x11
        /*0326*/ 	.short	(.L_146 - .L_145)
	.align		4
.L_145:
        /*0328*/ 	.word	index@(_ZN7cutlass13device_kernelIN5flash11enable_sm90INS1_16FlashAttnFwdSm90INS1_25CollectiveMainloopFwdSm90ILi2EN4cute5tupleIJNS5_1CILi1EEES8_S8_EEENS6_IJNS7_ILi128EEENS7_ILi160EEENS7_ILi192EEEEEELi192ENS_12float_e4m3_tEfNS_4arch4Sm90ELb0ELb0ELb1ELb1ELb0ELb1ELb0ELb1ELb1ELb1ELb1ELb0EEENS1_21CollectiveEpilogueFwdINS6_IJSA_SC_SB_EEES9_NS_10bfloat16_tESG_Li256ELb1ELb1ELb1ELb1EEENS1_36VarlenDynamicPersistentTileSchedulerILi128ELi160ELi256ELi128ELb1ELb1ELb1ELb0ELb1ELb1EEEEEEEEEvNT_6ParamsE)
        /*032c*/ 	.word	0x00000000


	//----- nvinfo : EIATTR_REGCOUNT
	.align		4
.L_146:
        /*0330*/ 	.byte	0x04, 0x2f
        /*0332*/ 	.short	(.L_148 - .L_147)
	.align		4
.L_147:
        /*0334*/ 	.word	index@(_ZN7cutlass13device_kernelIN5flash11enable_sm90INS1_16FlashAttnFwdSm90INS1_25CollectiveMainloopFwdSm90ILi2EN4cute5tupleIJNS5_1CILi1EEES8_S8_EEENS6_IJNS7_ILi128EEENS7_ILi160EEENS7_ILi192EEEEEELi192ENS_12float_e4m3_tEfNS_4arch4Sm90ELb0ELb0ELb1ELb1ELb0ELb0ELb0ELb1ELb1ELb1ELb1ELb0EEENS1_21CollectiveEpilogueFwdINS6_IJSA_SC_SB_EEES9_NS_10bfloat16_tESG_Li256ELb1ELb1ELb1ELb1EEENS1_36VarlenDynamicPersistentTileSchedulerILi128ELi160ELi256ELi128ELb1ELb1ELb1ELb0ELb1ELb1EEEEEEEEEvNT_6ParamsE)
        /*0338*/ 	.word	0x00000004


	//----- nvinfo : EIATTR_FRAME_SIZE
	.align		4
.L_148:
        /*033c*/ 	.byte	0x04, 0x11
        /*033e*/ 	.short	(.L_150 - .L_149)
	.align		4
.L_149:
        /*0340*/ 	.word	index@(_ZN7cutlass13device_kernelIN5flash11enable_sm90INS1_16FlashAttnFwdSm90INS1_25CollectiveMainloopFwdSm90ILi2EN4cute5tupleIJNS5_1CILi1EEES8_S8_EEENS6_IJNS7_ILi128EEENS7_ILi160EEENS7_ILi192EEEEEELi192ENS_12float_e4m3_tEfNS_4arch4Sm90ELb0ELb0ELb1ELb1ELb0ELb0ELb0ELb1ELb1ELb1ELb1ELb0EEENS1_21CollectiveEpilogueFwdINS6_IJSA_SC_SB_EEES9_NS_10bfloat16_tESG_Li256ELb1ELb1ELb1ELb1EEENS1_36VarlenDynamicPersistentTileSchedulerILi128ELi160ELi256ELi128ELb1ELb1ELb1ELb0ELb1ELb1EEEEEEEEEvNT_6ParamsE)
        /*0344*/ 	.word	0x00000000


	//----- nvinfo : EIATTR_REGCOUNT
	.align		4
.L_150:
        /*0348*/ 	.byte	0x04, 0x2f
        /*034a*/ 	.short	(.L_152 - .L_151)
	.align		4
.L_151:
        /*034c*/ 	.word	index@(_ZN7cutlass13device_kernelIN5flash11enable_sm90INS1_16FlashAttnFwdSm90INS1_25CollectiveMainloopFwdSm90ILi2EN4cute5tupleIJNS5_1CILi1EEES8_S8_EEENS6_IJNS7_ILi128EEENS7_ILi160EEENS7_ILi192EEEEEELi192ENS_12float_e4m3_tEfNS_4arch4Sm90ELb0ELb0ELb1ELb0ELb0ELb0ELb0ELb1ELb1ELb1ELb1ELb0EEENS1_21CollectiveEpilogueFwdINS6_IJSA_SC_SB_EEES9_NS_10bfloat16_tESG_Li256ELb0ELb1ELb1ELb1EEENS1_19SingleTileSchedulerILb0ELb1ELb1ELi128EEEEEEEEEvNT_6ParamsE)
        /*0350*/ 	.word	0x00000004


	//----- nvinfo : EIATTR_FRAME_SIZE
	.align		4
.L_152:
        /*0354*/ 	.byte	0x04, 0x11
        /*0356*/ 	.short	(.L_154 - .L_153)
	.align		4
.L_153:
        /*0358*/ 	.word	index@(_ZN7cutlass13device_kernelIN5flash11enable_sm90INS1_16FlashAttnFwdSm90INS1_25CollectiveMainloopFwdSm90ILi2EN4cute5tupleIJNS5_1CILi1EEES8_S8_EEENS6_IJNS7_ILi128EEENS7_ILi160EEENS7_ILi192EEEEEELi192ENS_12float_e4m3_tEfNS_4arch4Sm90ELb0ELb0ELb1ELb0ELb0ELb0ELb0ELb1ELb1ELb1ELb1ELb0EEENS1_21CollectiveEpilogueFwdINS6_IJSA_SC_SB_EEES9_NS_10bfloat16_tESG_Li256ELb0ELb1ELb1ELb1EEENS1_19SingleTileSchedulerILb0ELb1ELb1ELi128EEEEEEEEEvNT_6ParamsE)
        /*035c*/ 	.word	0x00000000


	//----- nvinfo : EIATTR_REGCOUNT
	.align		4
.L_154:
        /*0360*/ 	.byte	0x04, 0x2f
        /*0362*/ 	.short	(.L_156 - .L_155)
	.align		4
.L_155:
        /*0364*/ 	.word	index@(_ZN7cutlass13device_kernelIN5flash11enable_sm90INS1_16FlashAttnFwdSm90INS1_25CollectiveMainloopFwdSm90ILi2EN4cute5tupleIJNS5_1CILi1EEES8_S8_EEENS6_IJNS7_ILi128EEESA_NS7_ILi256EEEEEELi256ENS_12float_e4m3_tEfNS_4arch4Sm90ELb1ELb0ELb1ELb1ELb0ELb1ELb0ELb1ELb1ELb1ELb1ELb0EEENS1_21CollectiveEpilogueFwdINS6_IJSA_SB_SA_EEES9_NS_10bfloat16_tESF_Li256ELb1ELb1ELb1ELb1EEENS1_36VarlenDynamicPersistentTileSchedulerILi128ELi128ELi256ELi128ELb1ELb1ELb1ELb1ELb1ELb1EEEEEEEEEvNT_6ParamsE)
        /*0368*/ 	.word	0x00000004


	//----- nvinfo : EIATTR_FRAME_SIZE
	.align		4
.L_156:
        /*036c*/ 	.byte	0x04, 0x11
        /*036e*/ 	.short	(.L_158 - .L_157)
	.align		4
.L_157:
        /*0370*/ 	.word	index@(_ZN7cutlass13device_kernelIN5flash11enable_sm90INS1_16FlashAttnFwdSm90INS1_25CollectiveMainloopFwdSm90ILi2EN4cute5tupleIJNS5_1CILi1EEES8_S8_EEENS6_IJNS7_ILi128EEESA_NS7_ILi256EEEEEELi256ENS_12float_e4m3_tEfNS_4arch4Sm90ELb1ELb0ELb1ELb1ELb0ELb1ELb0ELb1ELb1ELb1ELb1ELb0EEENS1_21CollectiveEpilogueFwdINS6_IJSA_SB_SA_EEES9_NS_10bfloat16_tESF_Li256ELb1ELb1ELb1ELb1EEENS1_36VarlenDynamicPersistentTileSchedulerILi128ELi128ELi256ELi128ELb1ELb1ELb1ELb1ELb1ELb1EEEEEEEEEvNT_6ParamsE)
        /*0374*/ 	.word	0x00000000


	//----- nvinfo : EIATTR_REGCOUNT
	.align		4
.L_158:
        /*0378*/ 	.byte	0x04, 0x2f
        /*037a*/ 	.short	(.L_160 - .L_159)
	.align		4
.L_159:
        /*037c*/ 	.word	index@(_ZN7cutlass13device_kernelIN5flash11enable_sm90INS1_16FlashAttnFwdSm90INS1_25CollectiveMainloopFwdSm90ILi2EN4cute5tupleIJNS5_1CILi1EEES8_S8_EEENS6_IJNS7_ILi128EEESA_NS7_ILi256EEEEEELi256ENS_12float_e4m3_tEfNS_4arch4Sm90ELb1ELb0ELb1ELb1ELb0ELb0ELb0ELb1ELb1ELb1ELb1ELb0EEENS1_21CollectiveEpilogueFwdINS6_IJSA_SB_SA_EEES9_NS_10bfloat16_tESF_Li256ELb1ELb1ELb1ELb1EEENS1_36VarlenDynamicPersistentTileSchedulerILi128ELi128ELi256ELi128ELb1ELb1ELb1ELb1ELb1ELb1EEEEEEEEEvNT_6ParamsE)
        /*0380*/ 	.word	0x00000004


	//----- nvinfo : EIATTR_FRAME_SIZE
	.align		4
.L_160:
        /*0384*/ 	.byte	0x04, 0x11
        /*0386*/ 	.short	(.L_162 - .L_161)
	.align		4
.L_161:
        /*0388*/ 	.word	index@(_ZN7cutlass13device_kernelIN5flash11enable_sm90INS1_16FlashAttnFwdSm90INS1_25CollectiveMainloopFwdSm90ILi2EN4cute5tupleIJNS5_1CILi1EEES8_S8_EEENS6_IJNS7_ILi128EEESA_NS7_ILi256EEEEEELi256ENS_12float_e4m3_tEfNS_4arch4Sm90ELb1ELb0ELb1ELb1ELb0ELb0ELb0ELb1ELb1ELb1ELb1ELb0EEENS1_21CollectiveEpilogueFwdINS6_IJSA_SB_SA_EEES9_NS_10bfloat16_tESF_Li256ELb1ELb1ELb1ELb1EEENS1_36VarlenDynamicPersistentTileSchedulerILi128ELi128ELi256ELi128ELb1ELb1ELb1ELb1ELb1ELb1EEEEEEEEEvNT_6ParamsE)
        /*038c*/ 	.word	0x00000000


	//----- nvinfo : EIATTR_REGCOUNT
	.align		4
.L_162:
        /*0390*/ 	.byte	0x04, 0x2f
        /*0392*/ 	.short	(.L_164 - .L_163)
	.align		4
.L_163:
        /*0394*/ 	.word	index@(_ZN7cutlass13device_kernelIN5flash11enable_sm90INS1_16FlashAttnFwdSm90INS1_25CollectiveMainloopFwdSm90ILi2EN4cute5tupleIJNS5_1CILi1EEES8_S8_EEENS6_IJNS7_ILi128EEESA_NS7_ILi256EEEEEELi256ENS_12float_e4m3_tEfNS_4arch4Sm90ELb1ELb0ELb1ELb0ELb0ELb0ELb0ELb1ELb1ELb1ELb1ELb0EEENS1_21CollectiveEpilogueFwdINS6_IJSA_SB_SA_EEES9_NS_10bfloat16_tESF_Li256ELb0ELb1ELb1ELb1EEENS1_19SingleTileSchedulerILb0ELb1ELb1ELi128EEEEEEEEEvNT_6ParamsE)
        /*0398*/ 	.word	0x00000004


	//----- nvinfo : EIATTR_FRAME_SIZE
	.align		4
.L_164:
        /*039c*/ 	.byte	0x04, 0x11
        /*039e*/ 	.short	(.L_166 - .L_165)
	.align		4
.L_165:
        /*03a0*/ 	.word	index@(_ZN7cutlass13device_kernelIN5flash11enable_sm90INS1_16FlashAttnFwdSm90INS1_25CollectiveMainloopFwdSm90ILi2EN4cute5tupleIJNS5_1CILi1EEES8_S8_EEENS6_IJNS7_ILi128EEESA_NS7_ILi256EEEEEELi256ENS_12float_e4m3_tEfNS_4arch4Sm90ELb1ELb0ELb1ELb0ELb0ELb0ELb0ELb1ELb1ELb1ELb1ELb0EEENS1_21CollectiveEpilogueFwdINS6_IJSA_SB_SA_EEES9_NS_10bfloat16_tESF_Li256ELb0ELb1ELb1ELb1EEENS1_19SingleTileSchedulerILb0ELb1ELb1ELi128EEEEEEEEEvNT_6ParamsE)
        /*03a4*/ 	.word	0x00000000


	//----- nvinfo : EIATTR_REGCOUNT
	.align		4
.L_166:
        /*03a8*/ 	.byte	0x04, 0x2f
        /*03aa*/ 	.short	(.L_168 - .L_167)
	.align		4
.L_167:
        /*03ac*/ 	.word	index@(_ZN7cutlass13device_kernelIN5flash11enable_sm90INS1_16FlashAttnFwdSm90INS1_25CollectiveMainloopFwdSm90ILi2EN4cute5tupleIJNS5_1CILi1EEES8_S8_EEENS6_IJNS7_ILi128EEENS7_ILi64EEENS7_ILi256EEEEEELi256ENS_12float_e4m3_tEfNS_4arch4Sm90ELb0ELb1ELb1ELb1ELb0ELb1ELb0ELb1ELb1ELb1ELb1ELb0EEENS1_21CollectiveEpilogueFwdINS6_IJSA_SC_SB_EEES9_NS_10bfloat16_tESG_Li256ELb1ELb1ELb1ELb1EEENS1_36VarlenDynamicPersistentTileSchedulerILi128ELi64ELi256ELi128ELb1ELb1ELb1ELb1ELb0ELb1EEEEEEEEEvNT_6ParamsE)
        /*03b0*/ 	.word	0x00000004


	//----- nvinfo : EIATTR_FRAME_SIZE
	.align		4
.L_168:
        /*03b4*/ 	.byte	0x04, 0x11
        /*03b6*/ 	.short	(.L_170 - .L_169)
	.align		4
.L_169:
        /*03b8*/ 	.word	index@(_ZN7cutlass13device_kernelIN5flash11enable_sm90INS1_16FlashAttnFwdSm90INS1_25CollectiveMainloopFwdSm90ILi2EN4cute5tupleIJNS5_1CILi1EEES8_S8_EEENS6_IJNS7_ILi128EEENS7_ILi64EEENS7_ILi256EEEEEELi256ENS_12float_e4m3_tEfNS_4arch4Sm90ELb0ELb1ELb1ELb1ELb0ELb1ELb0ELb1ELb1ELb1ELb1ELb0EEENS1_21CollectiveEpilogueFwdINS6_IJSA_SC_SB_EEES9_NS_10bfloat16_tESG_Li256ELb1ELb1ELb1ELb1EEENS1_36VarlenDynamicPersistentTileSchedulerILi128ELi64ELi256ELi128ELb1ELb1ELb1ELb1ELb0ELb1EEEEEEEEEvNT_6ParamsE)
        /*03bc*/ 	.word	0x00000000


	//----- nvinfo : EIATTR_REGCOUNT
	.align		4
.L_170:
        /*03c0*/ 	.byte	0x04, 0x2f
        /*03c2*/ 	.short	(.L_172 - .L_171)
	.align		4
.L_171:
        /*03c4*/ 	.word	index@(_ZN7cutlass13device_kernelIN5flash11enable_sm90INS1_16FlashAttnFwdSm90INS1_25CollectiveMainloopFwdSm90ILi2EN4cute5tupleIJNS5_1CILi1EEES8_S8_EEENS6_IJNS7_ILi128EEENS7_ILi64EEENS7_ILi256EEEEEELi256ENS_12float_e4m3_tEfNS_4arch4Sm90ELb0ELb1ELb1ELb1ELb0ELb0ELb0ELb1ELb1ELb1ELb1ELb0EEENS1_21CollectiveEpilogueFwdINS6_IJSA_SC_SB_EEES9_NS_10bfloat16_tESG_Li256ELb1ELb1ELb1ELb1EEENS1_36VarlenDynamicPersistentTileSchedulerILi128ELi64ELi256ELi128ELb1ELb1ELb1ELb1ELb0ELb1EEEEEEEEEvNT_6ParamsE)
        /*03c8*/ 	.word	0x00000004


	//----- nvinfo : EIATTR_FRAME_SIZE
	.align		4
.L_172:
        /*03cc*/ 	.byte	0x04, 0x11
        /*03ce*/ 	.short	(.L_174 - .L_173)
	.align		4
.L_173:
        /*03d0*/ 	.word	index@(_ZN7cutlass13device_kernelIN5flash11enable_sm90INS1_16FlashAttnFwdSm90INS1_25CollectiveMainloopFwdSm90ILi2EN4cute5tupleIJNS5_1CILi1EEES8_S8_EEENS6_IJNS7_ILi128EEENS7_ILi64EEENS7_ILi256EEEEEELi256ENS_12float_e4m3_tEfNS_4arch4Sm90ELb0ELb1ELb1ELb1ELb0ELb0ELb0ELb1ELb1ELb1ELb1ELb0EEENS1_21CollectiveEpilogueFwdINS6_IJSA_SC_SB_EEES9_NS_10bfloat16_tESG_Li256ELb1ELb1ELb1ELb1EEENS1_36VarlenDynamicPersistentTileSchedulerILi128ELi64ELi256ELi128ELb1ELb1ELb1ELb1ELb0ELb1EEEEEEEEEvNT_6ParamsE)
        /*03d4*/ 	.word	0x00000000


	//----- nvinfo : EIATTR_REGCOUNT
	.align		4
.L_174:
        /*03d8*/ 	.byte	0x04, 0x2f
        /*03da*/ 	.short	(.L_176 - .L_175)
	.align		4
.L_175:
        /*03dc*/ 	.word	index@(_ZN7cutlass13device_kernelIN5flash11enable_sm90INS1_16FlashAttnFwdSm90INS1_25CollectiveMainloopFwdSm90ILi2EN4cute5tupleIJNS5_1CILi1EEES8_S8_EEENS6_IJNS7_ILi128EEENS7_ILi64EEENS7_ILi256EEEEEELi256ENS_12float_e4m3_tEfNS_4arch4Sm90ELb0ELb1ELb1ELb0ELb0ELb0ELb0ELb1ELb1ELb1ELb1ELb0EEENS1_21CollectiveEpilogueFwdINS6_IJSA_SC_SB_EEES9_NS_10bfloat16_tESG_Li256ELb0ELb1ELb1ELb1EEENS1_19SingleTileSchedulerILb0ELb1ELb1ELi128EEEEEEEEEvNT_6ParamsE)
        /*03e0*/ 	.word	0x00000004


	//----- nvinfo : EIATTR_FRAME_SIZE
	.align		4
.L_176:
        /*03e4*/ 	.byte	0x04, 0x11
        /*03e6*/ 	.short	(.L_178 - .L_177)
	.align		4
.L_177:
        /*03e8*/ 	.word	index@(_ZN7cutlass13device_kernelIN5flash11enable_sm90INS1_16FlashAttnFwdSm90INS1_25CollectiveMainloopFwdSm90ILi2EN4cute5tupleIJNS5_1CILi1EEES8_S8_EEENS6_IJNS7_ILi128EEENS7_ILi64EEENS7_ILi256EEEEEELi256ENS_12float_e4m3_tEfNS_4arch4Sm90ELb0ELb1ELb1ELb0ELb0ELb0ELb0ELb1ELb1ELb1ELb1ELb0EEENS1_21CollectiveEpilogueFwdINS6_IJSA_SC_SB_EEES9_NS_10bfloat16_tESG_Li256ELb0ELb1ELb1ELb1EEENS1_19SingleTileSchedulerILb0ELb1ELb1ELi128EEEEEEEEEvNT_6ParamsE)
        /*03ec*/ 	.word	0x00000000


	//----- nvinfo : EIATTR_REGCOUNT
	.align		4
.L_178:
        /*03f0*/ 	.byte	0x04, 0x2f
        /*03f2*/ 	.short	(.L_180 - .L_179)
	.align		4
.L_179:
        /*03f4*/ 	.word	index@(_ZN7cutlass13device_kernelIN5flash11enable_sm90INS1_16FlashAttnFwdSm90INS1_25CollectiveMainloopFwdSm90ILi2EN4cute5tupleIJNS5_1CILi1EEES8_S8_EEENS6_IJNS7_ILi128EEESA_NS7_ILi256EEEEEELi256ENS_12float_e4m3_tEfNS_4arch4Sm90ELb0ELb0ELb1ELb1ELb0ELb1ELb0ELb1ELb1ELb1ELb1ELb0EEENS1_21CollectiveEpilogueFwdINS6_IJSA_SB_SA_EEES9_NS_10bfloat16_tESF_Li256ELb1ELb1ELb1ELb1EEENS1_36VarlenDynamicPersistentTileSchedulerILi128ELi128ELi256ELi128ELb1ELb1ELb1ELb0ELb1ELb1EEEEEEEEEvNT_6ParamsE)
        /*03f8*/ 	.word	0x00000004


	//----- nvinfo : EIATTR_FRAME_SIZE
	.align		4
.L_180:
        /*03fc*/ 	.byte	0x04, 0x11
        /*03fe*/ 	.short	(.L_182 - .L_181)
	.align		4
.L_181:
        /*0400*/ 	.word	index@(_ZN7cutlass13device_kernelIN5flash11enable_sm90INS1_16FlashAttnFwdSm90INS1_25CollectiveMainloopFwdSm90ILi2EN4cute5tupleIJNS5_1CILi1EEES8_S8_EEENS6_IJNS7_ILi128EEESA_NS7_ILi256EEEEEELi256ENS_12float_e4m3_tEfNS_4arch4Sm90ELb0ELb0ELb1ELb1ELb0ELb1ELb0ELb1ELb1ELb1ELb1ELb0EEENS1_21CollectiveEpilogueFwdINS6_IJSA_SB_SA_EEES9_NS_10bfloat16_tESF_Li256ELb1ELb1ELb1ELb1EEENS1_36VarlenDynamicPersistentTileSchedulerILi128ELi128ELi256ELi128ELb1ELb1ELb1ELb0ELb1ELb1EEEEEEEEEvNT_6ParamsE)
        /*0404*/ 	.word	0x00000000


	//----- nvinfo : EIATTR_REGCOUNT
	.align		4
.L_182:
        /*0408*/ 	.byte	0x04, 0x2f
        /*040a*/ 	.short	(.L_184 - .L_183)
	.align		4
.L_183:
        /*040c*/ 	.word	index@(_ZN7cutlass13device_kernelIN5flash11enable_sm90INS1_16FlashAttnFwdSm90INS1_25CollectiveMainloopFwdSm90ILi2EN4cute5tupleIJNS5_1CILi1EEES8_S8_EEENS6_IJNS7_ILi128EEESA_NS7_ILi256EEEEEELi256ENS_12float_e4m3_tEfNS_4arch4Sm90ELb0ELb0ELb1ELb1ELb0ELb0ELb0ELb1ELb1ELb1ELb1ELb0EEENS1_21CollectiveEpilogueFwdINS6_IJSA_SB_SA_EEES9_NS_10bfloat16_tESF_Li256ELb1ELb1ELb1ELb1EEENS1_36VarlenDynamicPersistentTileSchedulerILi128ELi128ELi256ELi128ELb1ELb1ELb1ELb0ELb1ELb1EEEEEEEEEvNT_6ParamsE)
        /*0410*/ 	.word	0x00000004


	//----- nvinfo : EIATTR_FRAME_SIZE
	.align		4
.L_184:
        /*0414*/ 	.byte	0x04, 0x11
        /*0416*/ 	.short	(.L_186 - .L_185)
	.align		4
.L_185:
        /*0418*/ 	.word	index@(_ZN7cutlass13device_kernelIN5flash11enable_sm90INS1_16FlashAttnFwdSm90INS1_25CollectiveMainloopFwdSm90ILi2EN4cute5tupleIJNS5_1CILi1EEES8_S8_EEENS6_IJNS7_ILi128EEESA_NS7_ILi256EEEEEELi256ENS_12float_e4m3_tEfNS_4arch4Sm90ELb0ELb0ELb1ELb1ELb0ELb0ELb0ELb1ELb1ELb1ELb1ELb0EEENS1_21CollectiveEpilogueFwdINS6_IJSA_SB_SA_EEES9_NS_10bfloat16_tESF_Li256ELb1ELb1ELb1ELb1EEENS1_36VarlenDynamicPersistentTileSchedulerILi128ELi128ELi256ELi128ELb1ELb1ELb1ELb0ELb1ELb1EEEEEEEEEvNT_6ParamsE)
        /*041c*/ 	.word	0x00000000


	//----- nvinfo : EIATTR_REGCOUNT
	.align		4
.L_186:
        /*0420*/ 	.byte	0x04, 0x2f
        /*0422*/ 	.short	(.L_188 - .L_187)
	.align		4
.L_187:
        /*0424*/ 	.word	index@(_ZN7cutlass13device_kernelIN5flash11enable_sm90INS1_16FlashAttnFwdSm90INS1_25CollectiveMainloopFwdSm90ILi2EN4cute5tupleIJNS5_1CILi1EEES8_S8_EEENS6_IJNS7_ILi128EEESA_NS7_ILi256EEEEEELi256ENS_12float_e4m3_tEfNS_4arch4Sm90ELb0ELb0ELb1ELb0ELb0ELb0ELb0ELb1ELb1ELb1ELb1ELb0EEENS1_21CollectiveEpilogueFwdINS6_IJSA_SB_SA_EEES9_NS_10bfloat16_tESF_Li256ELb0ELb1ELb1ELb1EEENS1_19SingleTileSchedulerILb0ELb1ELb1ELi128EEEEEEEEEvNT_6ParamsE)
        /*0428*/ 	.word	0x00000004


	//----- nvinfo : EIATTR_FRAME_SIZE
	.align		4
.L_188:
        /*042c*/ 	.byte	0x04, 0x11
        /*042e*/ 	.short	(.L_190 - .L_189)
	.align		4
.L_189:
        /*0430*/ 	.word	index@(_ZN7cutlass13device_kernelIN5flash11enable_sm90INS1_16FlashAttnFwdSm90INS1_25CollectiveMainloopFwdSm90ILi2EN4cute5tupleIJNS5_1CILi1EEES8_S8_EEENS6_IJNS7_ILi128EEESA_NS7_ILi256EEEEEELi256ENS_12float_e4m3_tEfNS_4arch4Sm90ELb0ELb0ELb1ELb0ELb0ELb0ELb0ELb1ELb1ELb1ELb1ELb0EEENS1_21CollectiveEpilogueFwdINS6_IJSA_SB_SA_EEES9_NS_10bfloat16_tESF_Li256ELb0ELb1ELb1ELb1EEENS1_19SingleTileSchedulerILb0ELb1ELb1ELi128EEEEEEEEEvNT_6ParamsE)
        /*0434*/ 	.word	0x00000000


	//----- nvinfo : EIATTR_MIN_STACK_SIZE
	.align		4
.L_190:
        /*0438*/ 	.byte	0x04, 0x12
        /*043a*/ 	.short	(.L_192 - .L_191)
	.align		4
.L_191:
        /*043c*/ 	.word	index@(_ZN7cutlass13device_kernelIN5flash11enable_sm90INS1_16FlashAttnFwdSm90INS1_25CollectiveMainloopFwdSm90ILi2EN4cute5tupleIJNS5_1CILi1EEES8_S8_EEENS6_IJNS7_ILi128EEESA_NS7_ILi256EEEEEELi256ENS_12float_e4m3_tEfNS_4arch4Sm90ELb0ELb0ELb1ELb0ELb0ELb0ELb0ELb1ELb1ELb1ELb1ELb0EEENS1_21CollectiveEpilogueFwdINS6_IJSA_SB_SA_EEES9_NS_10bfloat16_tESF_Li256ELb0ELb1ELb1ELb1EEENS1_19SingleTileSchedulerILb0ELb1ELb1ELi128EEEEEEEEEvNT_6ParamsE)
        /*0440*/ 	.word	0x00000000


	//----- nvinfo : EIATTR_MIN_STACK_SIZE
	.align		4
.L_192:
        /*0444*/ 	.byte	0x04, 0x12
        /*0446*/ 	.short	(.L_194 - .L_193)
	.align		4
.L_193:
        /*0448*/ 	.word	index@(_ZN7cutlass13device_kernelIN5flash11enable_sm90INS1_16FlashAttnFwdSm90INS1_25CollectiveMainloopFwdSm90ILi2EN4cute5tupleIJNS5_1CILi1EEES8_S8_EEENS6_IJNS7_ILi128EEESA_NS7_ILi256EEEEEELi256ENS_12float_e4m3_tEfNS_4arch4Sm90ELb0ELb0ELb1ELb1ELb0ELb0ELb0ELb1ELb1ELb1ELb1ELb0EEENS1_21CollectiveEpilogueFwdINS6_IJSA_SB_SA_EEES9_NS_10bfloat16_tESF_Li256ELb1ELb1ELb1ELb1EEENS1_36VarlenDynamicPersistentTileSchedulerILi128ELi128ELi256ELi128ELb1ELb1ELb1ELb0ELb1ELb1EEEEEEEEEvNT_6ParamsE)
        /*044c*/ 	.word	0x00000000


	//----- nvinfo : EIATTR_MIN_STACK_SIZE
	.align		4
.L_194:
        /*0450*/ 	.byte	0x04, 0x12
        /*0452*/ 	.short	(.L_196 - .L_195)
	.align		4
.L_195:
        /*0454*/ 	.word	index@(_ZN7cutlass13device_kernelIN5flash11enable_sm90INS1_16FlashAttnFwdSm90INS1_25CollectiveMainloopFwdSm90ILi2EN4cute5tupleIJNS5_1CILi1EEES8_S8_EEENS6_IJNS7_ILi128EEESA_NS7_ILi256EEEEEELi256ENS_12float_e4m3_tEfNS_4arch4Sm90ELb0ELb0ELb1ELb1ELb0ELb1ELb0ELb1ELb1ELb1ELb1ELb0EEENS1_21CollectiveEpilogueFwdINS6_IJSA_SB_SA_EEES9_NS_10bfloat16_tESF_Li256ELb1ELb1ELb1ELb1EEENS1_36VarlenDynamicPersistentTileSchedulerILi128ELi128ELi256ELi128ELb1ELb1ELb1ELb0ELb1ELb1EEEEEEEEEvNT_6ParamsE)
        /*0458*/ 	.word	0x00000000


	//----- nvinfo : EIATTR_MIN_STACK_SIZE
	.align		4
.L_196:
        /*045c*/ 	.byte	0x04, 0x12
        /*045e*/ 	.short	(.L_198 - .L_197)
	.align		4
.L_197:
        /*0460*/ 	.word	index@(_ZN7cutlass13device_kernelIN5flash11enable_sm90INS1_16FlashAttnFwdSm90INS1_25CollectiveMainloopFwdSm90ILi2EN4cute5tupleIJNS5_1CILi1EEES8_S8_EEENS6_IJNS7_ILi128EEENS7_ILi64EEENS7_ILi256EEEEEELi256ENS_12float_e4m3_tEfNS_4arch4Sm90ELb0ELb1ELb1ELb0ELb0ELb0ELb0ELb1ELb1ELb1ELb1ELb0EEENS1_21CollectiveEpilogueFwdINS6_IJSA_SC_SB_EEES9_NS_10bfloat16_tESG_Li256ELb0ELb1ELb1ELb1EEENS1_19SingleTileSchedulerILb0ELb1ELb1ELi128EEEEEEEEEvNT_6ParamsE)
        /*0464*/ 	.word	0x00000000


	//----- nvinfo : EIATTR_MIN_STACK_SIZE
	.align		4
.L_198:
        /*0468*/ 	.byte	0x04, 0x12
        /*046a*/ 	.short	(.L_200 - .L_199)
	.align		4
.L_199:
        /*046c*/ 	.word	index@(_ZN7cutlass13device_kernelIN5flash11enable_sm90INS1_16FlashAttnFwdSm90INS1_25CollectiveMainloopFwdSm90ILi2EN4cute5tupleIJNS5_1CILi1EEES8_S8_EEENS6_IJNS7_ILi128EEENS7_ILi64EEENS7_ILi256EEEEEELi256ENS_12float_e4m3_tEfNS_4arch4Sm90ELb0ELb1ELb1ELb1ELb0ELb0ELb0ELb1ELb1ELb1ELb1ELb0EEENS1_21CollectiveEpilogueFwdINS6_IJSA_SC_SB_EEES9_NS_10bfloat16_tESG_Li256ELb1ELb1ELb1ELb1EEENS1_36VarlenDynamicPersistentTileSchedulerILi128ELi64ELi256ELi128ELb1ELb1ELb1ELb1ELb0ELb1EEEEEEEEEvNT_6ParamsE)
        /*0470*/ 	.word	0x00000000


	//----- nvinfo : EIATTR_MIN_STACK_SIZE
	.align		4
.L_200:
        /*0474*/ 	.byte	0x04, 0x12
        /*0476*/ 	.short	(.L_202 - .L_201)
	.align		4
.L_201:
        /*0478*/ 	.word	index@(_ZN7cutlass13device_kernelIN5flash11enable_sm90INS1_16FlashAttnFwdSm90INS1_25CollectiveMainloopFwdSm90ILi2EN4cute5tupleIJNS5_1CILi1EEES8_S8_EEENS6_IJNS7_ILi128EEENS7_ILi64EEENS7_ILi256EEEEEELi256ENS_12float_e4m3_tEfNS_4arch4Sm90ELb0ELb1ELb1ELb1ELb0ELb1ELb0ELb1ELb1ELb1ELb1ELb0EEENS1_21CollectiveEpilogueFwdINS6_IJSA_SC_SB_EEES9_NS_10bfloat16_tESG_Li256ELb1ELb1ELb1ELb1EEENS1_36VarlenDynamicPersistentTileSchedulerILi128ELi64ELi256ELi128ELb1ELb1ELb1ELb1ELb0ELb1EEEEEEEEEvNT_6ParamsE)
        /*047c*/ 	.word	0x00000000


	//----- nvinfo : EIATTR_MIN_STACK_SIZE
	.align		4
.L_202:
        /*0480*/ 	.byte	0x04, 0x12
        /*0482*/ 	.short	(.L_204 - .L_203)
	.align		4
.L_203:
        /*0484*/ 	.word	index@(_ZN7cutlass13device_kernelIN5flash11enable_sm90INS1_16FlashAttnFwdSm90INS1_25CollectiveMainloopFwdSm90ILi2EN4cute5tupleIJNS5_1CILi1EEES8_S8_EEENS6_IJNS7_ILi128EEESA_NS7_ILi256EEEEEELi256ENS_12float_e4m3_tEfNS_4arch4Sm90ELb1ELb0ELb1ELb0ELb0ELb0ELb0ELb1ELb1ELb1ELb1ELb0EEENS1_21CollectiveEpilogueFwdINS6_IJSA_SB_SA_EEES9_NS_10bfloat16_tESF_Li256ELb0ELb1ELb1ELb1EEENS1_19SingleTileSchedulerILb0ELb1ELb1ELi128EEEEEEEEEvNT_6ParamsE)
        /*0488*/ 	.word	0x00000000


	//----- nvinfo : EIATTR_MIN_STACK_SIZE
	.align		4
.L_204:
        /*048c*/ 	.byte	0x04, 0x12
        /*048e*/ 	.short	(.L_206 - .L_205)
	.align		4
.L_205:
        /*0490*/ 	.word	index@(_ZN7cutlass13device_kernelIN5flash11enable_sm90INS1_16FlashAttnFwdSm90INS1_25CollectiveMainloopFwdSm90ILi2EN4cute5tupleIJNS5_1CILi1EEES8_S8_EEENS6_IJNS7_ILi128EEESA_NS7_ILi256EEEEEELi256ENS_12float_e4m3_tEfNS_4arch4Sm90ELb1ELb0ELb1ELb1ELb0ELb0ELb0ELb1ELb1ELb1ELb1ELb0EEENS1_21CollectiveEpilogueFwdINS6_IJSA_SB_SA_EEES9_NS_10bfloat16_tESF_Li256ELb1ELb1ELb1ELb1EEENS1_36VarlenDynamicPersistentTileSchedulerILi128ELi128ELi256ELi128ELb1ELb1ELb1ELb1ELb1ELb1EEEEEEEEEvNT_6ParamsE)
        /*0494*/ 	.word	0x00000000


	//----- nvinfo : EIATTR_MIN_STACK_SIZE
	.align		4
.L_206:
        /*0498*/ 	.byte	0x04, 0x12
        /*049a*/ 	.short	(.L_208 - .L_207)
	.align		4
.L_207:
        /*049c*/ 	.word	index@(_ZN7cutlass13device_kernelIN5flash11enable_sm90INS1_16FlashAttnFwdSm90INS1_25CollectiveMainloopFwdSm90ILi2EN4cute5tupleIJNS5_1CILi1EEES8_S8_EEENS6_IJNS7_ILi128EEESA_NS7_ILi256EEEEEELi256ENS_12float_e4m3_tEfNS_4arch4Sm90ELb1ELb0ELb1ELb1ELb0ELb1ELb0ELb1ELb1ELb1ELb1ELb0EEENS1_21CollectiveEpilogueFwdINS6_IJSA_SB_SA_EEES9_NS_10bfloat16_tESF_Li256ELb1ELb1ELb1ELb1EEENS1_36VarlenDynamicPersistentTileSchedulerILi128ELi128ELi256ELi128ELb1ELb1ELb1ELb1ELb1ELb1EEEEEEEEEvNT_6ParamsE)
        /*04a0*/ 	.word	0x00000000


	//----- nvinfo : EIATTR_MIN_STACK_SIZE
	.align		4
.L_208:
        /*04a4*/ 	.byte	0x04, 0x12
        /*04a6*/ 	.short	(.L_210 - .L_209)
	.align		4
.L_209:
        /*04a8*/ 	.word	index@(_ZN7cutlass13device_kernelIN5flash11enable_sm90INS1_16FlashAttnFwdSm90INS1_25CollectiveMainloopFwdSm90ILi2EN4cute5tupleIJNS5_1CILi1EEES8_S8_EEENS6_IJNS7_ILi128EEENS7_ILi160EEENS7_ILi192EEEEEELi192ENS_12float_e4m3_tEfNS_4arch4Sm90ELb0ELb0ELb1ELb0ELb0ELb0ELb0ELb1ELb1ELb1ELb1ELb0EEENS1_21CollectiveEpilogueFwdINS6_IJSA_SC_SB_EEES9_NS_10bfloat16_tESG_Li256ELb0ELb1ELb1ELb1EEENS1_19SingleTileSchedulerILb0ELb1ELb1ELi128EEEEEEEEEvNT_6ParamsE)
        /*04ac*/ 	.word	0x00000000


	//----- nvinfo : EIATTR_MIN_STACK_SIZE
	.align		4
.L_210:
        /*04b0*/ 	.byte	0x04, 0x12
        /*04b2*/ 	.short	(.L_212 - .L_211)
	.align		4
.L_211:
        /*04b4*/ 	.word	index@(_ZN7cutlass13device_kernelIN5flash11enable_sm90INS1_16FlashAttnFwdSm90INS1_25CollectiveMainloopFwdSm90ILi2EN4cute5tupleIJNS5_1CILi1EEES8_S8_EEENS6_IJNS7_ILi128EEENS7_ILi160EEENS7_ILi192EEEEEELi192ENS_12float_e4m3_tEfNS_4arch4Sm90ELb0ELb0ELb1ELb1ELb0ELb0ELb0ELb1ELb1ELb1ELb1ELb0EEENS1_21CollectiveEpilogueFwdINS6_IJSA_SC_SB_EEES9_NS_10bfloat16_tESG_Li256ELb1ELb1ELb1ELb1EEENS1_36VarlenDynamicPersistentTileSchedulerILi128ELi160ELi256ELi128ELb1ELb1ELb1ELb0ELb1ELb1EEEEEEEEEvNT_6ParamsE)
        /*04b8*/ 	.word	0x00000000


	//----- nvinfo : EIATTR_MIN_STACK_SIZE
	.align		4
.L_212:
        /*04bc*/ 	.byte	0x04, 0x12
        /*04be*/ 	.short	(.L_214 - .L_213)
	.align		4
.L_213:
        /*04c0*/ 	.word	index@(_ZN7cutlass13device_kernelIN5flash11enable_sm90INS1_16FlashAttnFwdSm90INS1_25CollectiveMainloopFwdSm90ILi2EN4cute5tupleIJNS5_1CILi1EEES8_S8_EEENS6_IJNS7_ILi128EEENS7_ILi160EEENS7_ILi192EEEEEELi192ENS_12float_e4m3_tEfNS_4arch4Sm90ELb0ELb0ELb1ELb1ELb0ELb1ELb0ELb1ELb1ELb1ELb1ELb0EEENS1_21CollectiveEpilogueFwdINS6_IJSA_SC_SB_EEES9_NS_10bfloat16_tESG_Li256ELb1ELb1ELb1ELb1EEENS1_36VarlenDynamicPersistentTileSchedulerILi128ELi160ELi256ELi128ELb1ELb1ELb1ELb0ELb1ELb1EEEEEEEEEvNT_6ParamsE)
        /*04c4*/ 	.word	0x00000000


	//----- nvinfo : EIATTR_MIN_STACK_SIZE
	.align		4
.L_214:
        /*04c8*/ 	.byte	0x04, 0x12
        /*04ca*/ 	.short	(.L_216 - .L_215)
	.align		4
.L_215:
        /*04cc*/ 	.word	index@(_ZN7cutlass13device_kernelIN5flash11enable_sm90INS1_16FlashAttnFwdSm90INS1_25CollectiveMainloopFwdSm90ILi2EN4cute5tupleIJNS5_1CILi1EEES8_S8_EEENS6_IJNS7_ILi128EEESA_NS7_ILi192EEEEEELi192ENS_12float_e4m3_tEfNS_4arch4Sm90ELb0ELb1ELb1ELb0ELb0ELb0ELb0ELb1ELb1ELb1ELb1ELb0EEENS1_21CollectiveEpilogueFwdINS6_IJSA_SB_SA_EEES9_NS_10bfloat16_tESF_Li256ELb0ELb1ELb1ELb1EEENS1_19SingleTileSchedulerILb0ELb1ELb1ELi128EEEEEEEEEvNT_6ParamsE)
        /*04d0*/ 	.word	0x00000000


	//----- nvinfo : EIATTR_MIN_STACK_SIZE
	.align		4
.L_216:
        /*04d4*/ 	.byte	0x04, 0x12
        /*04d6*/ 	.short	(.L_218 - .L_217)
	.align		4
.L_217:
        /*04d8*/ 	.word	index@(_ZN7cutlass13device_kernelIN5flash11enable_sm90INS1_16FlashAttnFwdSm90INS1_25CollectiveMainloopFwdSm90ILi2EN4cute5tupleIJNS5_1CILi1EEES8_S8_EEENS6_IJNS7_ILi128EEESA_NS7_ILi192EEEEEELi192ENS_12float_e4m3_tEfNS_4arch4Sm90ELb0ELb1ELb1ELb1ELb0ELb0ELb0ELb1ELb1ELb1ELb1ELb0EEENS1_21CollectiveEpilogueFwdINS6_IJSA_SB_SA_EEES9_NS_10bfloat16_tESF_Li256ELb1ELb1ELb1ELb1EEENS1_36VarlenDynamicPersistentTileSchedulerILi128ELi128ELi256ELi128ELb1ELb1ELb1ELb1ELb0ELb1EEEEEEEEEvNT_6ParamsE)
        /*04dc*/ 	.word	0x00000000


	//----- nvinfo : EIATTR_MIN_STACK_SIZE
	.align		4
.L_218:
        /*04e0*/ 	.byte	0x04, 0x12
        /*04e2*/ 	.short	(.L_220 - .L_219)
	.align		4
.L_219:
        /*04e4*/ 	.word	index@(_ZN7cutlass13device_kernelIN5flash11enable_sm90INS1_16FlashAttnFwdSm90INS1_25CollectiveMainloopFwdSm90ILi2EN4cute5tupleIJNS5_1CILi1EEES8_S8_EEENS6_IJNS7_ILi128EEESA_NS7_ILi192EEEEEELi192ENS_12float_e4m3_tEfNS_4arch4Sm90ELb0ELb1ELb1ELb1ELb0ELb1ELb0ELb1ELb1ELb1ELb1ELb0EEENS1_21CollectiveEpilogueFwdINS6_IJSA_SB_SA_EEES9_NS_10bfloat16_tESF_Li256ELb1ELb1ELb1ELb1EEENS1_36VarlenDynamicPersistentTileSchedulerILi128ELi128ELi256ELi128ELb1ELb1ELb1ELb1ELb0ELb1EEEEEEEEEvNT_6ParamsE)
        /*04e8*/ 	.word	0x00000000


	//----- nvinfo : EIATTR_MIN_STACK_SIZE
	.align		4
.L_220:
        /*04ec*/ 	.byte	0x04, 0x12
        /*04ee*/ 	.short	(.L_222 - .L_221)
	.align		4
.L_221:
        /*04f0*/ 	.word	index@(_ZN7cutlass13device_kernelIN5flash11enable_sm90INS1_16FlashAttnFwdSm90INS1_25CollectiveMainloopFwdSm90ILi2EN4cute5tupleIJNS5_1CILi1EEES8_S8_EEENS6_IJNS7_ILi128EEENS7_ILi160EEENS7_ILi192EEEEEELi192ENS_12float_e4m3_tEfNS_4arch4Sm90ELb1ELb0ELb1ELb0ELb0ELb0ELb0ELb1ELb1ELb1ELb1ELb0EEENS1_21CollectiveEpilogueFwdINS6_IJSA_SC_SB_EEES9_NS_10bfloat16_tESG_Li256ELb0ELb1ELb1ELb1EEENS1_19SingleTileSchedulerILb0ELb1ELb1ELi128EEEEEEEEEvNT_6ParamsE)
        /*04f4*/ 	.word	0x00000000


	//----- nvinfo : EIATTR_MIN_STACK_SIZE
	.align		4
.L_222:
        /*04f8*/ 	.byte	0x04, 0x12
        /*04fa*/ 	.short	(.L_224 - .L_223)
	.align		4
.L_223:
        /*04fc*/ 	.word	index@(_ZN7cutlass13device_kernelIN5flash11enable_sm90INS1_16FlashAttnFwdSm90INS1_25CollectiveMainloopFwdSm90ILi2EN4cute5tupleIJNS5_1CILi1EEES8_S8_EEENS6_IJNS7_ILi128EEENS7_ILi160EEENS7_ILi192EEEEEELi192ENS_12float_e4m3_tEfNS_4arch4Sm90ELb1ELb0ELb1ELb1ELb0ELb0ELb0ELb1ELb1ELb1ELb1ELb0EEENS1_21CollectiveEpilogueFwdINS6_IJSA_SC_SB_EEES9_NS_10bfloat16_tESG_Li256ELb1ELb1ELb1ELb1EEENS1_36VarlenDynamicPersistentTileSchedulerILi128ELi160ELi256ELi128ELb1ELb1ELb1ELb1ELb1ELb1EEEEEEEEEvNT_6ParamsE)
        /*0500*/ 	.word	0x00000000


	//----- nvinfo : EIATTR_MIN_STACK_SIZE
	.align		4
.L_224:
        /*0504*/ 	.byte	0x04, 0x12
        /*0506*/ 	.short	(.L_226 - .L_225)
	.align		4
.L_225:
        /*0508*/ 	.word	index@(_ZN7cutlass13device_kernelIN5flash11enable_sm90INS1_16FlashAttnFwdSm90INS1_25CollectiveMainloopFwdSm90ILi2EN4cute5tupleIJNS5_1CILi1EEES8_S8_EEENS6_IJNS7_ILi128EEENS7_ILi160EEENS7_ILi192EEEEEELi192ENS_12float_e4m3_tEfNS_4arch4Sm90ELb1ELb0ELb1ELb1ELb0ELb1ELb0ELb1ELb1ELb1ELb1ELb0EEENS1_21CollectiveEpilogueFwdINS6_IJSA_SC_SB_EEES9_NS_10bfloat16_tESG_Li256ELb1ELb1ELb1ELb1EEENS1_36VarlenDynamicPersistentTileSchedulerILi128ELi160ELi256ELi128ELb1ELb1ELb1ELb1ELb1ELb1EEEEEEEEEvNT_6ParamsE)
        /*050c*/ 	.word	0x00000000


	//----- nvinfo : EIATTR_MIN_STACK_SIZE
	.align		4
.L_226:
        /*0510*/ 	.byte	0x04, 0x12
        /*0512*/ 	.short	(.L_228 - .L_227)
	.align		4
.L_227:
        /*0514*/ 	.word	index@(_ZN7cutlass13device_kernelIN5flash11enable_sm90INS1_16FlashAttnFwdSm90INS1_25CollectiveMainloopFwdSm90ILi2EN4cute5tupleIJNS5_1CILi1EEES8_S8_EEENS6_IJNS7_ILi128EEENS7_ILi224EEESA_EEELi128ENS_12float_e4m3_tEfNS_4arch4Sm90ELb0ELb0ELb1ELb0ELb0ELb0ELb0ELb1ELb1ELb1ELb1ELb0EEENS1_21CollectiveEpilogueFwdINS6_IJSA_SA_SB_EEES9_NS_10bfloat16_tESF_Li256ELb0ELb1ELb1ELb1EEENS1_19SingleTileSchedulerILb0ELb1ELb1ELi128EEEEEEEEEvNT_6ParamsE)
        /*0518*/ 	.word	0x00000000


	//----- nvinfo : EIATTR_MIN_STACK_SIZE
	.align		4
.L_228:
        /*051c*/ 	.byte	0x04, 0x12
        /*051e*/ 	.short	(.L_230 - .L_229)
	.align		4
.L_229:
        /*0520*/ 	.word	index@(_ZN7cutlass13device_kernelIN5flash11enable_sm90INS1_16FlashAttnFwdSm90INS1_25CollectiveMainloopFwdSm90ILi2EN4cute5tupleIJNS5_1CILi1EEES8_S8_EEENS6_IJNS7_ILi128EEENS7_ILi224EEESA_EEELi128ENS_12float_e4m3_tEfNS_4arch4Sm90ELb0ELb0ELb1ELb1ELb0ELb0ELb0ELb1ELb1ELb1ELb1ELb0EEENS1_21CollectiveEpilogueFwdINS6_IJSA_SA_SB_EEES9_NS_10bfloat16_tESF_Li256ELb1ELb1ELb1ELb1EEENS1_36VarlenDynamicPersistentTileSchedulerILi128ELi224ELi256ELi128ELb1ELb1ELb1ELb0ELb1ELb1EEEEEEEEEvNT_6ParamsE)
        /*0524*/ 	.word	0x00000000


	//----- nvinfo : EIATTR_MIN_STACK_SIZE
	.align		4
.L_230:
        /*0528*/ 	.byte	0x04, 0x12
        /*052a*/ 	.short	(.L_232 - .L_231)
	.align		4
.L_231:
        /*052c*/ 	.word	index@(_ZN7cutlass13device_kernelIN5flash11enable_sm90INS1_16FlashAttnFwdSm90INS1_25CollectiveMainloopFwdSm90ILi2EN4cute5tupleIJNS5_1CILi1EEES8_S8_EEENS6_IJNS7_ILi128EEENS7_ILi224EEESA_EEELi128ENS_12float_e4m3_tEfNS_4arch4Sm90ELb0ELb0ELb1ELb1ELb0ELb1ELb0ELb1ELb1ELb1ELb1ELb0EEENS1_21CollectiveEpilogueFwdINS6_IJSA_SA_SB_EEES9_NS_10bfloat16_tESF_Li256ELb1ELb1ELb1ELb1EEENS1_36VarlenDynamicPersistentTileSchedulerILi128ELi224ELi256ELi128ELb1ELb1ELb1ELb0ELb1ELb1EEEEEEEEEvNT_6ParamsE)
        /*0530*/ 	.word	0x00000000


	//----- nvinfo : EIATTR_MIN_STACK_SIZE
	.align		4
.L_232:
        /*0534*/ 	.byte	0x04, 0x12
        /*0536*/ 	.short	(.L_234 - .L_233)
	.align		4
.L_233:
        /*0538*/ 	.word	index@(_ZN7cutlass13device_kernelIN5flash11enable_sm90INS1_16FlashAttnFwdSm90INS1_25CollectiveMainloopFwdSm90ILi2EN4cute5tupleIJNS5_1CILi1EEES8_S8_EEENS6_IJNS7_ILi128EEENS7_ILi192EEESA_EEELi128ENS_12float_e4m3_tEfNS_4arch4Sm90ELb0ELb1ELb1ELb0ELb0ELb0ELb0ELb1ELb1ELb1ELb1ELb0EEENS1_21CollectiveEpilogueFwdINS6_IJSA_SA_SB_EEES9_NS_10bfloat16_tESF_Li256ELb0ELb1ELb1ELb1EEENS1_19SingleTileSchedulerILb0ELb1ELb1ELi128EEEEEEEEEvNT_6ParamsE)
        /*053c*/ 	.word	0x00000000


	//----- nvinfo : EIATTR_MIN_STACK_SIZE
	.align		4
.L_234:
        /*0540*/ 	.byte	0x04, 0x12
        /*0542*/ 	.short	(.L_236 - .L_235)
	.align		4
.L_235:
        /*0544*/ 	.word	index@(_ZN7cutlass13device_kernelIN5flash11enable_sm90INS1_16FlashAttnFwdSm90INS1_25CollectiveMainloopFwdSm90ILi2EN4cute5tupleIJNS5_1CILi1EEES8_S8_EEENS6_IJNS7_ILi128EEENS7_ILi192EEESA_EEELi128ENS_12float_e4m3_tEfNS_4arch4Sm90ELb0ELb1ELb1ELb1ELb0ELb0ELb0ELb1ELb1ELb1ELb1ELb0EEENS1_21CollectiveEpilogueFwdINS6_IJSA_SA_SB_EEES9_NS_10bfloat16_tESF_Li256ELb1ELb1ELb1ELb1EEENS1_36VarlenDynamicPersistentTileSchedulerILi128ELi192ELi256ELi128ELb1ELb1ELb1ELb1ELb0ELb1EEEEEEEEEvNT_6ParamsE)
        /*0548*/ 	.word	0x00000000


	//----- nvinfo : EIATTR_MIN_STACK_SIZE
	.align		4
.L_236:
        /*054c*/ 	.byte	0x04, 0x12
        /*054e*/ 	.short	(.L_238 - .L_237)
	.align		4
.L_237:
        /*0550*/ 	.word	index@(_ZN7cutlass13device_kernelIN5flash11enable_sm90INS1_16FlashAttnFwdSm90INS1_25CollectiveMainloopFwdSm90ILi2EN4cute5tupleIJNS5_1CILi1EEES8_S8_EEENS6_IJNS7_ILi128EEENS7_ILi192EEESA_EEELi128ENS_12float_e4m3_tEfNS_4arch4Sm90ELb0ELb1ELb1ELb1ELb0ELb1ELb0ELb1ELb1ELb1ELb1ELb0EEENS1_21CollectiveEpilogueFwdINS6_IJSA_SA_SB_EEES9_NS_10bfloat16_tESF_Li256ELb1ELb1ELb1ELb1EEENS1_36VarlenDynamicPersistentTileSchedulerILi128ELi192ELi256ELi128ELb1ELb1ELb1ELb1ELb0ELb1EEEEEEEEEvNT_6ParamsE)
        /*0554*/ 	.word	0x00000000


	//----- nvinfo : EIATTR_MIN_STACK_SIZE
	.align		4
.L_238:
        /*0558*/ 	.byte	0x04, 0x12
        /*055a*/ 	.short	(.L_240 - .L_239)
	.align		4
.L_239:
        /*055c*/ 	.word	index@(_ZN7cutlass13device_kernelIN5flash11enable_sm90INS1_16FlashAttnFwdSm90INS1_25CollectiveMainloopFwdSm90ILi2EN4cute5tupleIJNS5_1CILi1EEES8_S8_EEENS6_IJNS7_ILi128EEENS7_ILi224EEESA_EEELi128ENS_12float_e4m3_tEfNS_4arch4Sm90ELb1ELb0ELb1ELb0ELb0ELb0ELb0ELb1ELb1ELb1ELb1ELb0EEENS1_21CollectiveEpilogueFwdINS6_IJSA_SA_SB_EEES9_NS_10bfloat16_tESF_Li256ELb0ELb1ELb1ELb1EEENS1_19SingleTileSchedulerILb0ELb1ELb1ELi128EEEEEEEEEvNT_6ParamsE)
        /*0560*/ 	.word	0x00000000


	//----- nvinfo : EIATTR_MIN_STACK_SIZE
	.align		4
.L_240:
        /*0564*/ 	.byte	0x04, 0x12
        /*0566*/ 	.short	(.L_242 - .L_241)
	.align		4
.L_241:
        /*0568*/ 	.word	index@(_ZN7cutlass13device_kernelIN5flash11enable_sm90INS1_16FlashAttnFwdSm90INS1_25CollectiveMainloopFwdSm90ILi2EN4cute5tupleIJNS5_1CILi1EEES8_S8_EEENS6_IJNS7_ILi128EEENS7_ILi224EEESA_EEELi128ENS_12float_e4m3_tEfNS_4arch4Sm90ELb1ELb0ELb1ELb1ELb0ELb0ELb0ELb1ELb1ELb1ELb1ELb0EEENS1_21CollectiveEpilogueFwdINS6_IJSA_SA_SB_EEES9_NS_10bfloat16_tESF_Li256ELb1ELb1ELb1ELb1EEENS1_36VarlenDynamicPersistentTileSchedulerILi128ELi224ELi256ELi128ELb1ELb1ELb1ELb1ELb1ELb1EEEEEEEEEvNT_6ParamsE)
        /*056c*/ 	.word	0x00000000


	//----- nvinfo : EIATTR_MIN_STACK_SIZE
	.align		4
.L_242:
        /*0570*/ 	.byte	0x04, 0x12
        /*0572*/ 	.short	(.L_244 - .L_243)
	.align		4
.L_243:
        /*0574*/ 	.word	index@(_ZN7cutlass13device_kernelIN5flash11enable_sm90INS1_16FlashAttnFwdSm90INS1_25CollectiveMainloopFwdSm90ILi2EN4cute5tupleIJNS5_1CILi1EEES8_S8_EEENS6_IJNS7_ILi128EEENS7_ILi224EEESA_EEELi128ENS_12float_e4m3_tEfNS_4arch4Sm90ELb1ELb0ELb1ELb1ELb0ELb1ELb0ELb1ELb1ELb1ELb1ELb0EEENS1_21CollectiveEpilogueFwdINS6_IJSA_SA_SB_EEES9_NS_10bfloat16_tESF_Li256ELb1ELb1ELb1ELb1EEENS1_36VarlenDynamicPersistentTileSchedulerILi128ELi224ELi256ELi128ELb1ELb1ELb1ELb1ELb1ELb1EEEEEEEEEvNT_6ParamsE)
        /*0578*/ 	.word	0x00000000


	//----- nvinfo : EIATTR_MIN_STACK_SIZE
	.align		4
.L_244:
        /*057c*/ 	.byte	0x04, 0x12
        /*057e*/ 	.short	(.L_246 - .L_245)
	.align		4
.L_245:
        /*0580*/ 	.word	index@(_ZN7cutlass13device_kernelIN5flash11enable_sm90INS1_16FlashAttnFwdSm90INS1_25CollectiveMainloopFwdSm90ILi2EN4cute5tupleIJNS5_1CILi1EEES8_S8_EEENS6_IJNS7_ILi192EEENS7_ILi128EEENS7_ILi96EEEEEELi96ENS_12float_e4m3_tEfNS_4arch4Sm90ELb0ELb0ELb1ELb0ELb0ELb0ELb0ELb1ELb1ELb1ELb1ELb0EEENS1_21CollectiveEpilogueFwdINS6_IJSA_SC_SB_EEES9_NS_10bfloat16_tESG_Li384ELb0ELb1ELb1ELb1EEENS1_19SingleTileSchedulerILb0ELb1ELb1ELi192EEEEEEEEEvNT_6ParamsE)
        /*0584*/ 	.word	0x00000000


	//----- nvinfo : EIATTR_MIN_STACK_SIZE
	.align		4
.L_246:
        /*0588*/ 	.byte	0x04, 0x12
        /*058a*/ 	.short	(.L_248 - .L_247)
	.align		4
.L_247:
        /*058c*/ 	.word	index@(_ZN7cutlass13device_kernelIN5flash11enable_sm90INS1_16FlashAttnFwdSm90INS1_25CollectiveMainloopFwdSm90ILi2EN4cute5tupleIJNS5_1CILi1EEES8_S8_EEENS6_IJNS7_ILi192EEENS7_ILi128EEENS7_ILi96EEEEEELi96ENS_12float_e4m3_tEfNS_4arch4Sm90ELb0ELb0ELb1ELb1ELb0ELb0ELb0ELb1ELb1ELb1ELb1ELb0EEENS1_21CollectiveEpilogueFwdINS6_IJSA_SC_SB_EEES9_NS_10bfloat16_tESG_Li384ELb1ELb1ELb1ELb1EEENS1_36VarlenDynamicPersistentTileSchedulerILi192ELi128ELi384ELi128ELb1ELb1ELb1ELb0ELb1ELb1EEEEEEEEEvNT_6ParamsE)
        /*0590*/ 	.word	0x00000000


	//----- nvinfo : EIATTR_MIN_STACK_SIZE
	.align		4
.L_248:
        /*0594*/ 	.byte	0x04, 0x12
        /*0596*/ 	.short	(.L_250 - .L_249)
	.align		4
.L_249:
        /*0598*/ 	.word	index@(_ZN7cutlass13device_kernelIN5flash11enable_sm90INS1_16FlashAttnFwdSm90INS1_25CollectiveMainloopFwdSm90ILi2EN4cute5tupleIJNS5_1CILi1EEES8_S8_EEENS6_IJNS7_ILi192EEENS7_ILi128EEENS7_ILi96EEEEEELi96ENS_12float_e4m3_tEfNS_4arch4Sm90ELb0ELb0ELb1ELb1ELb0ELb1ELb0ELb1ELb1ELb1ELb1ELb0EEENS1_21CollectiveEpilogueFwdINS6_IJSA_SC_SB_EEES9_NS_10bfloat16_tESG_Li384ELb1ELb1ELb1ELb1EEENS1_36VarlenDynamicPersistentTileSchedulerILi192ELi128ELi384ELi128ELb1ELb1ELb1ELb0ELb1ELb1EEEEEEEEEvNT_6ParamsE)
        /*059c*/ 	.word	0x00000000


	//----- nvinfo : EIATTR_MIN_STACK_SIZE
	.align		4
.L_250:
        /*05a0*/ 	.byte	0x04, 0x12
        /*05a2*/ 	.short	(.L_252 - .L_251)
	.align		4
.L_251:
        /*05a4*/ 	.word	index@(_ZN7cutlass13device_kernelIN5flash11enable_sm90INS1_16FlashAttnFwdSm90INS1_25CollectiveMainloopFwdSm90ILi2EN4cute5tupleIJNS5_1CILi1EEES8_S8_EEENS6_IJNS7_ILi192EEENS7_ILi128EEENS7_ILi96EEEEEELi96ENS_12float_e4m3_tEfNS_4arch4Sm90ELb0ELb1ELb1ELb0ELb0ELb0ELb0ELb1ELb1ELb1ELb1ELb0EEENS1_21CollectiveEpilogueFwdINS6_IJSA_SC_SB_EEES9_NS_10bfloat16_tESG_Li384ELb0ELb1ELb1ELb1EEENS1_19SingleTileSchedulerILb0ELb1ELb1ELi192EEEEEEEEEvNT_6ParamsE)
        /*05a8*/ 	.word	0x00000000


	//----- nvinfo : EIATTR_MIN_STACK_SIZE
	.align		4
.L_252:
        /*05ac*/ 	.byte	0x04, 0x12
        /*05ae*/ 	.short	(.L_254 - .L_253)
	.align		4
.L_253:
        /*05b0*/ 	.word	index@(_ZN7cutlass13device_kernelIN5flash11enable_sm90INS1_16FlashAttnFwdSm90INS1_25CollectiveMainloopFwdSm90ILi2EN4cute5tupleIJNS5_1CILi1EEES8_S8_EEENS6_IJNS7_ILi192EEENS7_ILi128EEENS7_ILi96EEEEEELi96ENS_12float_e4m3_tEfNS_4arch4Sm90ELb0ELb1ELb1ELb1ELb0ELb0ELb0ELb1ELb1ELb1ELb1ELb0EEENS1_21CollectiveEpilogueFwdINS6_IJSA_SC_SB_EEES9_NS_10bfloat16_tESG_Li384ELb1ELb1ELb1ELb1EEENS1_36VarlenDynamicPersistentTileSchedulerILi192ELi128ELi384ELi128ELb1ELb1ELb1ELb1ELb0ELb1EEEEEEEEEvNT_6ParamsE)
        /*05b4*/ 	.word	0x00000000


	//----- nvinfo : EIATTR_MIN_STACK_SIZE
	.align		4
.L_254:
        /*05b8*/ 	.byte	0x04, 0x12
        /*05ba*/ 	.short	(.L_256 - .L_255)
	.align		4
.L_255:
        /*05bc*/ 	.word	index@(_ZN7cutlass13device_kernelIN5flash11enable_sm90INS1_16FlashAttnFwdSm90INS1_25CollectiveMainloopFwdSm90ILi2EN4cute5tupleIJNS5_1CILi1EEES8_S8_EEENS6_IJNS7_ILi192EEENS7_ILi128EEENS7_ILi96EEEEEELi96ENS_12float_e4m3_tEfNS_4arch4Sm90ELb0ELb1ELb1ELb1ELb0ELb1ELb0ELb1ELb1ELb1ELb1ELb0EEENS1_21CollectiveEpilogueFwdINS6_IJSA_SC_SB_EEES9_NS_10bfloat16_tESG_Li384ELb1ELb1ELb1ELb1EEENS1_36VarlenDynamicPersistentTileSchedulerILi192ELi128ELi384ELi128ELb1ELb1ELb1ELb1ELb0ELb1EEEEEEEEEvNT_6ParamsE)
        /*05c0*/ 	.word	0x00000000


	//----- nvinfo : EIATTR_MIN_STACK_SIZE
	.align		4
.L_256:
        /*05c4*/ 	.byte	0x04, 0x12
        /*05c6*/ 	.short	(.L_258 - .L_257)
	.align		4
.L_257:
        /*05c8*/ 	.word	index@(_ZN7cutlass13device_kernelIN5flash11enable_sm90INS1_16FlashAttnFwdSm90INS1_25CollectiveMainloopFwdSm90ILi2EN4cute5tupleIJNS5_1CILi1EEES8_S8_EEENS6_IJNS7_ILi192EEENS7_ILi128EEENS7_ILi96EEEEEELi96ENS_12float_e4m3_tEfNS_4arch4Sm90ELb1ELb0ELb1ELb0ELb0ELb0ELb0ELb1ELb1ELb1ELb1ELb0EEENS1_21CollectiveEpilogueFwdINS6_IJSA_SC_SB_EEES9_NS_10bfloat16_tESG_Li384ELb0ELb1ELb1ELb1EEENS1_19SingleTileSchedulerILb0ELb1ELb1ELi192EEEEEEEEEvNT_6ParamsE)
        /*05cc*/ 	.word	0x00000000


	//----- nvinfo : EIATTR_MIN_STACK_SIZE
	.align		4
.L_258:
        /*05d0*/ 	.byte	0x04, 0x12
        /*05d2*/ 	.short	(.L_260 - .L_259)
	.align		4
.L_259:
        /*05d4*/ 	.word	index@(_ZN7cutlass13device_kernelIN5flash11enable_sm90INS1_16FlashAttnFwdSm90INS1_25CollectiveMainloopFwdSm90ILi2EN4cute5tupleIJNS5_1CILi1EEES8_S8_EEENS6_IJNS7_ILi192EEENS7_ILi128EEENS7_ILi96EEEEEELi96ENS_12float_e4m3_tEfNS_4arch4Sm90ELb1ELb0ELb1ELb1ELb0ELb0ELb0ELb1ELb1ELb1ELb1ELb0EEENS1_21CollectiveEpilogueFwdINS6_IJSA_SC_SB_EEES9_NS_10bfloat16_tESG_Li384ELb1ELb1ELb1ELb1EEENS1_36VarlenDynamicPersistentTileSchedulerILi192ELi128ELi384ELi128ELb1ELb1ELb1ELb1ELb1ELb1EEEEEEEEEvNT_6ParamsE)
        /*05d8*/ 	.word	0x00000000


	//----- nvinfo : EIATTR_MIN_STACK_SIZE
	.align		4
.L_260:
        /*05dc*/ 	.byte	0x04, 0x12
        /*05de*/ 	.short	(.L_262 - .L_261)
	.align		4
.L_261:
        /*05e0*/ 	.word	index@(_ZN7cutlass13device_kernelIN5flash11enable_sm90INS1_16FlashAttnFwdSm90INS1_25CollectiveMainloopFwdSm90ILi2EN4cute5tupleIJNS5_1CILi1EEES8_S8_EEENS6_IJNS7_ILi192EEENS7_ILi128EEENS7_ILi96EEEEEELi96ENS_12float_e4m3_tEfNS_4arch4Sm90ELb1ELb0ELb1ELb1ELb0ELb1ELb0ELb1ELb1ELb1ELb1ELb0EEENS1_21CollectiveEpilogueFwdINS6_IJSA_SC_SB_EEES9_NS_10bfloat16_tESG_Li384ELb1ELb1ELb1ELb1EEENS1_36VarlenDynamicPersistentTileSchedulerILi192ELi128ELi384ELi128ELb1ELb1ELb1ELb1ELb1ELb1EEEEEEEEEvNT_6ParamsE)
        /*05e4*/ 	.word	0x00000000


	//----- nvinfo : EIATTR_MIN_STACK_SIZE
	.align		4
.L_262:
        /*05e8*/ 	.byte	0x04, 0x12
        /*05ea*/ 	.short	(.L_264 - .L_263)
	.align		4
.L_263:
        /*05ec*/ 	.word	index@(_ZN7cutlass13device_kernelIN5flash11enable_sm90INS1_16FlashAttnFwdSm90INS1_25CollectiveMainloopFwdSm90ILi2EN4cute5tupleIJNS5_1CILi1EEES8_S8_EEENS6_IJNS7_ILi192EEENS7_ILi160EEENS7_ILi64EEEEEELi64ENS_12float_e4m3_tEfNS_4arch4Sm90ELb0ELb0ELb1ELb0ELb0ELb0ELb0ELb1ELb1ELb1ELb1ELb0EEENS1_21CollectiveEpilogueFwdINS6_IJSA_SC_SB_EEES9_NS_10bfloat16_tESG_Li384ELb0ELb1ELb1ELb1EEENS1_19SingleTileSchedulerILb0ELb1ELb1ELi192EEEEEEEEEvNT_6ParamsE)
        /*05f0*/ 	.word	0x00000000


	//----- nvinfo : EIATTR_MIN_STACK_SIZE
	.align		4
.L_264:
        /*05f4*/ 	.byte	0x04, 0x12
        /*05f6*/ 	.short	(.L_266 - .L_265)
	.align		4
.L_265:
        /*05f8*/ 	.word	index@(_ZN7cutlass13device_kernelIN5flash11enable_sm90INS1_16FlashAttnFwdSm90INS1_25CollectiveMainloopFwdSm90ILi2EN4cute5tupleIJNS5_1CILi1EEES8_S8_EEENS6_IJNS7_ILi192EEENS7_ILi160EEENS7_ILi64EEEEEELi64ENS_12float_e4m3_tEfNS_4arch4Sm90ELb0ELb0ELb1ELb1ELb0ELb0ELb0ELb1ELb1ELb1ELb1ELb0EEENS1_21CollectiveEpilogueFwdINS6_IJSA_SC_SB_EEES9_NS_10bfloat16_tESG_Li384ELb1ELb1ELb1ELb1EEENS1_36VarlenDynamicPersistentTileSchedulerILi192ELi160ELi384ELi128ELb1ELb1ELb1ELb0ELb1ELb1EEEEEEEEEvNT_6ParamsE)
        /*05fc*/ 	.word	0x00000000


	//----- nvinfo : EIATTR_MIN_STACK_SIZE
	.align		4
.L_266:
        /*0600*/ 	.byte	0x04, 0x12
        /*0602*/ 	.short	(.L_268 - .L_267)
	.align		4
.L_267:
        /*0604*/ 	.word	index@(_ZN7cutlass13device_kernelIN5flash11enable_sm90INS1_16FlashAttnFwdSm90INS1_25CollectiveMainloopFwdSm90ILi2EN4cute5tupleIJNS5_1CILi1EEES8_S8_EEENS6_IJNS7_ILi192EEENS7_ILi160EEENS7_ILi64EEEEEELi64ENS_12float_e4m3_tEfNS_4arch4Sm90ELb0ELb0ELb1ELb1ELb0ELb1ELb0ELb1ELb1ELb1ELb1ELb0EEENS1_21CollectiveEpilogueFwdINS6_IJSA_SC_SB_EEES9_NS_10bfloat16_tESG_Li384ELb1ELb1ELb1ELb1EEENS1_36VarlenDynamicPersistentTileSchedulerILi192ELi160ELi384ELi128ELb1ELb1ELb1ELb0ELb1ELb1EEEEEEEEEvNT_6ParamsE)
        /*0608*/ 	.word	0x00000000


	//----- nvinfo : EIATTR_MIN_STACK_SIZE
	.align		4
.L_268:
        /*060c*/ 	.byte	0x04, 0x12
        /*060e*/ 	.short	(.L_270 - .L_269)
	.align		4
.L_269:
        /*0610*/ 	.word	index@(_ZN7cutlass13device_kernelIN5flash11enable_sm90INS1_16FlashAttnFwdSm90INS1_25CollectiveMainloopFwdSm90ILi2EN4cute5tupleIJNS5_1CILi1EEES8_S8_EEENS6_IJNS7_ILi192EEENS7_ILi160EEENS7_ILi64EEEEEELi64ENS_12float_e4m3_tEfNS_4arch4Sm90ELb0ELb1ELb1ELb0ELb0ELb0ELb0ELb1ELb1ELb1ELb1ELb0EEENS1_21CollectiveEpilogueFwdINS6_IJSA_SC_SB_EEES9_NS_10bfloat16_tESG_Li384ELb0ELb1ELb1ELb1EEENS1_19SingleTileSchedulerILb0ELb1ELb1ELi192EEEEEEEEEvNT_6ParamsE)
        /*0614*/ 	.word	0x00000000


	//----- nvinfo : EIATTR_MIN_STACK_SIZE
	.align		4
.L_270:
        /*0618*/ 	.byte	0x04, 0x12
        /*061a*/ 	.short	(.L_272 - .L_271)
	.align		4
.L_271:
        /*061c*/ 	.word	index@(_ZN7cutlass13device_kernelIN5flash11enable_sm90INS1_16FlashAttnFwdSm90INS1_25CollectiveMainloopFwdSm90ILi2EN4cute5tupleIJNS5_1CILi1EEES8_S8_EEENS6_IJNS7_ILi192EEENS7_ILi160EEENS7_ILi64EEEEEELi64ENS_12float_e4m3_tEfNS_4arch4Sm90ELb0ELb1ELb1ELb1ELb0ELb0ELb0ELb1ELb1ELb1ELb1ELb0EEENS1_21CollectiveEpilogueFwdINS6_IJSA_SC_SB_EEES9_NS_10bfloat16_tESG_Li384ELb1ELb1ELb1ELb1EEENS1_36VarlenDynamicPersistentTileSchedulerILi192ELi160ELi384ELi128ELb1ELb1ELb1ELb1ELb0ELb1EEEEEEEEEvNT_6ParamsE)
        /*0620*/ 	.word	0x00000000


	//----- nvinfo : EIATTR_MIN_STACK_SIZE
	.align		4
.L_272:
        /*0624*/ 	.byte	0x04, 0x12
        /*0626*/ 	.short	(.L_274 - .L_273)
	.align		4
.L_273:
        /*0628*/ 	.word	index@(_ZN7cutlass13device_kernelIN5flash11enable_sm90INS1_16FlashAttnFwdSm90INS1_25CollectiveMainloopFwdSm90ILi2EN4cute5tupleIJNS5_1CILi1EEES8_S8_EEENS6_IJNS7_ILi192EEENS7_ILi160EEENS7_ILi64EEEEEELi64ENS_12float_e4m3_tEfNS_4arch4Sm90ELb0ELb1ELb1ELb1ELb0ELb1ELb0ELb1ELb1ELb1ELb1ELb0EEENS1_21CollectiveEpilogueFwdINS6_IJSA_SC_SB_EEES9_NS_10bfloat16_tESG_Li384ELb1ELb1ELb1ELb1EEENS1_36VarlenDynamicPersistentTileSchedulerILi192ELi160ELi384ELi128ELb1ELb1ELb1ELb1ELb0ELb1EEEEEEEEEvNT_6ParamsE)
        /*062c*/ 	.word	0x00000000


	//----- nvinfo : EIATTR_MIN_STACK_SIZE
	.align		4
.L_274:
        /*0630*/ 	.byte	0x04, 0x12
        /*0632*/ 	.short	(.L_276 - .L_275)
	.align		4
.L_275:
        /*0634*/ 	.word	index@(_ZN7cutlass13device_kernelIN5flash11enable_sm90INS1_16FlashAttnFwdSm90INS1_25CollectiveMainloopFwdSm90ILi2EN4cute5tupleIJNS5_1CILi1EEES8_S8_EEENS6_IJNS7_ILi192EEENS7_ILi160EEENS7_ILi64EEEEEELi64ENS_12float_e4m3_tEfNS_4arch4Sm90ELb1ELb0ELb1ELb0ELb0ELb0ELb0ELb1ELb1ELb1ELb1ELb0EEENS1_21CollectiveEpilogueFwdINS6_IJSA_SC_SB_EEES9_NS_10bfloat16_tESG_Li384ELb0ELb1ELb1ELb1EEENS1_19SingleTileSchedulerILb0ELb1ELb1ELi192EEEEEEEEEvNT_6ParamsE)
        /*0638*/ 	.word	0x00000000


	//----- nvinfo : EIATTR_MIN_STACK_SIZE
	.align		4
.L_276:
        /*063c*/ 	.byte	0x04, 0x12
        /*063e*/ 	.short	(.L_278 - .L_277)
	.align		4
.L_277:
        /*0640*/ 	.word	index@(_ZN7cutlass13device_kernelIN5flash11enable_sm90INS1_16FlashAttnFwdSm90INS1_25CollectiveMainloopFwdSm90ILi2EN4cute5tupleIJNS5_1CILi1EEES8_S8_EEENS6_IJNS7_ILi192EEENS7_ILi160EEENS7_ILi64EEEEEELi64ENS_12float_e4m3_tEfNS_4arch4Sm90ELb1ELb0ELb1ELb1ELb0ELb0ELb0ELb1ELb1ELb1ELb1ELb0EEENS1_21CollectiveEpilogueFwdINS6_IJSA_SC_SB_EEES9_NS_10bfloat16_tESG_Li384ELb1ELb1ELb1ELb1EEENS1_36VarlenDynamicPersistentTileSchedulerILi192ELi160ELi384ELi128ELb1ELb1ELb1ELb1ELb1ELb1EEEEEEEEEvNT_6ParamsE)
        /*0644*/ 	.word	0x00000000


	//----- nvinfo : EIATTR_MIN_STACK_SIZE
	.align		4
.L_278:
        /*0648*/ 	.byte	0x04, 0x12
        /*064a*/ 	.short	(.L_280 - .L_279)
	.align		4
.L_279:
        /*064c*/ 	.word	index@(_ZN7cutlass13device_kernelIN5flash11enable_sm90INS1_16FlashAttnFwdSm90INS1_25CollectiveMainloopFwdSm90ILi2EN4cute5tupleIJNS5_1CILi1EEES8_S8_EEENS6_IJNS7_ILi192EEENS7_ILi160EEENS7_ILi64EEEEEELi64ENS_12float_e4m3_tEfNS_4arch4Sm90ELb1ELb0ELb1ELb1ELb0ELb1ELb0ELb1ELb1ELb1ELb1ELb0EEENS1_21CollectiveEpilogueFwdINS6_IJSA_SC_SB_EEES9_NS_10bfloat16_tESG_Li384ELb1ELb1ELb1ELb1EEENS1_36VarlenDynamicPersistentTileSchedulerILi192ELi160ELi384ELi128ELb1ELb1ELb1ELb1ELb1ELb1EEEEEEEEEvNT_6ParamsE)
        /*0650*/ 	.word	0x00000000
.L_280:


//--------------------- .nv.compat                --------------------------
	.section	.nv.compat,"",@"SHT_CUDA_COMPAT_INFO"
	.align	4
        /*0000*/ 	.byte	0x02, 0x09, 0x01, 0x00, 0x02, 0x02, 0x01, 0x00, 0x02, 0x05, 0x05, 0x00, 0x03, 0x07, 0x01, 0x01
        /*0010*/ 	.byte	0x02, 0x03, 0x00, 0x00, 0x02, 0x06, 0x01, 0x00, 0x04, 0x0b, 0x08, 0x00, 0x09, 0x00, 0x00, 0x00
        /*0020*/ 	.byte	0x00, 0x00, 0x00, 0x00


//--------------------- .nv.info._ZN7cutlass13device_kernelIN5flash11enable_sm90INS1_16FlashAttnFwdSm90INS1_25CollectiveMainloopFwdSm90ILi2EN4cute5tupleIJNS5_1CILi1EEES8_S8_EEENS6_IJNS7_ILi128EEESA_NS7_ILi256EEEEEELi256ENS_12float_e4m3_tEfNS_4arch4Sm90ELb0ELb0ELb1ELb0ELb0ELb0ELb0ELb1ELb1ELb1ELb1ELb0EEENS1_21CollectiveEpilogueFwdINS6_IJSA_SB_SA_EEES9_NS_10bfloat16_tESF_Li256ELb0ELb1ELb1ELb1EEENS1_19SingleTileSchedulerILb0ELb1ELb1ELi128EEEEEEEEEvNT_6ParamsE --------------------------
	.section	.nv.info._ZN7cutlass13device_kernelIN5flash11enable_sm90INS1_16FlashAttnFwdSm90INS1_25CollectiveMainloopFwdSm90ILi2EN4cute5tupleIJNS5_1CILi1EEES8_S8_EEENS6_IJNS7_ILi128EEESA_NS7_ILi256EEEEEELi256ENS_12float_e4m3_tEfNS_4arch4Sm90ELb0ELb0ELb1ELb0ELb0ELb0ELb0ELb1ELb1ELb1ELb1ELb0EEENS1_21CollectiveEpilogueFwdINS6_IJSA_SB_SA_EEES9_NS_10bfloat16_tESF_Li256ELb0ELb1ELb1ELb1EEENS1_19SingleTileSchedulerILb0ELb1ELb1ELi128EEEEEEEEEvNT_6ParamsE,"",@"SHT_CUDA_INFO"
	.sectionflags	@""
	.align	4


	//----- nvinfo : EIATTR_CUDA_API_VERSION
	.align		4
        /*0000*/ 	.byte	0x04, 0x37
        /*0002*/ 	.short	(.L_282 - .L_281)
.L_281:
        /*0004*/ 	.word	0x00000082


	//----- nvinfo : EIATTR_KPARAM_INFO
	.align		4
.L_282:
        /*0008*/ 	.byte	0x04, 0x17
        /*000a*/ 	.short	(.L_284 - .L_283)
.L_283:
        /*000c*/ 	.word	0x00000000
        /*0010*/ 	.short	0x0000
        /*0012*/ 	.short	0x0000
        /*0014*/ 	.byte	0x00, 0xf0, 0x01, 0x28


	//----- nvinfo : EIATTR_SPARSE_MMA_MASK
	.align		4
.L_284:
        /*0018*/ 	.byte	0x03, 0x50
        /*001a*/ 	.short	0x0000


	//----- nvinfo : EIATTR_MAXREG_COUNT
	.align		4
        /*001c*/ 	.byte	0x03, 0x1b
        /*001e*/ 	.short	0x00a8


	//----- nvinfo : EIATTR_MERCURY_ISA_VERSION
	.align		4
        /*0020*/ 	.byte	0x03, 0x5f
        /*0022*/ 	.short	0x0101


	//----- nvinfo : EIATTR_VRC_CTA_INIT_COUNT
	.align		4
        /*0024*/ 	.byte	0x02, 0x4a
	.zero		1
	.zero		1


	//----- nvinfo : EIATTR_EXIT_INSTR_OFFSETS
	.align		4
        /*0028*/ 	.byte	0x04, 0x1c
        /*002a*/ 	.short	(.L_286 - .L_285)


	//   ....[0]....
.L_285:
        /*002c*/ 	.word	0x00000010


	//----- nvinfo : EIATTR_MAX_THREADS
	.align		4
.L_286:
        /*0030*/ 	.byte	0x04, 0x05
        /*0032*/ 	.short	(.L_288 - .L_287)
.L_287:
        /*0034*/ 	.word	0x00000180
        /*0038*/ 	.word	0x00000001
        /*003c*/ 	.word	0x00000001


	//----- nvinfo : EIATTR_CBANK_PARAM_SIZE
	.align		4
.L_288:
        /*0040*/ 	.byte	0x03, 0x19
        /*0042*/ 	.short	0x0a00


	//----- nvinfo : EIATTR_PARAM_CBANK
	.align		4
        /*0044*/ 	.byte	0x04, 0x0a
        /*0046*/ 	.short	(.L_290 - .L_289)
	.align		4
.L_289:
        /*0048*/ 	.word	index@(.nv.constant0._ZN7cutlass13device_kernelIN5flash11enable_sm90INS1_16FlashAttnFwdSm90INS1_25CollectiveMainloopFwdSm90ILi2EN4cute5tupleIJNS5_1CILi1EEES8_S8_EEENS6_IJNS7_ILi128EEESA_NS7_ILi256EEEEEELi256ENS_12float_e4m3_tEfNS_4arch4Sm90ELb0ELb0ELb1ELb0ELb0ELb0ELb0ELb1ELb1ELb1ELb1ELb0EEENS1_21CollectiveEpilogueFwdINS6_IJSA_SB_SA_EEES9_NS_10bfloat16_tESF_Li256ELb0ELb1ELb1ELb1EEENS1_19SingleTileSchedulerILb0ELb1ELb1ELi128EEEEEEEEEvNT_6ParamsE)
        /*004c*/ 	.short	0x0380
        /*004e*/ 	.short	0x0a00


	//----- nvinfo : EIATTR_SW_WAR
	.align		4
.L_290:
        /*0050*/ 	.byte	0x04, 0x36
        /*0052*/ 	.short	(.L_292 - .L_291)
.L_291:
        /*0054*/ 	.word	0x00000008
.L_292:


//--------------------- .nv.info._ZN7cutlass13device_kernelIN5flash11enable_sm90INS1_16FlashAttnFwdSm90INS1_25CollectiveMainloopFwdSm90ILi2EN4cute5tupleIJNS5_1CILi1EEES8_S8_EEENS6_IJNS7_ILi128EEESA_NS7_ILi256EEEEEELi256ENS_12float_e4m3_tEfNS_4arch4Sm90ELb0ELb0ELb1ELb1ELb0ELb0ELb0ELb1ELb1ELb1ELb1ELb0EEENS1_21CollectiveEpilogueFwdINS6_IJSA_SB_SA_EEES9_NS_10bfloat16_tESF_Li256ELb1ELb1ELb1ELb1EEENS1_36VarlenDynamicPersistentTileSchedulerILi128ELi128ELi256ELi128ELb1ELb1ELb1ELb0ELb1ELb1EEEEEEEEEvNT_6ParamsE --------------------------
	.section	.nv.info._ZN7cutlass13device_kernelIN5flash11enable_sm90INS1_16FlashAttnFwdSm90INS1_25CollectiveMainloopFwdSm90ILi2EN4cute5tupleIJNS5_1CILi1EEES8_S8_EEENS6_IJNS7_ILi128EEESA_NS7_ILi256EEEEEELi256ENS_12float_e4m3_tEfNS_4arch4Sm90ELb0ELb0ELb1ELb1ELb0ELb0ELb0ELb1ELb1ELb1ELb1ELb0EEENS1_21CollectiveEpilogueFwdINS6_IJSA_SB_SA_EEES9_NS_10bfloat16_tESF_Li256ELb1ELb1ELb1ELb1EEENS1_36VarlenDynamicPersistentTileSchedulerILi128ELi128ELi256ELi128ELb1ELb1ELb1ELb0ELb1ELb1EEEEEEEEEvNT_6ParamsE,"",@"SHT_CUDA_INFO"
	.sectionflags	@""
	.align	4


	//----- nvinfo : EIATTR_CUDA_API_VERSION
	.align		4
        /*0000*/ 	.byte	0x04, 0x37
        /*0002*/ 	.short	(.L_294 - .L_293)
.L_293:
        /*0004*/ 	.word	0x00000082


	//----- nvinfo : EIATTR_KPARAM_INFO
	.align		4
.L_294:
        /*0008*/ 	.byte	0x04, 0x17
        /*000a*/ 	.short	(.L_296 - .L_295)
.L_295:
        /*000c*/ 	.word	0x00000000
        /*0010*/ 	.short	0x0000
        /*0012*/ 	.short	0x0000
        /*0014*/ 	.byte	0x00, 0xf0, 0x01, 0x2a


	//----- nvinfo : EIATTR_SPARSE_MMA_MASK
	.align		4
.L_296:
        /*0018*/ 	.byte	0x03, 0x50
        /*001a*/ 	.short	0x0000


	//----- nvinfo : EIATTR_MAXREG_COUNT
	.align		4
        /*001c*/ 	.byte	0x03, 0x1b
        /*001e*/ 	.short	0x00a8


	//----- nvinfo : EIATTR_MERCURY_ISA_VERSION
	.align		4
        /*0020*/ 	.byte	0x03, 0x5f
        /*0022*/ 	.short	0x0101


	//----- nvinfo : EIATTR_VRC_CTA_INIT_COUNT
	.align		4
        /*0024*/ 	.byte	0x02, 0x4a
	.zero		1
	.zero		1


	//----- nvinfo : EIATTR_EXIT_INSTR_OFFSETS
	.align		4
        /*0028*/ 	.byte	0x04, 0x1c
        /*002a*/ 	.short	(.L_298 - .L_297)


	//   ....[0]....
.L_297:
        /*002c*/ 	.word	0x00000010


	//----- nvinfo : EIATTR_MAX_THREADS
	.align		4
.L_298:
        /*0030*/ 	.byte	0x04, 0x05
        /*0032*/ 	.short	(.L_300 - .L_299)
.L_299:
        /*0034*/ 	.word	0x00000180
        /*0038*/ 	.word	0x00000001
        /*003c*/ 	.word	0x00000001


	//----- nvinfo : EIATTR_CBANK_PARAM_SIZE
	.align		4
.L_300:
        /*0040*/ 	.byte	0x03, 0x19
        /*0042*/ 	.short	0x0a80


	//----- nvinfo : EIATTR_PARAM_CBANK
	.align		4
        /*0044*/ 	.byte	0x04, 0x0a
        /*0046*/ 	.short	(.L_302 - .L_301)
	.align		4
.L_301:
        /*0048*/ 	.word	index@(.nv.constant0._ZN7cutlass13device_kernelIN5flash11enable_sm90INS1_16FlashAttnFwdSm90INS1_25CollectiveMainloopFwdSm90ILi2EN4cute5tupleIJNS5_1CILi1EEES8_S8_EEENS6_IJNS7_ILi128EEESA_NS7_ILi256EEEEEELi256ENS_12float_e4m3_tEfNS_4arch4Sm90ELb0ELb0ELb1ELb1ELb0ELb0ELb0ELb1ELb1ELb1ELb1ELb0EEENS1_21CollectiveEpilogueFwdINS6_IJSA_SB_SA_EEES9_NS_10bfloat16_tESF_Li256ELb1ELb1ELb1ELb1EEENS1_36VarlenDynamicPersistentTileSchedulerILi128ELi128ELi256ELi128ELb1ELb1ELb1ELb0ELb1ELb1EEEEEEEEEvNT_6ParamsE)
        /*004c*/ 	.short	0x0380
        /*004e*/ 	.short	0x0a80


	//----- nvinfo : EIATTR_SW_WAR
	.align		4
.L_302:
        /*0050*/ 	.byte	0x04, 0x36
        /*0052*/ 	.short	(.L_304 - .L_303)
.L_303:
        /*0054*/ 	.word	0x00000008
.L_304:


//--------------------- .nv.info._ZN7cutlass13device_kernelIN5flash11enable_sm90INS1_16FlashAttnFwdSm90INS1_25CollectiveMainloopFwdSm90ILi2EN4cute5tupleIJNS5_1CILi1EEES8_S8_EEENS6_IJNS7_ILi128EEESA_NS7_ILi256EEEEEELi256ENS_12float_e4m3_tEfNS_4arch4Sm90ELb0ELb0ELb1ELb1ELb0ELb1ELb0ELb1ELb1ELb1ELb1ELb0EEENS1_21CollectiveEpilogueFwdINS6_IJSA_SB_SA_EEES9_NS_10bfloat16_tESF_Li256ELb1ELb1ELb1ELb1EEENS1_36VarlenDynamicPersistentTileSchedulerILi128ELi128ELi256ELi128ELb1ELb1ELb1ELb0ELb1ELb1EEEEEEEEEvNT_6ParamsE --------------------------
	.section	.nv.info._ZN7cutlass13device_kernelIN5flash11enable_sm90INS1_16FlashAttnFwdSm90INS1_25CollectiveMainloopFwdSm90ILi2EN4cute5tupleIJNS5_1CILi1EEES8_S8_EEENS6_IJNS7_ILi128EEESA_NS7_ILi256EEEEEELi256ENS_12float_e4m3_tEfNS_4arch4Sm90ELb0ELb0ELb1ELb1ELb0ELb1ELb0ELb1ELb1ELb1ELb1ELb0EEENS1_21CollectiveEpilogueFwdINS6_IJSA_SB_SA_EEES9_NS_10bfloat16_tESF_Li256ELb1ELb1ELb1ELb1EEENS1_36VarlenDynamicPersistentTileSchedulerILi128ELi128ELi256ELi128ELb1ELb1ELb1ELb0ELb1ELb1EEEEEEEEEvNT_6ParamsE,"",@"SHT_CUDA_INFO"
	.sectionflags	@""
	.align	4


	//----- nvinfo : EIATTR_CUDA_API_VERSION
	.align		4
        /*0000*/ 	.byte	0x04, 0x37
        /*0002*/ 	.short	(.L_306 - .L_305)
.L_305:
        /*0004*/ 	.word	0x00000082


	//----- nvinfo : EIATTR_KPARAM_INFO
	.align		4
.L_306:
        /*0008*/ 	.byte	0x04, 0x17
        /*000a*/ 	.short	(.L_308 - .L_307)
.L_307:
        /*000c*/ 	.word	0x00000000
        /*0010*/ 	.short	0x0000
        /*0012*/ 	.short	0x0000
        /*0014*/ 	.byte	0x00, 0xf0, 0x01, 0x2a


	//----- nvinfo : EIATTR_SPARSE_MMA_MASK
	.align		4
.L_308:
        /*0018*/ 	.byte	0x03, 0x50
        /*001a*/ 	.short	0x0000


	//----- nvinfo : EIATTR_MAXREG_COUNT
	.align		4
        /*001c*/ 	.byte	0x03, 0x1b
        /*001e*/ 	.short	0x00a8


	//----- nvinfo : EIATTR_MERCURY_ISA_VERSION
	.align		4
        /*0020*/ 	.byte	0x03, 0x5f
        /*0022*/ 	.short	0x0101


	//----- nvinfo : EIATTR_VRC_CTA_INIT_COUNT
	.align		4
        /*0024*/ 	.byte	0x02, 0x4a
	.zero		1
	.zero		1


	//----- nvinfo : EIATTR_EXIT_INSTR_OFFSETS
	.align		4
        /*0028*/ 	.byte	0x04, 0x1c
        /*002a*/ 	.short	(.L_310 - .L_309)


	//   ....[0]....
.L_309:
        /*002c*/ 	.word	0x00000010


	//----- nvinfo : EIATTR_MAX_THREADS
	.align		4
.L_310:
        /*0030*/ 	.byte	0x04, 0x05
        /*0032*/ 	.short	(.L_312 - .L_311)
.L_311:
        /*0034*/ 	.word	0x00000180
        /*0038*/ 	.word	0x00000001
        /*003c*/ 	.word	0x00000001


	//----- nvinfo : EIATTR_CBANK_PARAM_SIZE
	.align		4
.L_312:
        /*0040*/ 	.byte	0x03, 0x19
        /*0042*/ 	.short	0x0a80


	//----- nvinfo : EIATTR_PARAM_CBANK
	.align		4
        /*0044*/ 	.byte	0x04, 0x0a
        /*0046*/ 	.short	(.L_314 - .L_313)
	.align		4
.L_313:
        /*0048*/ 	.word	index@(.nv.constant0._ZN7cutlass13device_kernelIN5flash11enable_sm90INS1_16FlashAttnFwdSm90INS1_25CollectiveMainloopFwdSm90ILi2EN4cute5tupleIJNS5_1CILi1EEES8_S8_EEENS6_IJNS7_ILi128EEESA_NS7_ILi256EEEEEELi256ENS_12float_e4m3_tEfNS_4arch4Sm90ELb0ELb0ELb1ELb1ELb0ELb1ELb0ELb1ELb1ELb1ELb1ELb0EEENS1_21CollectiveEpilogueFwdINS6_IJSA_SB_SA_EEES9_NS_10bfloat16_tESF_Li256ELb1ELb1ELb1ELb1EEENS1_36VarlenDynamicPersistentTileSchedulerILi128ELi128ELi256ELi128ELb1ELb1ELb1ELb0ELb1ELb1EEEEEEEEEvNT_6ParamsE)
        /*004c*/ 	.short	0x0380
        /*004e*/ 	.short	0x0a80


	//----- nvinfo : EIATTR_SW_WAR
	.align		4
.L_314:
        /*0050*/ 	.byte	0x04, 0x36
        /*0052*/ 	.short	(.L_316 - .L_315)
.L_315:
        /*0054*/ 	.word	0x00000008
.L_316:


//--------------------- .nv.info._ZN7cutlass13device_kernelIN5flash11enable_sm90INS1_16FlashAttnFwdSm90INS1_25CollectiveMainloopFwdSm90ILi2EN4cute5tupleIJNS5_1CILi1EEES8_S8_EEENS6_IJNS7_ILi128EEENS7_ILi64EEENS7_ILi256EEEEEELi256ENS_12float_e4m3_tEfNS_4arch4Sm90ELb0ELb1ELb1ELb0ELb0ELb0ELb0ELb1ELb1ELb1ELb1ELb0EEENS1_21CollectiveEpilogueFwdINS6_IJSA_SC_SB_EEES9_NS_10bfloat16_tESG_Li256ELb0ELb1ELb1ELb1EEENS1_19SingleTileSchedulerILb0ELb1ELb1ELi128EEEEEEEEEvNT_6ParamsE --------------------------
	.section	.nv.info._ZN7cutlass13device_kernelIN5flash11enable_sm90INS1_16FlashAttnFwdSm90INS1_25CollectiveMainloopFwdSm90ILi2EN4cute5tupleIJNS5_1CILi1EEES8_S8_EEENS6_IJNS7_ILi128EEENS7_ILi64EEENS7_ILi256EEEEEELi256ENS_12float_e4m3_tEfNS_4arch4Sm90ELb0ELb1ELb1ELb0ELb0ELb0ELb0ELb1ELb1ELb1ELb1ELb0EEENS1_21CollectiveEpilogueFwdINS6_IJSA_SC_SB_EEES9_NS_10bfloat16_tESG_Li256ELb0ELb1ELb1ELb1EEENS1_19SingleTileSchedulerILb0ELb1ELb1ELi128EEEEEEEEEvNT_6ParamsE,"",@"SHT_CUDA_INFO"
	.sectionflags	@""
	.align	4


	//----- nvinfo : EIATTR_CUDA_API_VERSION
	.align		4
        /*0000*/ 	.byte	0x04, 0x37
        /*0002*/ 	.short	(.L_318 - .L_317)
.L_317:
        /*0004*/ 	.word	0x00000082


	//----- nvinfo : EIATTR_KPARAM_INFO
	.align		4
.L_318:
        /*0008*/ 	.byte	0x04, 0x17
        /*000a*/ 	.short	(.L_320 - .L_319)
.L_319:
        /*000c*/ 	.word	0x00000000
        /*0010*/ 	.short	0x0000
        /*0012*/ 	.short	0x0000
        /*0014*/ 	.byte	0x00, 0xf0, 0x01, 0x28


	//----- nvinfo : EIATTR_SPARSE_MMA_MASK
	.align		4
.L_320:
        /*0018*/ 	.byte	0x03, 0x50
        /*001a*/ 	.short	0x0000


	//----- nvinfo : EIATTR_MAXREG_COUNT
	.align		4
        /*001c*/ 	.byte	0x03, 0x1b
        /*001e*/ 	.short	0x00a8


	//----- nvinfo : EIATTR_MERCURY_ISA_VERSION
	.align		4
        /*0020*/ 	.byte	0x03, 0x5f
        /*0022*/ 	.short	0x0101


	//----- nvinfo : EIATTR_VRC_CTA_INIT_COUNT
	.align		4
        /*0024*/ 	.byte	0x02, 0x4a
	.zero		1
	.zero		1


	//----- nvinfo : EIATTR_EXIT_INSTR_OFFSETS
	.align		4
        /*0028*/ 	.byte	0x04, 0x1c
        /*002a*/ 	.short	(.L_322 - .L_321)


	//   ....[0]....
.L_321:
        /*002c*/ 	.word	0x00000010


	//----- nvinfo : EIATTR_MAX_THREADS
	.align		4
.L_322:
        /*0030*/ 	.byte	0x04, 0x05
        /*0032*/ 	.short	(.L_324 - .L_323)
.L_323:
        /*0034*/ 	.word	0x00000180
        /*0038*/ 	.word	0x00000001
        /*003c*/ 	.word	0x00000001


	//----- nvinfo : EIATTR_CBANK_PARAM_SIZE
	.align		4
.L_324:
        /*0040*/ 	.byte	0x03, 0x19
        /*0042*/ 	.short	0x0a00


	//----- nvinfo : EIATTR_PARAM_CBANK
	.align		4
        /*0044*/ 	.byte	0x04, 0x0a
        /*0046*/ 	.short	(.L_326 - .L_325)
	.align		4
.L_325:
        /*0048*/ 	.word	index@(.nv.constant0._ZN7cutlass13device_kernelIN5flash11enable_sm90INS1_16FlashAttnFwdSm90INS1_25CollectiveMainloopFwdSm90ILi2EN4cute5tupleIJNS5_1CILi1EEES8_S8_EEENS6_IJNS7_ILi128EEENS7_ILi64EEENS7_ILi256EEEEEELi256ENS_12float_e4m3_tEfNS_4arch4Sm90ELb0ELb1ELb1ELb0ELb0ELb0ELb0ELb1ELb1ELb1ELb1ELb0EEENS1_21CollectiveEpilogueFwdINS6_IJSA_SC_SB_EEES9_NS_10bfloat16_tESG_Li256ELb0ELb1ELb1ELb1EEENS1_19SingleTileSchedulerILb0ELb1ELb1ELi128EEEEEEEEEvNT_6ParamsE)
        /*004c*/ 	.short	0x0380
        /*004e*/ 	.short	0x0a00


	//----- nvinfo : EIATTR_SW_WAR
	.align		4
.L_326:
        /*0050*/ 	.byte	0x04, 0x36
        /*0052*/ 	.short	(.L_328 - .L_327)
.L_327:
        /*0054*/ 	.word	0x00000008
.L_328:


//--------------------- .nv.info._ZN7cutlass13device_kernelIN5flash11enable_sm90INS1_16FlashAttnFwdSm90INS1_25CollectiveMainloopFwdSm90ILi2EN4cute5tupleIJNS5_1CILi1EEES8_S8_EEENS6_IJNS7_ILi128EEENS7_ILi64EEENS7_ILi256EEEEEELi256ENS_12float_e4m3_tEfNS_4arch4Sm90ELb0ELb1ELb1ELb1ELb0ELb0ELb0ELb1ELb1ELb1ELb1ELb0EEENS1_21CollectiveEpilogueFwdINS6_IJSA_SC_SB_EEES9_NS_10bfloat16_tESG_Li256ELb1ELb1ELb1ELb1EEENS1_36VarlenDynamicPersistentTileSchedulerILi128ELi64ELi256ELi128ELb1ELb1ELb1ELb1ELb0ELb1EEEEEEEEEvNT_6ParamsE --------------------------
	.section	.nv.info._ZN7cutlass13device_kernelIN5flash11enable_sm90INS1_16FlashAttnFwdSm90INS1_25CollectiveMainloopFwdSm90ILi2EN4cute5tupleIJNS5_1CILi1EEES8_S8_EEENS6_IJNS7_ILi128EEENS7_ILi64EEENS7_ILi256EEEEEELi256ENS_12float_e4m3_tEfNS_4arch4Sm90ELb0ELb1ELb1ELb1ELb0ELb0ELb0ELb1ELb1ELb1ELb1ELb0EEENS1_21CollectiveEpilogueFwdINS6_IJSA_SC_SB_EEES9_NS_10bfloat16_tESG_Li256ELb1ELb1ELb1ELb1EEENS1_36VarlenDynamicPersistentTileSchedulerILi128ELi64ELi256ELi128ELb1ELb1ELb1ELb1ELb0ELb1EEEEEEEEEvNT_6ParamsE,"",@"SHT_CUDA_INFO"
	.sectionflags	@""
	.align	4


	//----- nvinfo : EIATTR_CUDA_API_VERSION
	.align		4
        /*0000*/ 	.byte	0x04, 0x37
        /*0002*/ 	.short	(.L_330 - .L_329)
.L_329:
        /*0004*/ 	.word	0x00000082


	//----- nvinfo : EIATTR_KPARAM_INFO
	.align		4
.L_330:
        /*0008*/ 	.byte	0x04, 0x17
        /*000a*/ 	.short	(.L_332 - .L_331)
.L_331:
        /*000c*/ 	.word	0x00000000
        /*0010*/ 	.short	0x0000
        /*0012*/ 	.short	0x0000
        /*0014*/ 	.byte	0x00, 0xf0, 0x01, 0x2a


	//----- nvinfo : EIATTR_SPARSE_MMA_MASK
	.align		4
.L_332:
        /*0018*/ 	.byte	0x03, 0x50
        /*001a*/ 	.short	0x0000


	//----- nvinfo : EIATTR_MAXREG_COUNT
	.align		4
        /*001c*/ 	.byte	0x03, 0x1b
        /*001e*/ 	.short	0x00a8


	//----- nvinfo : EIATTR_MERCURY_ISA_VERSION
	.align		4
        /*0020*/ 	.byte	0x03, 0x5f
        /*0022*/ 	.short	0x0101


	//----- nvinfo : EIATTR_VRC_CTA_INIT_COUNT
	.align		4
        /*0024*/ 	.byte	0x02, 0x4a
	.zero		1
	.zero		1


	//----- nvinfo : EIATTR_EXIT_INSTR_OFFSETS
	.align		4
        /*0028*/ 	.byte	0x04, 0x1c
        /*002a*/ 	.short	(.L_334 - .L_333)


	//   ....[0]....
.L_333:
        /*002c*/ 	.word	0x00000010


	//----- nvinfo : EIATTR_MAX_THREADS
	.align		4
.L_334:
        /*0030*/ 	.byte	0x04, 0x05
        /*0032*/ 	.short	(.L_336 - .L_335)
.L_335:
        /*0034*/ 	.word	0x00000180
        /*0038*/ 	.word	0x00000001
        /*003c*/ 	.word	0x00000001


	//----- nvinfo : EIATTR_CBANK_PARAM_SIZE
	.align		4
.L_336:
        /*0040*/ 	.byte	0x03, 0x19
        /*0042*/ 	.short	0x0a80


	//----- nvinfo : EIATTR_PARAM_CBANK
	.align		4
        /*0044*/ 	.byte	0x04, 0x0a
        /*0046*/ 	.short	(.L_338 - .L_337)
	.align		4
.L_337:
        /*0048*/ 	.word	index@(.nv.constant0._ZN7cutlass13device_kernelIN5flash11enable_sm90INS1_16FlashAttnFwdSm90INS1_25CollectiveMainloopFwdSm90ILi2EN4cute5tupleIJNS5_1CILi1EEES8_S8_EEENS6_IJNS7_ILi128EEENS7_ILi64EEENS7_ILi256EEEEEELi256ENS_12float_e4m3_tEfNS_4arch4Sm90ELb0ELb1ELb1ELb1ELb0ELb0ELb0ELb1ELb1ELb1ELb1ELb0EEENS1_21CollectiveEpilogueFwdINS6_IJSA_SC_SB_EEES9_NS_10bfloat16_tESG_Li256ELb1ELb1ELb1ELb1EEENS1_36VarlenDynamicPersistentTileSchedulerILi128ELi64ELi256ELi128ELb1ELb1ELb1ELb1ELb0ELb1EEEEEEEEEvNT_6ParamsE)
        /*004c*/ 	.short	0x0380
        /*004e*/ 	.short	0x0a80


	//----- nvinfo : EIATTR_SW_WAR
	.align		4
.L_338:
        /*0050*/ 	.byte	0x04, 0x36
        /*0052*/ 	.short	(.L_340 - .L_339)
.L_339:
        /*0054*/ 	.word	0x00000008
.L_340:


//--------------------- .nv.info._ZN7cutlass13device_kernelIN5flash11enable_sm90INS1_16FlashAttnFwdSm90INS1_25CollectiveMainloopFwdSm90ILi2EN4cute5tupleIJNS5_1CILi1EEES8_S8_EEENS6_IJNS7_ILi128EEENS7_ILi64EEENS7_ILi256EEEEEELi256ENS_12float_e4m3_tEfNS_4arch4Sm90ELb0ELb1ELb1ELb1ELb0ELb1ELb0ELb1ELb1ELb1ELb1ELb0EEENS1_21CollectiveEpilogueFwdINS6_IJSA_SC_SB_EEES9_NS_10bfloat16_tESG_Li256ELb1ELb1ELb1ELb1EEENS1_36VarlenDynamicPersistentTileSchedulerILi128ELi64ELi256ELi128ELb1ELb1ELb1ELb1ELb0ELb1EEEEEEEEEvNT_6ParamsE --------------------------
	.section	.nv.info._ZN7cutlass13device_kernelIN5flash11enable_sm90INS1_16FlashAttnFwdSm90INS1_25CollectiveMainloopFwdSm90ILi2EN4cute5tupleIJNS5_1CILi1EEES8_S8_EEENS6_IJNS7_ILi128EEENS7_ILi64EEENS7_ILi256EEEEEELi256ENS_12float_e4m3_tEfNS_4arch4Sm90ELb0ELb1ELb1ELb1ELb0ELb1ELb0ELb1ELb1ELb1ELb1ELb0EEENS1_21CollectiveEpilogueFwdINS6_IJSA_SC_SB_EEES9_NS_10bfloat16_tESG_Li256ELb1ELb1ELb1ELb1EEENS1_36VarlenDynamicPersistentTileSchedulerILi128ELi64ELi256ELi128ELb1ELb1ELb1ELb1ELb0ELb1EEEEEEEEEvNT_6ParamsE,"",@"SHT_CUDA_INFO"
	.sectionflags	@""
	.align	4


	//----- nvinfo : EIATTR_CUDA_API_VERSION
	.align		4
        /*0000*/ 	.byte	0x04, 0x37
        /*0002*/ 	.short	(.L_342 - .L_341)
.L_341:
        /*0004*/ 	.word	0x00000082


	//----- nvinfo : EIATTR_KPARAM_INFO
	.align		4
.L_342:
        /*0008*/ 	.byte	0x04, 0x17
        /*000a*/ 	.short	(.L_344 - .L_343)
.L_343:
        /*000c*/ 	.word	0x00000000
        /*0010*/ 	.short	0x0000
        /*0012*/ 	.short	0x0000
        /*0014*/ 	.byte	0x00, 0xf0, 0x01, 0x2a


	//----- nvinfo : EIATTR_SPARSE_MMA_MASK
	.align		4
.L_344:
        /*0018*/ 	.byte	0x03, 0x50
        /*001a*/ 	.short	0x0000


	//----- nvinfo : EIATTR_MAXREG_COUNT
	.align		4
        /*001c*/ 	.byte	0x03, 0x1b
        /*001e*/ 	.short	0x00a8


	//----- nvinfo : EIATTR_MERCURY_ISA_VERSION
	.align		4
        /*0020*/ 	.byte	0x03, 0x5f
        /*0022*/ 	.short	0x0101


	//----- nvinfo : EIATTR_VRC_CTA_INIT_COUNT
	.align		4
        /*0024*/ 	.byte	0x02, 0x4a
	.zero		1
	.zero		1


	//----- nvinfo : EIATTR_EXIT_INSTR_OFFSETS
	.align		4
        /*0028*/ 	.byte	0x04, 0x1c
        /*002a*/ 	.short	(.L_346 - .L_345)


	//   ....[0]....
.L_345:
        /*002c*/ 	.word	0x00000010


	//----- nvinfo : EIATTR_MAX_THREADS
	.align		4
.L_346:
        /*0030*/ 	.byte	0x04, 0x05
        /*0032*/ 	.short	(.L_348 - .L_347)
.L_347:
        /*0034*/ 	.word	0x00000180
        /*0038*/ 	.word	0x00000001
        /*003c*/ 	.word	0x00000001


	//----- nvinfo : EIATTR_CBANK_PARAM_SIZE
	.align		4
.L_348:
        /*0040*/ 	.byte	0x03, 0x19
        /*0042*/ 	.short	0x0a80


	//----- nvinfo : EIATTR_PARAM_CBANK
	.align		4
        /*0044*/ 	.byte	0x04, 0x0a
        /*0046*/ 	.short	(.L_350 - .L_349)
	.align		4
.L_349:
        /*0048*/ 	.word	index@(.nv.constant0._ZN7cutlass13device_kernelIN5flash11enable_sm90INS1_16FlashAttnFwdSm90INS1_25CollectiveMainloopFwdSm90ILi2EN4cute5tupleIJNS5_1CILi1EEES8_S8_EEENS6_IJNS7_ILi128EEENS7_ILi64EEENS7_ILi256EEEEEELi256ENS_12float_e4m3_tEfNS_4arch4Sm90ELb0ELb1ELb1ELb1ELb0ELb1ELb0ELb1ELb1ELb1ELb1ELb0EEENS1_21CollectiveEpilogueFwdINS6_IJSA_SC_SB_EEES9_NS_10bfloat16_tESG_Li256ELb1ELb1ELb1ELb1EEENS1_36VarlenDynamicPersistentTileSchedulerILi128ELi64ELi256ELi128ELb1ELb1ELb1ELb1ELb0ELb1EEEEEEEEEvNT_6ParamsE)
        /*004c*/ 	.short	0x0380
        /*004e*/ 	.short	0x0a80


	//----- nvinfo : EIATTR_SW_WAR
	.align		4
.L_350:
        /*0050*/ 	.byte	0x04, 0x36
        /*0052*/ 	.short	(.L_352 - .L_351)
.L_351:
        /*0054*/ 	.word	0x00000008
.L_352:


//--------------------- .nv.info._ZN7cutlass13device_kernelIN5flash11enable_sm90INS1_16FlashAttnFwdSm90INS1_25CollectiveMainloopFwdSm90ILi2EN4cute5tupleIJNS5_1CILi1EEES8_S8_EEENS6_IJNS7_ILi128EEESA_NS7_ILi256EEEEEELi256ENS_12float_e4m3_tEfNS_4arch4Sm90ELb1ELb0ELb1ELb0ELb0ELb0ELb0ELb1ELb1ELb1ELb1ELb0EEENS1_21CollectiveEpilogueFwdINS6_IJSA_SB_SA_EEES9_NS_10bfloat16_tESF_Li256ELb0ELb1ELb1ELb1EEENS1_19SingleTileSchedulerILb0ELb1ELb1ELi128EEEEEEEEEvNT_6ParamsE --------------------------
	.section	.nv.info._ZN7cutlass13device_kernelIN5flash11enable_sm90INS1_16FlashAttnFwdSm90INS1_25CollectiveMainloopFwdSm90ILi2EN4cute5tupleIJNS5_1CILi1EEES8_S8_EEENS6_IJNS7_ILi128EEESA_NS7_ILi256EEEEEELi256ENS_12float_e4m3_tEfNS_4arch4Sm90ELb1ELb0ELb1ELb0ELb0ELb0ELb0ELb1ELb1ELb1ELb1ELb0EEENS1_21CollectiveEpilogueFwdINS6_IJSA_SB_SA_EEES9_NS_10bfloat16_tESF_Li256ELb0ELb1ELb1ELb1EEENS1_19SingleTileSchedulerILb0ELb1ELb1ELi128EEEEEEEEEvNT_6ParamsE,"",@"SHT_CUDA_INFO"
	.sectionflags	@""
	.align	4


	//----- nvinfo : EIATTR_CUDA_API_VERSION
	.align		4
        /*0000*/ 	.byte	0x04, 0x37
        /*0002*/ 	.short	(.L_354 - .L_353)
.L_353:
        /*0004*/ 	.word	0x00000082


	//----- nvinfo : EIATTR_KPARAM_INFO
	.align		4
.L_354:
        /*0008*/ 	.byte	0x04, 0x17
        /*000a*/ 	.short	(.L_356 - .L_355)
.L_355:
        /*000c*/ 	.word	0x00000000
        /*0010*/ 	.short	0x0000
        /*0012*/ 	.short	0x0000
        /*0014*/ 	.byte	0x00, 0xf0, 0x01, 0x28


	//----- nvinfo : EIATTR_SPARSE_MMA_MASK
	.align		4
.L_356:
        /*0018*/ 	.byte	0x03, 0x50
        /*001a*/ 	.short	0x0000


	//----- nvinfo : EIATTR_MAXREG_COUNT
	.align		4
        /*001c*/ 	.byte	0x03, 0x1b
        /*001e*/ 	.short	0x00a8


	//----- nvinfo : EIATTR_MERCURY_ISA_VERSION
	.align		4
        /*0020*/ 	.byte	0x03, 0x5f
        /*0022*/ 	.short	0x0101


	//----- nvinfo : EIATTR_VRC_CTA_INIT_COUNT
	.align		4
        /*0024*/ 	.byte	0x02, 0x4a
	.zero		1
	.zero		1


	//----- nvinfo : EIATTR_EXIT_INSTR_OFFSETS
	.align		4
        /*0028*/ 	.byte	0x04, 0x1c
        /*002a*/ 	.short	(.L_358 - .L_357)


	//   ....[0]....
.L_357:
        /*002c*/ 	.word	0x00000010


	//----- nvinfo : EIATTR_MAX_THREADS
	.align		4
.L_358:
        /*0030*/ 	.byte	0x04, 0x05
        /*0032*/ 	.short	(.L_360 - .L_359)
.L_359:
        /*0034*/ 	.word	0x00000180
        /*0038*/ 	.word	0x00000001
        /*003c*/ 	.word	0x00000001


	//----- nvinfo : EIATTR_CBANK_PARAM_SIZE
	.align		4
.L_360:
        /*0040*/ 	.byte	0x03, 0x19
        /*0042*/ 	.short	0x0a00


	//----- nvinfo : EIATTR_PARAM_CBANK
	.align		4
        /*0044*/ 	.byte	0x04, 0x0a
        /*0046*/ 	.short	(.L_362 - .L_361)
	.align		4
.L_361:
        /*0048*/ 	.word	index@(.nv.constant0._ZN7cutlass13device_kernelIN5flash11enable_sm90INS1_16FlashAttnFwdSm90INS1_25CollectiveMainloopFwdSm90ILi2EN4cute5tupleIJNS5_1CILi1EEES8_S8_EEENS6_IJNS7_ILi128EEESA_NS7_ILi256EEEEEELi256ENS_12float_e4m3_tEfNS_4arch4Sm90ELb1ELb0ELb1ELb0ELb0ELb0ELb0ELb1ELb1ELb1ELb1ELb0EEENS1_21CollectiveEpilogueFwdINS6_IJSA_SB_SA_EEES9_NS_10bfloat16_tESF_Li256ELb0ELb1ELb1ELb1EEENS1_19SingleTileSchedulerILb0ELb1ELb1ELi128EEEEEEEEEvNT_6ParamsE)
        /*004c*/ 	.short	0x0380
        /*004e*/ 	.short	0x0a00


	//----- nvinfo : EIATTR_SW_WAR
	.align		4
.L_362:
        /*0050*/ 	.byte	0x04, 0x36
        /*0052*/ 	.short	(.L_364 - .L_363)
.L_363:
        /*0054*/ 	.word	0x00000008
.L_364:


//--------------------- .nv.info._ZN7cutlass13device_kernelIN5flash11enable_sm90INS1_16FlashAttnFwdSm90INS1_25CollectiveMainloopFwdSm90ILi2EN4cute5tupleIJNS5_1CILi1EEES8_S8_EEENS6_IJNS7_ILi128EEESA_NS7_ILi256EEEEEELi256ENS_12float_e4m3_tEfNS_4arch4Sm90ELb1ELb0ELb1ELb1ELb0ELb0ELb0ELb1ELb1ELb1ELb1ELb0EEENS1_21CollectiveEpilogueFwdINS6_IJSA_SB_SA_EEES9_NS_10bfloat16_tESF_Li256ELb1ELb1ELb1ELb1EEENS1_36VarlenDynamicPersistentTileSchedulerILi128ELi128ELi256ELi128ELb1ELb1ELb1ELb1ELb1ELb1EEEEEEEEEvNT_6ParamsE --------------------------
	.section	.nv.info._ZN7cutlass13device_kernelIN5flash11enable_sm90INS1_16FlashAttnFwdSm90INS1_25CollectiveMainloopFwdSm90ILi2EN4cute5tupleIJNS5_1CILi1EEES8_S8_EEENS6_IJNS7_ILi128EEESA_NS7_ILi256EEEEEELi256ENS_12float_e4m3_tEfNS_4arch4Sm90ELb1ELb0ELb1ELb1ELb0ELb0ELb0ELb1ELb1ELb1ELb1ELb0EEENS1_21CollectiveEpilogueFwdINS6_IJSA_SB_SA_EEES9_NS_10bfloat16_tESF_Li256ELb1ELb1ELb1ELb1EEENS1_36VarlenDynamicPersistentTileSchedulerILi128ELi128ELi256ELi128ELb1ELb1ELb1ELb1ELb1ELb1EEEEEEEEEvNT_6ParamsE,"",@"SHT_CUDA_INFO"
	.sectionflags	@""
	.align	4


	//----- nvinfo : EIATTR_CUDA_API_VERSION
	.align		4
        /*0000*/ 	.byte	0x04, 0x37
        /*0002*/ 	.short	(.L_366 - .L_365)
.L_365:
        /*0004*/ 	.word	0x00000082


	//----- nvinfo : EIATTR_KPARAM_INFO
	.align		4
.L_366:
        /*0008*/ 	.byte	0x04, 0x17
        /*000a*/ 	.short	(.L_368 - .L_367)
.L_367:
        /*000c*/ 	.word	0x00000000
        /*0010*/ 	.short	0x0000
        /*0012*/ 	.short	0x0000
        /*0014*/ 	.byte	0x00, 0xf0, 0x01, 0x2a


	//----- nvinfo : EIATTR_SPARSE_MMA_MASK
	.align		4
.L_368:
        /*0018*/ 	.byte	0x03, 0x50
        /*001a*/ 	.short	0x0000


	//----- nvinfo : EIATTR_MAXREG_COUNT
	.align		4
        /*001c*/ 	.byte	0x03, 0x1b
        /*001e*/ 	.short	0x00a8


	//----- nvinfo : EIATTR_MERCURY_ISA_VERSION
	.align		4
        /*0020*/ 	.byte	0x03, 0x5f
        /*0022*/ 	.short	0x0101


	//----- nvinfo : EIATTR_VRC_CTA_INIT_COUNT
	.align		4
        /*0024*/ 	.byte	0x02, 0x4a
	.zero		1
	.zero		1


	//----- nvinfo : EIATTR_EXIT_INSTR_OFFSETS
	.align		4
        /*0028*/ 	.byte	0x04, 0x1c
        /*002a*/ 	.short	(.L_370 - .L_369)


	//   ....[0]....
.L_369:
        /*002c*/ 	.word	0x00000010


	//----- nvinfo : EIATTR_MAX_THREADS
	.align		4
.L_370:
        /*0030*/ 	.byte	0x04, 0x05
        /*0032*/ 	.short	(.L_372 - .L_371)
.L_371:
        /*0034*/ 	.word	0x00000180
        /*0038*/ 	.word	0x00000001
        /*003c*/ 	.word	0x00000001


	//----- nvinfo : EIATTR_CBANK_PARAM_SIZE
	.align		4
.L_372:
        /*0040*/ 	.byte	0x03, 0x19
        /*0042*/ 	.short	0x0a80


	//----- nvinfo : EIATTR_PARAM_CBANK
	.align		4
        /*0044*/ 	.byte	0x04, 0x0a
        /*0046*/ 	.short	(.L_374 - .L_373)
	.align		4
.L_373:
        /*0048*/ 	.word	index@(.nv.constant0._ZN7cutlass13device_kernelIN5flash11enable_sm90INS1_16FlashAttnFwdSm90INS1_25CollectiveMainloopFwdSm90ILi2EN4cute5tupleIJNS5_1CILi1EEES8_S8_EEENS6_IJNS7_ILi128EEESA_NS7_ILi256EEEEEELi256ENS_12float_e4m3_tEfNS_4arch4Sm90ELb1ELb0ELb1ELb1ELb0ELb0ELb0ELb1ELb1ELb1ELb1ELb0EEENS1_21CollectiveEpilogueFwdINS6_IJSA_SB_SA_EEES9_NS_10bfloat16_tESF_Li256ELb1ELb1ELb1ELb1EEENS1_36VarlenDynamicPersistentTileSchedulerILi128ELi128ELi256ELi128ELb1ELb1ELb1ELb1ELb1ELb1EEEEEEEEEvNT_6ParamsE)
        /*004c*/ 	.short	0x0380
        /*004e*/ 	.short	0x0a80


	//----- nvinfo : EIATTR_SW_WAR
	.align		4
.L_374:
        /*0050*/ 	.byte	0x04, 0x36
        /*0052*/ 	.short	(.L_376 - .L_375)
.L_375:
        /*0054*/ 	.word	0x00000008
.L_376:


//--------------------- .nv.info._ZN7cutlass13device_kernelIN5flash11enable_sm90INS1_16FlashAttnFwdSm90INS1_25CollectiveMainloopFwdSm90ILi2EN4cute5tupleIJNS5_1CILi1EEES8_S8_EEENS6_IJNS7_ILi128EEESA_NS7_ILi256EEEEEELi256ENS_12float_e4m3_tEfNS_4arch4Sm90ELb1ELb0ELb1ELb1ELb0ELb1ELb0ELb1ELb1ELb1ELb1ELb0EEENS1_21CollectiveEpilogueFwdINS6_IJSA_SB_SA_EEES9_NS_10bfloat16_tESF_Li256ELb1ELb1ELb1ELb1EEENS1_36VarlenDynamicPersistentTileSchedulerILi128ELi128ELi256ELi128ELb1ELb1ELb1ELb1ELb1ELb1EEEEEEEEEvNT_6ParamsE --------------------------
	.section	.nv.info._ZN7cutlass13device_kernelIN5flash11enable_sm90INS1_16FlashAttnFwdSm90INS1_25CollectiveMainloopFwdSm90ILi2EN4cute5tupleIJNS5_1CILi1EEES8_S8_EEENS6_IJNS7_ILi128EEESA_NS7_ILi256EEEEEELi256ENS_12float_e4m3_tEfNS_4arch4Sm90ELb1ELb0ELb1ELb1ELb0ELb1ELb0ELb1ELb1ELb1ELb1ELb0EEENS1_21CollectiveEpilogueFwdINS6_IJSA_SB_SA_EEES9_NS_10bfloat16_tESF_Li256ELb1ELb1ELb1ELb1EEENS1_36VarlenDynamicPersistentTileSchedulerILi128ELi128ELi256ELi128ELb1ELb1ELb1ELb1ELb1ELb1EEEEEEEEEvNT_6ParamsE,"",@"SHT_CUDA_INFO"
	.sectionflags	@""
	.align	4


	//----- nvinfo : EIATTR_CUDA_API_VERSION
	.align		4
        /*0000*/ 	.byte	0x04, 0x37
        /*0002*/ 	.short	(.L_378 - .L_377)
.L_377:
        /*0004*/ 	.word	0x00000082


	//----- nvinfo : EIATTR_KPARAM_INFO
	.align		4
.L_378:
        /*0008*/ 	.byte	0x04, 0x17
        /*000a*/ 	.short	(.L_380 - .L_379)
.L_379:
        /*000c*/ 	.word	0x00000000
        /*0010*/ 	.short	0x0000
        /*0012*/ 	.short	0x0000
        /*0014*/ 	.byte	0x00, 0xf0, 0x01, 0x2a


	//----- nvinfo : EIATTR_SPARSE_MMA_MASK
	.align		4
.L_380:
        /*0018*/ 	.byte	0x03, 0x50
        /*001a*/ 	.short	0x0000


	//----- nvinfo : EIATTR_MAXREG_COUNT
	.align		4
        /*001c*/ 	.byte	0x03, 0x1b
        /*001e*/ 	.short	0x00a8


	//----- nvinfo : EIATTR_MERCURY_ISA_VERSION
	.align		4
        /*0020*/ 	.byte	0x03, 0x5f
        /*0022*/ 	.short	0x0101


	//----- nvinfo : EIATTR_VRC_CTA_INIT_COUNT
	.align		4
        /*0024*/ 	.byte	0x02, 0x4a
	.zero		1
	.zero		1


	//----- nvinfo : EIATTR_EXIT_INSTR_OFFSETS
	.align		4
        /*0028*/ 	.byte	0x04, 0x1c
        /*002a*/ 	.short	(.L_382 - .L_381)


	//   ....[0]....
.L_381:
        /*002c*/ 	.word	0x00000010


	//----- nvinfo : EIATTR_MAX_THREADS
	.align		4
.L_382:
        /*0030*/ 	.byte	0x04, 0x05
        /*0032*/ 	.short	(.L_384 - .L_383)
.L_383:
        /*0034*/ 	.word	0x00000180
        /*0038*/ 	.word	0x00000001
        /*003c*/ 	.word	0x00000001


	//----- nvinfo : EIATTR_CBANK_PARAM_SIZE
	.align		4
.L_384:
        /*0040*/ 	.byte	0x03, 0x19
        /*0042*/ 	.short	0x0a80


	//----- nvinfo : EIATTR_PARAM_CBANK
	.align		4
        /*0044*/ 	.byte	0x04, 0x0a
        /*0046*/ 	.short	(.L_386 - .L_385)
	.align		4
.L_385:
        /*0048*/ 	.word	index@(.nv.constant0._ZN7cutlass13device_kernelIN5flash11enable_sm90INS1_16FlashAttnFwdSm90INS1_25CollectiveMainloopFwdSm90ILi2EN4cute5tupleIJNS5_1CILi1EEES8_S8_EEENS6_IJNS7_ILi128EEESA_NS7_ILi256EEEEEELi256ENS_12float_e4m3_tEfNS_4arch4Sm90ELb1ELb0ELb1ELb1ELb0ELb1ELb0ELb1ELb1ELb1ELb1ELb0EEENS1_21CollectiveEpilogueFwdINS6_IJSA_SB_SA_EEES9_NS_10bfloat16_tESF_Li256ELb1ELb1ELb1ELb1EEENS1_36VarlenDynamicPersistentTileSchedulerILi128ELi128ELi256ELi128ELb1ELb1ELb1ELb1ELb1ELb1EEEEEEEEEvNT_6ParamsE)
        /*004c*/ 	.short	0x0380
        /*004e*/ 	.short	0x0a80


	//----- nvinfo : EIATTR_SW_WAR
	.align		4
.L_386:
        /*0050*/ 	.byte	0x04, 0x36
        /*0052*/ 	.short	(.L_388 - .L_387)
.L_387:
        /*0054*/ 	.word	0x00000008
.L_388:


//--------------------- .nv.info._ZN7cutlass13device_kernelIN5flash11enable_sm90INS1_16FlashAttnFwdSm90INS1_25CollectiveMainloopFwdSm90ILi2EN4cute5tupleIJNS5_1CILi1EEES8_S8_EEENS6_IJNS7_ILi128EEENS7_ILi160EEENS7_ILi192EEEEEELi192ENS_12float_e4m3_tEfNS_4arch4Sm90ELb0ELb0ELb1ELb0ELb0ELb0ELb0ELb1ELb1ELb1ELb1ELb0EEENS1_21CollectiveEpilogueFwdINS6_IJSA_SC_SB_EEES9_NS_10bfloat16_tESG_Li256ELb0ELb1ELb1ELb1EEENS1_19SingleTileSchedulerILb0ELb1ELb1ELi128EEEEEEEEEvNT_6ParamsE --------------------------
	.section	.nv.info._ZN7cutlass13device_kernelIN5flash11enable_sm90INS1_16FlashAttnFwdSm90INS1_25CollectiveMainloopFwdSm90ILi2EN4cute5tupleIJNS5_1CILi1EEES8_S8_EEENS6_IJNS7_ILi128EEENS7_ILi160EEENS7_ILi192EEEEEELi192ENS_12float_e4m3_tEfNS_4arch4Sm90ELb0ELb0ELb1ELb0ELb0ELb0ELb0ELb1ELb1ELb1ELb1ELb0EEENS1_21CollectiveEpilogueFwdINS6_IJSA_SC_SB_EEES9_NS_10bfloat16_tESG_Li256ELb0ELb1ELb1ELb1EEENS1_19SingleTileSchedulerILb0ELb1ELb1ELi128EEEEEEEEEvNT_6ParamsE,"",@"SHT_CUDA_INFO"
	.sectionflags	@""
	.align	4


	//----- nvinfo : EIATTR_CUDA_API_VERSION
	.align		4
        /*0000*/ 	.byte	0x04, 0x37
        /*0002*/ 	.short	(.L_390 - .L_389)
.L_389:
        /*0004*/ 	.word	0x00000082


	//----- nvinfo : EIATTR_KPARAM_INFO
	.align		4
.L_390:
        /*0008*/ 	.byte	0x04, 0x17
        /*000a*/ 	.short	(.L_392 - .L_391)
.L_391:
        /*000c*/ 	.word	0x00000000
        /*0010*/ 	.short	0x0000
        /*0012*/ 	.short	0x0000
        /*0014*/ 	.byte	0x00, 0xf0, 0x01, 0x28


	//----- nvinfo : EIATTR_SPARSE_MMA_MASK
	.align		4
.L_392:
        /*0018*/ 	.byte	0x03, 0x50
        /*001a*/ 	.short	0x0000


	//----- nvinfo : EIATTR_MAXREG_COUNT
	.align		4
        /*001c*/ 	.byte	0x03, 0x1b
        /*001e*/ 	.short	0x00a8


	//----- nvinfo : EIATTR_MERCURY_ISA_VERSION
	.align		4
        /*0020*/ 	.byte	0x03, 0x5f
        /*0022*/ 	.short	0x0101


	//----- nvinfo : EIATTR_VRC_CTA_INIT_COUNT
	.align		4
        /*0024*/ 	.byte	0x02, 0x4a
	.zero		1
	.zero		1


	//----- nvinfo : EIATTR_EXIT_INSTR_OFFSETS
	.align		4
        /*0028*/ 	.byte	0x04, 0x1c
        /*002a*/ 	.short	(.L_394 - .L_393)


	//   ....[0]....
.L_393:
        /*002c*/ 	.word	0x00000010


	//----- nvinfo : EIATTR_MAX_THREADS
	.align		4
.L_394:
        /*0030*/ 	.byte	0x04, 0x05
        /*0032*/ 	.short	(.L_396 - .L_395)
.L_395:
        /*0034*/ 	.word	0x00000180
        /*0038*/ 	.word	0x00000001
        /*003c*/ 	.word	0x00000001


	//----- nvinfo : EIATTR_CBANK_PARAM_SIZE
	.align		4
.L_396:
        /*0040*/ 	.byte	0x03, 0x19
        /*0042*/ 	.short	0x0a00


	//----- nvinfo : EIATTR_PARAM_CBANK
	.align		4
        /*0044*/ 	.byte	0x04, 0x0a
        /*0046*/ 	.short	(.L_398 - .L_397)
	.align		4
.L_397:
        /*0048*/ 	.word	index@(.nv.constant0._ZN7cutlass13device_kernelIN5flash11enable_sm90INS1_16FlashAttnFwdSm90INS1_25CollectiveMainloopFwdSm90ILi2EN4cute5tupleIJNS5_1CILi1EEES8_S8_EEENS6_IJNS7_ILi128EEENS7_ILi160EEENS7_ILi192EEEEEELi192ENS_12float_e4m3_tEfNS_4arch4Sm90ELb0ELb0ELb1ELb0ELb0ELb0ELb0ELb1ELb1ELb1ELb1ELb0EEENS1_21CollectiveEpilogueFwdINS6_IJSA_SC_SB_EEES9_NS_10bfloat16_tESG_Li256ELb0ELb1ELb1ELb1EEENS1_19SingleTileSchedulerILb0ELb1ELb1ELi128EEEEEEEEEvNT_6ParamsE)
        /*004c*/ 	.short	0x0380
        /*004e*/ 	.short	0x0a00


	//----- nvinfo : EIATTR_SW_WAR
	.align		4
.L_398:
        /*0050*/ 	.byte	0x04, 0x36
        /*0052*/ 	.short	(.L_400 - .L_399)
.L_399:
        /*0054*/ 	.word	0x00000008
.L_400:


//--------------------- .nv.info._ZN7cutlass13device_kernelIN5flash11enable_sm90INS1_16FlashAttnFwdSm90INS1_25CollectiveMainloopFwdSm90ILi2EN4cute5tupleIJNS5_1CILi1EEES8_S8_EEENS6_IJNS7_ILi128EEENS7_ILi160EEENS7_ILi192EEEEEELi192ENS_12float_e4m3_tEfNS_4arch4Sm90ELb0ELb0ELb1ELb1ELb0ELb0ELb0ELb1ELb1ELb1ELb1ELb0EEENS1_21CollectiveEpilogueFwdINS6_IJSA_SC_SB_EEES9_NS_10bfloat16_tESG_Li256ELb1ELb1ELb1ELb1EEENS1_36VarlenDynamicPersistentTileSchedulerILi128ELi160ELi256ELi128ELb1ELb1ELb1ELb0ELb1ELb1EEEEEEEEEvNT_6ParamsE --------------------------
	.section	.nv.info._ZN7cutlass13device_kernelIN5flash11enable_sm90INS1_16FlashAttnFwdSm90INS1_25CollectiveMainloopFwdSm90ILi2EN4cute5tupleIJNS5_1CILi1EEES8_S8_EEENS6_IJNS7_ILi128EEENS7_ILi160EEENS7_ILi192EEEEEELi192ENS_12float_e4m3_tEfNS_4arch4Sm90ELb0ELb0ELb1ELb1ELb0ELb0ELb0ELb1ELb1ELb1ELb1ELb0EEENS1_21CollectiveEpilogueFwdINS6_IJSA_SC_SB_EEES9_NS_10bfloat16_tESG_Li256ELb1ELb1ELb1ELb1EEENS1_36VarlenDynamicPersistentTileSchedulerILi128ELi160ELi256ELi128ELb1ELb1ELb1ELb0ELb1ELb1EEEEEEEEEvNT_6ParamsE,"",@"SHT_CUDA_INFO"
	.sectionflags	@""
	.align	4


	//----- nvinfo : EIATTR_CUDA_API_VERSION
	.align		4
        /*0000*/ 	.byte	0x04, 0x37
        /*0002*/ 	.short	(.L_402 - .L_401)
.L_401:
        /*0004*/ 	.word	0x00000082


	//----- nvinfo : EIATTR_KPARAM_INFO
	.align		4
.L_402:
        /*0008*/ 	.byte	0x04, 0x17
        /*000a*/ 	.short	(.L_404 - .L_403)
.L_403:
        /*000c*/ 	.word	0x00000000
        /*0010*/ 	.short	0x0000
        /*0012*/ 	.short	0x0000
        /*0014*/ 	.byte	0x00, 0xf0, 0x01, 0x2a


	//----- nvinfo : EIATTR_SPARSE_MMA_MASK
	.align		4
.L_404:
        /*0018*/ 	.byte	0x03, 0x50
        /*001a*/ 	.short	0x0000


	//----- nvinfo : EIATTR_MAXREG_COUNT
	.align		4
        /*001c*/ 	.byte	0x03, 0x1b
        /*001e*/ 	.short	0x00a8


	//----- nvinfo : EIATTR_MERCURY_ISA_VERSION
	.align		4
        /*0020*/ 	.byte	0x03, 0x5f
        /*0022*/ 	.short	0x0101


	//----- nvinfo : EIATTR_VRC_CTA_INIT_COUNT
	.align		4
        /*0024*/ 	.byte	0x02, 0x4a
	.zero		1
	.zero		1


	//----- nvinfo : EIATTR_EXIT_INSTR_OFFSETS
	.align		4
        /*0028*/ 	.byte	0x04, 0x1c
        /*002a*/ 	.short	(.L_406 - .L_405)


	//   ....[0]....
.L_405:
        /*002c*/ 	.word	0x00000010


	//----- nvinfo : EIATTR_MAX_THREADS
	.align		4
.L_406:
        /*0030*/ 	.byte	0x04, 0x05
        /*0032*/ 	.short	(.L_408 - .L_407)
.L_407:
        /*0034*/ 	.word	0x00000180
        /*0038*/ 	.word	0x00000001
        /*003c*/ 	.word	0x00000001


	//----- nvinfo : EIATTR_CBANK_PARAM_SIZE
	.align		4
.L_408:
        /*0040*/ 	.byte	0x03, 0x19
        /*0042*/ 	.short	0x0a80


	//----- nvinfo : EIATTR_PARAM_CBANK
	.align		4
        /*0044*/ 	.byte	0x04, 0x0a
        /*0046*/ 	.short	(.L_410 - .L_409)
	.align		4
.L_409:
        /*0048*/ 	.word	index@(.nv.constant0._ZN7cutlass13device_kernelIN5flash11enable_sm90INS1_16FlashAttnFwdSm90INS1_25CollectiveMainloopFwdSm90ILi2EN4cute5tupleIJNS5_1CILi1EEES8_S8_EEENS6_IJNS7_ILi128EEENS7_ILi160EEENS7_ILi192EEEEEELi192ENS_12float_e4m3_tEfNS_4arch4Sm90ELb0ELb0ELb1ELb1ELb0ELb0ELb0ELb1ELb1ELb1ELb1ELb0EEENS1_21CollectiveEpilogueFwdINS6_IJSA_SC_SB_EEES9_NS_10bfloat16_tESG_Li256ELb1ELb1ELb1ELb1EEENS1_36VarlenDynamicPersistentTileSchedulerILi128ELi160ELi256ELi128ELb1ELb1ELb1ELb0ELb1ELb1EEEEEEEEEvNT_6ParamsE)
        /*004c*/ 	.short	0x0380
        /*004e*/ 	.short	0x0a80


	//----- nvinfo : EIATTR_SW_WAR
	.align		4
.L_410:
        /*0050*/ 	.byte	0x04, 0x36
        /*0052*/ 	.short	(.L_412 - .L_411)
.L_411:
        /*0054*/ 	.word	0x00000008
.L_412:


//--------------------- .nv.info._ZN7cutlass13device_kernelIN5flash11enable_sm90INS1_16FlashAttnFwdSm90INS1_25CollectiveMainloopFwdSm90ILi2EN4cute5tupleIJNS5_1CILi1EEES8_S8_EEENS6_IJNS7_ILi128EEENS7_ILi160EEENS7_ILi192EEEEEELi192ENS_12float_e4m3_tEfNS_4arch4Sm90ELb0ELb0ELb1ELb1ELb0ELb1ELb0ELb1ELb1ELb1ELb1ELb0EEENS1_21CollectiveEpilogueFwdINS6_IJSA_SC_SB_EEES9_NS_10bfloat16_tESG_Li256ELb1ELb1ELb1ELb1EEENS1_36VarlenDynamicPersistentTileSchedulerILi128ELi160ELi256ELi128ELb1ELb1ELb1ELb0ELb1ELb1EEEEEEEEEvNT_6ParamsE --------------------------
	.section	.nv.info._ZN7cutlass13device_kernelIN5flash11enable_sm90INS1_16FlashAttnFwdSm90INS1_25CollectiveMainloopFwdSm90ILi2EN4cute5tupleIJNS5_1CILi1EEES8_S8_EEENS6_IJNS7_ILi128EEENS7_ILi160EEENS7_ILi192EEEEEELi192ENS_12float_e4m3_tEfNS_4arch4Sm90ELb0ELb0ELb1ELb1ELb0ELb1ELb0ELb1ELb1ELb1ELb1ELb0EEENS1_21CollectiveEpilogueFwdINS6_IJSA_SC_SB_EEES9_NS_10bfloat16_tESG_Li256ELb1ELb1ELb1ELb1EEENS1_36VarlenDynamicPersistentTileSchedulerILi128ELi160ELi256ELi128ELb1ELb1ELb1ELb0ELb1ELb1EEEEEEEEEvNT_6ParamsE,"",@"SHT_CUDA_INFO"
	.sectionflags	@""
	.align	4


	//----- nvinfo : EIATTR_CUDA_API_VERSION
	.align		4
        /*0000*/ 	.byte	0x04, 0x37
        /*0002*/ 	.short	(.L_414 - .L_413)
.L_413:
        /*0004*/ 	.word	0x00000082


	//----- nvinfo : EIATTR_KPARAM_INFO
	.align		4
.L_414:
        /*0008*/ 	.byte	0x04, 0x17
        /*000a*/ 	.short	(.L_416 - .L_415)
.L_415:
        /*000c*/ 	.word	0x00000000
        /*0010*/ 	.short	0x0000
        /*0012*/ 	.short	0x0000
        /*0014*/ 	.byte	0x00, 0xf0, 0x01, 0x2a


	//----- nvinfo : EIATTR_SPARSE_MMA_MASK
	.align		4
.L_416:
        /*0018*/ 	.byte	0x03, 0x50
        /*001a*/ 	.short	0x0000


	//----- nvinfo : EIATTR_MAXREG_COUNT
	.align		4
        /*001c*/ 	.byte	0x03, 0x1b
        /*001e*/ 	.short	0x00a8


	//----- nvinfo : EIATTR_MERCURY_ISA_VERSION
	.align		4
        /*0020*/ 	.byte	0x03, 0x5f
        /*0022*/ 	.short	0x0101


	//----- nvinfo : EIATTR_VRC_CTA_INIT_COUNT
	.align		4
        /*0024*/ 	.byte	0x02, 0x4a
	.zero		1
	.zero		1


	//----- nvinfo : EIATTR_EXIT_INSTR_OFFSETS
	.align		4
        /*0028*/ 	.byte	0x04, 0x1c
        /*002a*/ 	.short	(.L_418 - .L_417)


	//   ....[0]....
.L_417:
        /*002c*/ 	.word	0x00000010


	//----- nvinfo : EIATTR_MAX_THREADS
	.align		4
.L_418:
        /*0030*/ 	.byte	0x04, 0x05
        /*0032*/ 	.short	(.L_420 - .L_419)
.L_419:
        /*0034*/ 	.word	0x00000180
        /*0038*/ 	.word	0x00000001
        /*003c*/ 	.word	0x00000001


	//----- nvinfo : EIATTR_CBANK_PARAM_SIZE
	.align		4
.L_420:
        /*0040*/ 	.byte	0x03, 0x19
        /*0042*/ 	.short	0x0a80


	//----- nvinfo : EIATTR_PARAM_CBANK
	.align		4
        /*0044*/ 	.byte	0x04, 0x0a
        /*0046*/ 	.short	(.L_422 - .L_421)
	.align		4
.L_421:
        /*0048*/ 	.word	index@(.nv.constant0._ZN7cutlass13device_kernelIN5flash11enable_sm90INS1_16FlashAttnFwdSm90INS1_25CollectiveMainloopFwdSm90ILi2EN4cute5tupleIJNS5_1CILi1EEES8_S8_EEENS6_IJNS7_ILi128EEENS7_ILi160EEENS7_ILi192EEEEEELi192ENS_12float_e4m3_tEfNS_4arch4Sm90ELb0ELb0ELb1ELb1ELb0ELb1ELb0ELb1ELb1ELb1ELb1ELb0EEENS1_21CollectiveEpilogueFwdINS6_IJSA_SC_SB_EEES9_NS_10bfloat16_tESG_Li256ELb1ELb1ELb1ELb1EEENS1_36VarlenDynamicPersistentTileSchedulerILi128ELi160ELi256ELi128ELb1ELb1ELb1ELb0ELb1ELb1EEEEEEEEEvNT_6ParamsE)
        /*004c*/ 	.short	0x0380
        /*004e*/ 	.short	0x0a80


	//----- nvinfo : EIATTR_SW_WAR
	.align		4
.L_422:
        /*0050*/ 	.byte	0x04, 0x36
        /*0052*/ 	.short	(.L_424 - .L_423)
.L_423:
        /*0054*/ 	.word	0x00000008
.L_424:


//--------------------- .nv.info._ZN7cutlass13device_kernelIN5flash11enable_sm90INS1_16FlashAttnFwdSm90INS1_25CollectiveMainloopFwdSm90ILi2EN4cute5tupleIJNS5_1CILi1EEES8_S8_EEENS6_IJNS7_ILi128EEESA_NS7_ILi192EEEEEELi192ENS_12float_e4m3_tEfNS_4arch4Sm90ELb0ELb1ELb1ELb0ELb0ELb0ELb0ELb1ELb1ELb1ELb1ELb0EEENS1_21CollectiveEpilogueFwdINS6_IJSA_SB_SA_EEES9_NS_10bfloat16_tESF_Li256ELb0ELb1ELb1ELb1EEENS1_19SingleTileSchedulerILb0ELb1ELb1ELi128EEEEEEEEEvNT_6ParamsE --------------------------
	.section	.nv.info._ZN7cutlass13device_kernelIN5flash11enable_sm90INS1_16FlashAttnFwdSm90INS1_25CollectiveMainloopFwdSm90ILi2EN4cute5tupleIJNS5_1CILi1EEES8_S8_EEENS6_IJNS7_ILi128EEESA_NS7_ILi192EEEEEELi192ENS_12float_e4m3_tEfNS_4arch4Sm90ELb0ELb1ELb1ELb0ELb0ELb0ELb0ELb1ELb1ELb1ELb1ELb0EEENS1_21CollectiveEpilogueFwdINS6_IJSA_SB_SA_EEES9_NS_10bfloat16_tESF_Li256ELb0ELb1ELb1ELb1EEENS1_19SingleTileSchedulerILb0ELb1ELb1ELi128EEEEEEEEEvNT_6ParamsE,"",@"SHT_CUDA_INFO"
	.sectionflags	@""
	.align	4


	//----- nvinfo : EIATTR_CUDA_API_VERSION
	.align		4
        /*0000*/ 	.byte	0x04, 0x37
        /*0002*/ 	.short	(.L_426 - .L_425)
.L_425:
        /*0004*/ 	.word	0x00000082


	//----- nvinfo : EIATTR_KPARAM_INFO
	.align		4
.L_426:
        /*0008*/ 	.byte	0x04, 0x17
        /*000a*/ 	.short	(.L_428 - .L_427)
.L_427:
        /*000c*/ 	.word	0x00000000
        /*0010*/ 	.short	0x0000
        /*0012*/ 	.short	0x0000
        /*0014*/ 	.byte	0x00, 0xf0, 0x01, 0x28


	//----- nvinfo : EIATTR_SPARSE_MMA_MASK
	.align		4
.L_428:
        /*0018*/ 	.byte	0x03, 0x50
        /*001a*/ 	.short	0x0000


	//----- nvinfo : EIATTR_MAXREG_COUNT
	.align		4
        /*001c*/ 	.byte	0x03, 0x1b
        /*001e*/ 	.short	0x00a8


	//----- nvinfo : EIATTR_MERCURY_ISA_VERSION
	.align		4
        /*0020*/ 	.byte	0x03, 0x5f
        /*0022*/ 	.short	0x0101


	//----- nvinfo : EIATTR_VRC_CTA_INIT_COUNT
	.align		4
        /*0024*/ 	.byte	0x02, 0x4a
	.zero		1
	.zero		1


	//----- nvinfo : EIATTR_EXIT_INSTR_OFFSETS
	.align		4
        /*0028*/ 	.byte	0x04, 0x1c
        /*002a*/ 	.short	(.L_430 - .L_429)


	//   ....[0]....
.L_429:
        /*002c*/ 	.word	0x00000010


	//----- nvinfo : EIATTR_MAX_THREADS
	.align		4
.L_430:
        /*0030*/ 	.byte	0x04, 0x05
        /*0032*/ 	.short	(.L_432 - .L_431)
.L_431:
        /*0034*/ 	.word	0x00000180
        /*0038*/ 	.word	0x00000001
        /*003c*/ 	.word	0x00000001


	//----- nvinfo : EIATTR_CBANK_PARAM_SIZE
	.align		4
.L_432:
        /*0040*/ 	.byte	0x03, 0x19
        /*0042*/ 	.short	0x0a00


	//----- nvinfo : EIATTR_PARAM_CBANK
	.align		4
        /*0044*/ 	.byte	0x04, 0x0a
        /*0046*/ 	.short	(.L_434 - .L_433)
	.align		4
.L_433:
        /*0048*/ 	.word	index@(.nv.constant0._ZN7cutlass13device_kernelIN5flash11enable_sm90INS1_16FlashAttnFwdSm90INS1_25CollectiveMainloopFwdSm90ILi2EN4cute5tupleIJNS5_1CILi1EEES8_S8_EEENS6_IJNS7_ILi128EEESA_NS7_ILi192EEEEEELi192ENS_12float_e4m3_tEfNS_4arch4Sm90ELb0ELb1ELb1ELb0ELb0ELb0ELb0ELb1ELb1ELb1ELb1ELb0EEENS1_21CollectiveEpilogueFwdINS6_IJSA_SB_SA_EEES9_NS_10bfloat16_tESF_Li256ELb0ELb1ELb1ELb1EEENS1_19SingleTileSchedulerILb0ELb1ELb1ELi128EEEEEEEEEvNT_6ParamsE)
        /*004c*/ 	.short	0x0380
        /*004e*/ 	.short	0x0a00


	//----- nvinfo : EIATTR_SW_WAR
	.align		4
.L_434:
        /*0050*/ 	.byte	0x04, 0x36
        /*0052*/ 	.short	(.L_436 - .L_435)
.L_435:
        /*0054*/ 	.word	0x00000008
.L_436:


//--------------------- .nv.info._ZN7cutlass13device_kernelIN5flash11enable_sm90INS1_16FlashAttnFwdSm90INS1_25CollectiveMainloopFwdSm90ILi2EN4cute5tupleIJNS5_1CILi1EEES8_S8_EEENS6_IJNS7_ILi128EEESA_NS7_ILi192EEEEEELi192ENS_12float_e4m3_tEfNS_4arch4Sm90ELb0ELb1ELb1ELb1ELb0ELb0ELb0ELb1ELb1ELb1ELb1ELb0EEENS1_21CollectiveEpilogueFwdINS6_IJSA_SB_SA_EEES9_NS_10bfloat16_tESF_Li256ELb1ELb1ELb1ELb1EEENS1_36VarlenDynamicPersistentTileSchedulerILi128ELi128ELi256ELi128ELb1ELb1ELb1ELb1ELb0ELb1EEEEEEEEEvNT_6ParamsE --------------------------
	.section	.nv.info._ZN7cutlass13device_kernelIN5flash11enable_sm90INS1_16FlashAttnFwdSm90INS1_25CollectiveMainloopFwdSm90ILi2EN4cute5tupleIJNS5_1CILi1EEES8_S8_EEENS6_IJNS7_ILi128EEESA_NS7_ILi192EEEEEELi192ENS_12float_e4m3_tEfNS_4arch4Sm90ELb0ELb1ELb1ELb1ELb0ELb0ELb0ELb1ELb1ELb1ELb1ELb0EEENS1_21CollectiveEpilogueFwdINS6_IJSA_SB_SA_EEES9_NS_10bfloat16_tESF_Li256ELb1ELb1ELb1ELb1EEENS1_36VarlenDynamicPersistentTileSchedulerILi128ELi128ELi256ELi128ELb1ELb1ELb1ELb1ELb0ELb1EEEEEEEEEvNT_6ParamsE,"",@"SHT_CUDA_INFO"
	.sectionflags	@""
	.align	4


	//----- nvinfo : EIATTR_CUDA_API_VERSION
	.align		4
        /*0000*/ 	.byte	0x04, 0x37
        /*0002*/ 	.short	(.L_438 - .L_437)
.L_437:
        /*0004*/ 	.word	0x00000082


	//----- nvinfo : EIATTR_KPARAM_INFO
	.align		4
.L_438:
        /*0008*/ 	.byte	0x04, 0x17
        /*000a*/ 	.short	(.L_440 - .L_439)
.L_439:
        /*000c*/ 	.word	0x00000000
        /*0010*/ 	.short	0x0000
        /*0012*/ 	.short	0x0000
        /*0014*/ 	.byte	0x00, 0xf0, 0x01, 0x2a


	//----- nvinfo : EIATTR_SPARSE_MMA_MASK
	.align		4
.L_440:
        /*0018*/ 	.byte	0x03, 0x50
        /*001a*/ 	.short	0x0000


	//----- nvinfo : EIATTR_MAXREG_COUNT
	.align		4
        /*001c*/ 	.byte	0x03, 0x1b
        /*001e*/ 	.short	0x00a8


	//----- nvinfo : EIATTR_MERCURY_ISA_VERSION
	.align		4
        /*0020*/ 	.byte	0x03, 0x5f
        /*0022*/ 	.short	0x0101


	//----- nvinfo : EIATTR_VRC_CTA_INIT_COUNT
	.align		4
        /*0024*/ 	.byte	0x02, 0x4a
	.zero		1
	.zero		1


	//----- nvinfo : EIATTR_EXIT_INSTR_OFFSETS
	.align		4
        /*0028*/ 	.byte	0x04, 0x1c
        /*002a*/ 	.short	(.L_442 - .L_441)


	//   ....[0]....
.L_441:
        /*002c*/ 	.word	0x00000010


	//----- nvinfo : EIATTR_MAX_THREADS
	.align		4
.L_442:
        /*0030*/ 	.byte	0x04, 0x05
        /*0032*/ 	.short	(.L_444 - .L_443)
.L_443:
        /*0034*/ 	.word	0x00000180
        /*0038*/ 	.word	0x00000001
        /*003c*/ 	.word	0x00000001


	//----- nvinfo : EIATTR_CBANK_PARAM_SIZE
	.align		4
.L_444:
        /*0040*/ 	.byte	0x03, 0x19
        /*0042*/ 	.short	0x0a80


	//----- nvinfo : EIATTR_PARAM_CBANK
	.align		4
        /*0044*/ 	.byte	0x04, 0x0a
        /*0046*/ 	.short	(.L_446 - .L_445)
	.align		4
.L_445:
        /*0048*/ 	.word	index@(.nv.constant0._ZN7cutlass13device_kernelIN5flash11enable_sm90INS1_16FlashAttnFwdSm90INS1_25CollectiveMainloopFwdSm90ILi2EN4cute5tupleIJNS5_1CILi1EEES8_S8_EEENS6_IJNS7_ILi128EEESA_NS7_ILi192EEEEEELi192ENS_12float_e4m3_tEfNS_4arch4Sm90ELb0ELb1ELb1ELb1ELb0ELb0ELb0ELb1ELb1ELb1ELb1ELb0EEENS1_21CollectiveEpilogueFwdINS6_IJSA_SB_SA_EEES9_NS_10bfloat16_tESF_Li256ELb1ELb1ELb1ELb1EEENS1_36VarlenDynamicPersistentTileSchedulerILi128ELi128ELi256ELi128ELb1ELb1ELb1ELb1ELb0ELb1EEEEEEEEEvNT_6ParamsE)
        /*004c*/ 	.short	0x0380
        /*004e*/ 	.short	0x0a80


	//----- nvinfo : EIATTR_SW_WAR
	.align		4
.L_446:
        /*0050*/ 	.byte	0x04, 0x36
        /*0052*/ 	.short	(.L_448 - .L_447)
.L_447:
        /*0054*/ 	.word	0x00000008
.L_448:


//--------------------- .nv.info._ZN7cutlass13device_kernelIN5flash11enable_sm90INS1_16FlashAttnFwdSm90INS1_25CollectiveMainloopFwdSm90ILi2EN4cute5tupleIJNS5_1CILi1EEES8_S8_EEENS6_IJNS7_ILi128EEESA_NS7_ILi192EEEEEELi192ENS_12float_e4m3_tEfNS_4arch4Sm90ELb0ELb1ELb1ELb1ELb0ELb1ELb0ELb1ELb1ELb1ELb1ELb0EEENS1_21CollectiveEpilogueFwdINS6_IJSA_SB_SA_EEES9_NS_10bfloat16_tESF_Li256ELb1ELb1ELb1ELb1EEENS1_36VarlenDynamicPersistentTileSchedulerILi128ELi128ELi256ELi128ELb1ELb1ELb1ELb1ELb0ELb1EEEEEEEEEvNT_6ParamsE --------------------------
	.section	.nv.info._ZN7cutlass13device_kernelIN5flash11enable_sm90INS1_16FlashAttnFwdSm90INS1_25CollectiveMainloopFwdSm90ILi2EN4cute5tupleIJNS5_1CILi1EEES8_S8_EEENS6_IJNS7_ILi128EEESA_NS7_ILi192EEEEEELi192ENS_12float_e4m3_tEfNS_4arch4Sm90ELb0ELb1ELb1ELb1ELb0ELb1ELb0ELb1ELb1ELb1ELb1ELb0EEENS1_21CollectiveEpilogueFwdINS6_IJSA_SB_SA_EEES9_NS_10bfloat16_tESF_Li256ELb1ELb1ELb1ELb1EEENS1_36VarlenDynamicPersistentTileSchedulerILi128ELi128ELi256ELi128ELb1ELb1ELb1ELb1ELb0ELb1EEEEEEEEEvNT_6ParamsE,"",@"SHT_CUDA_INFO"
	.sectionflags	@""
	.align	4


	//----- nvinfo : EIATTR_CUDA_API_VERSION
	.align		4
        /*0000*/ 	.byte	0x04, 0x37
        /*0002*/ 	.short	(.L_450 - .L_449)
.L_449:
        /*0004*/ 	.word	0x00000082


	//----- nvinfo : EIATTR_KPARAM_INFO
	.align		4
.L_450:
        /*0008*/ 	.byte	0x04, 0x17
        /*000a*/ 	.short	(.L_452 - .L_451)
.L_451:
        /*000c*/ 	.word	0x00000000
        /*0010*/ 	.short	0x0000
        /*0012*/ 	.short	0x0000
        /*0014*/ 	.byte	0x00, 0xf0, 0x01, 0x2a


	//----- nvinfo : EIATTR_SPARSE_MMA_MASK
	.align		4
.L_452:
        /*0018*/ 	.byte	0x03, 0x50
        /*001a*/ 	.short	0x0000


	//----- nvinfo : EIATTR_MAXREG_COUNT
	.align		4
        /*001c*/ 	.byte	0x03, 0x1b
        /*001e*/ 	.short	0x00a8


	//----- nvinfo : EIATTR_MERCURY_ISA_VERSION
	.align		4
        /*0020*/ 	.byte	0x03, 0x5f
        /*0022*/ 	.short	0x0101


	//----- nvinfo : EIATTR_VRC_CTA_INIT_COUNT
	.align		4
        /*0024*/ 	.byte	0x02, 0x4a
	.zero		1
	.zero		1


	//----- nvinfo : EIATTR_EXIT_INSTR_OFFSETS
	.align		4
        /*0028*/ 	.byte	0x04, 0x1c
        /*002a*/ 	.short	(.L_454 - .L_453)


	//   ....[0]....
.L_453:
        /*002c*/ 	.word	0x00000010


	//----- nvinfo : EIATTR_MAX_THREADS
	.align		4
.L_454:
        /*0030*/ 	.byte	0x04, 0x05
        /*0032*/ 	.short	(.L_456 - .L_455)
.L_455:
        /*0034*/ 	.word	0x00000180
        /*0038*/ 	.word	0x00000001
        /*003c*/ 	.word	0x00000001


	//----- nvinfo : EIATTR_CBANK_PARAM_SIZE
	.align		4
.L_456:
        /*0040*/ 	.byte	0x03, 0x19
        /*0042*/ 	.short	0x0a80


	//----- nvinfo : EIATTR_PARAM_CBANK
	.align		4
        /*0044*/ 	.byte	0x04, 0x0a
        /*0046*/ 	.short	(.L_458 - .L_457)
	.align		4
.L_457:
        /*0048*/ 	.word	index@(.nv.constant0._ZN7cutlass13device_kernelIN5flash11enable_sm90INS1_16FlashAttnFwdSm90INS1_25CollectiveMainloopFwdSm90ILi2EN4cute5tupleIJNS5_1CILi1EEES8_S8_EEENS6_IJNS7_ILi128EEESA_NS7_ILi192EEEEEELi192ENS_12float_e4m3_tEfNS_4arch4Sm90ELb0ELb1ELb1ELb1ELb0ELb1ELb0ELb1ELb1ELb1ELb1ELb0EEENS1_21CollectiveEpilogueFwdINS6_IJSA_SB_SA_EEES9_NS_10bfloat16_tESF_Li256ELb1ELb1ELb1ELb1EEENS1_36VarlenDynamicPersistentTileSchedulerILi128ELi128ELi256ELi128ELb1ELb1ELb1ELb1ELb0ELb1EEEEEEEEEvNT_6ParamsE)
        /*004c*/ 	.short	0x0380
        /*004e*/ 	.short	0x0a80


	//----- nvinfo : EIATTR_SW_WAR
	.align		4
.L_458:
        /*0050*/ 	.byte	0x04, 0x36
        /*0052*/ 	.short	(.L_460 - .L_459)
.L_459:
        /*0054*/ 	.word	0x00000008
.L_460:


//--------------------- .nv.info._ZN7cutlass13device_kernelIN5flash11enable_sm90INS1_16FlashAttnFwdSm90INS1_25CollectiveMainloopFwdSm90ILi2EN4cute5tupleIJNS5_1CILi1EEES8_S8_EEENS6_IJNS7_ILi128EEENS7_ILi160EEENS7_ILi192EEEEEELi192ENS_12float_e4m3_tEfNS_4arch4Sm90ELb1ELb0ELb1ELb0ELb0ELb0ELb0ELb1ELb1ELb1ELb1ELb0EEENS1_21CollectiveEpilogueFwdINS6_IJSA_SC_SB_EEES9_NS_10bfloat16_tESG_Li256ELb0ELb1ELb1ELb1EEENS1_19SingleTileSchedulerILb0ELb1ELb1ELi128EEEEEEEEEvNT_6ParamsE --------------------------
	.section	.nv.info._ZN7cutlass13device_kernelIN5flash11enable_sm90INS1_16FlashAttnFwdSm90INS1_25CollectiveMainloopFwdSm90ILi2EN4cute5tupleIJNS5_1CILi1EEES8_S8_EEENS6_IJNS7_ILi128EEENS7_ILi160EEENS7_ILi192EEEEEELi192ENS_12float_e4m3_tEfNS_4arch4Sm90ELb1ELb0ELb1ELb0ELb0ELb0ELb0ELb1ELb1ELb1ELb1ELb0EEENS1_21CollectiveEpilogueFwdINS6_IJSA_SC_SB_EEES9_NS_10bfloat16_tESG_Li256ELb0ELb1ELb1ELb1EEENS1_19SingleTileSchedulerILb0ELb1ELb1ELi128EEEEEEEEEvNT_6ParamsE,"",@"SHT_CUDA_INFO"
	.sectionflags	@""
	.align	4


	//----- nvinfo : EIATTR_CUDA_API_VERSION
	.align		4
        /*0000*/ 	.byte	0x04, 0x37
        /*0002*/ 	.short	(.L_462 - .L_461)
.L_461:
        /*0004*/ 	.word	0x00000082


	//----- nvinfo : EIATTR_KPARAM_INFO
	.align		4
.L_462:
        /*0008*/ 	.byte	0x04, 0x17
        /*000a*/ 	.short	(.L_464 - .L_463)
.L_463:
        /*000c*/ 	.word	0x00000000
        /*0010*/ 	.short	0x0000
        /*0012*/ 	.short	0x0000
        /*0014*/ 	.byte	0x00, 0xf0, 0x01, 0x28


	//----- nvinfo : EIATTR_SPARSE_MMA_MASK
	.align		4
.L_464:
        /*0018*/ 	.byte	0x03, 0x50
        /*001a*/ 	.short	0x0000


	//----- nvinfo : EIATTR_MAXREG_COUNT
	.align		4
        /*001c*/ 	.byte	0x03, 0x1b
        /*001e*/ 	.short	0x00a8


	//----- nvinfo : EIATTR_MERCURY_ISA_VERSION
	.align		4
        /*0020*/ 	.byte	0x03, 0x5f
        /*0022*/ 	.short	0x0101


	//----- nvinfo : EIATTR_VRC_CTA_INIT_COUNT
	.align		4
        /*0024*/ 	.byte	0x02, 0x4a
	.zero		1
	.zero		1


	//----- nvinfo : EIATTR_EXIT_INSTR_OFFSETS
	.align		4
        /*0028*/ 	.byte	0x04, 0x1c
        /*002a*/ 	.short	(.L_466 - .L_465)


	//   ....[0]....
.L_465:
        /*002c*/ 	.word	0x00000010


	//----- nvinfo : EIATTR_MAX_THREADS
	.align		4
.L_466:
        /*0030*/ 	.byte	0x04, 0x05
        /*0032*/ 	.short	(.L_468 - .L_467)
.L_467:
        /*0034*/ 	.word	0x00000180
        /*0038*/ 	.word	0x00000001
        /*003c*/ 	.word	0x00000001


	//----- nvinfo : EIATTR_CBANK_PARAM_SIZE
	.align		4
.L_468:
        /*0040*/ 	.byte	0x03, 0x19
        /*0042*/ 	.short	0x0a00


	//----- nvinfo : EIATTR_PARAM_CBANK
	.align		4
        /*0044*/ 	.byte	0x04, 0x0a
        /*0046*/ 	.short	(.L_470 - .L_469)
	.align		4
.L_469:
        /*0048*/ 	.word	index@(.nv.constant0._ZN7cutlass13device_kernelIN5flash11enable_sm90INS1_16FlashAttnFwdSm90INS1_25CollectiveMainloopFwdSm90ILi2EN4cute5tupleIJNS5_1CILi1EEES8_S8_EEENS6_IJNS7_ILi128EEENS7_ILi160EEENS7_ILi192EEEEEELi192ENS_12float_e4m3_tEfNS_4arch4Sm90ELb1ELb0ELb1ELb0ELb0ELb0ELb0ELb1ELb1ELb1ELb1ELb0EEENS1_21CollectiveEpilogueFwdINS6_IJSA_SC_SB_EEES9_NS_10bfloat16_tESG_Li256ELb0ELb1ELb1ELb1EEENS1_19SingleTileSchedulerILb0ELb1ELb1ELi128EEEEEEEEEvNT_6ParamsE)
        /*004c*/ 	.short	0x0380
        /*004e*/ 	.short	0x0a00


	//----- nvinfo : EIATTR_SW_WAR
	.align		4
.L_470:
        /*0050*/ 	.byte	0x04, 0x36
        /*0052*/ 	.short	(.L_472 - .L_471)
.L_471:
        /*0054*/ 	.word	0x00000008
.L_472:


//--------------------- .nv.info._ZN7cutlass13device_kernelIN5flash11enable_sm90INS1_16FlashAttnFwdSm90INS1_25CollectiveMainloopFwdSm90ILi2EN4cute5tupleIJNS5_1CILi1EEES8_S8_EEENS6_IJNS7_ILi128EEENS7_ILi160EEENS7_ILi192EEEEEELi192ENS_12float_e4m3_tEfNS_4arch4Sm90ELb1ELb0ELb1ELb1ELb0ELb0ELb0ELb1ELb1ELb1ELb1ELb0EEENS1_21CollectiveEpilogueFwdINS6_IJSA_SC_SB_EEES9_NS_10bfloat16_tESG_Li256ELb1ELb1ELb1ELb1EEENS1_36VarlenDynamicPersistentTileSchedulerILi128ELi160ELi256ELi128ELb1ELb1ELb1ELb1ELb1ELb1EEEEEEEEEvNT_6ParamsE --------------------------
	.section	.nv.info._ZN7cutlass13device_kernelIN5flash11enable_sm90INS1_16FlashAttnFwdSm90INS1_25CollectiveMainloopFwdSm90ILi2EN4cute5tupleIJNS5_1CILi1EEES8_S8_EEENS6_IJNS7_ILi128EEENS7_ILi160EEENS7_ILi192EEEEEELi192ENS_12float_e4m3_tEfNS_4arch4Sm90ELb1ELb0ELb1ELb1ELb0ELb0ELb0ELb1ELb1ELb1ELb1ELb0EEENS1_21CollectiveEpilogueFwdINS6_IJSA_SC_SB_EEES9_NS_10bfloat16_tESG_Li256ELb1ELb1ELb1ELb1EEENS1_36VarlenDynamicPersistentTileSchedulerILi128ELi160ELi256ELi128ELb1ELb1ELb1ELb1ELb1ELb1EEEEEEEEEvNT_6ParamsE,"",@"SHT_CUDA_INFO"
	.sectionflags	@""
	.align	4


	//----- nvinfo : EIATTR_CUDA_API_VERSION
	.align		4
        /*0000*/ 	.byte	0x04, 0x37
        /*0002*/ 	.short	(.L_474 - .L_473)
.L_473:
        /*0004*/ 	.word	0x00000082


	//----- nvinfo : EIATTR_KPARAM_INFO
	.align		4
.L_474:
        /*0008*/ 	.byte	0x04, 0x17
        /*000a*/ 	.short	(.L_476 - .L_475)
.L_475:
        /*000c*/ 	.word	0x00000000
        /*0010*/ 	.short	0x0000
        /*0012*/ 	.short	0x0000
        /*0014*/ 	.byte	0x00, 0xf0, 0x01, 0x2a


	//----- nvinfo : EIATTR_SPARSE_MMA_MASK
	.align		4
.L_476:
        /*0018*/ 	.byte	0x03, 0x50
        /*001a*/ 	.short	0x0000


	//----- nvinfo : EIATTR_MAXREG_COUNT
	.align		4
        /*001c*/ 	.byte	0x03, 0x1b
        /*001e*/ 	.short	0x00a8


	//----- nvinfo : EIATTR_MERCURY_ISA_VERSION
	.align		4
        /*0020*/ 	.byte	0x03, 0x5f
        /*0022*/ 	.short	0x0101


	//----- nvinfo : EIATTR_VRC_CTA_INIT_COUNT
	.align		4
        /*0024*/ 	.byte	0x02, 0x4a
	.zero		1
	.zero		1


	//----- nvinfo : EIATTR_EXIT_INSTR_OFFSETS
	.align		4
        /*0028*/ 	.byte	0x04, 0x1c
        /*002a*/ 	.short	(.L_478 - .L_477)


	//   ....[0]....
.L_477:
        /*002c*/ 	.word	0x00000010


	//----- nvinfo : EIATTR_MAX_THREADS
	.align		4
.L_478:
        /*0030*/ 	.byte	0x04, 0x05
        /*0032*/ 	.short	(.L_480 - .L_479)
.L_479:
        /*0034*/ 	.word	0x00000180
        /*0038*/ 	.word	0x00000001
        /*003c*/ 	.word	0x00000001


	//----- nvinfo : EIATTR_CBANK_PARAM_SIZE
	.align		4
.L_480:
        /*0040*/ 	.byte	0x03, 0x19
        /*0042*/ 	.short	0x0a80


	//----- nvinfo : EIATTR_PARAM_CBANK
	.align		4
        /*0044*/ 	.byte	0x04, 0x0a
        /*0046*/ 	.short	(.L_482 - .L_481)
	.align		4
.L_481:
        /*0048*/ 	.word	index@(.nv.constant0._ZN7cutlass13device_kernelIN5flash11enable_sm90INS1_16FlashAttnFwdSm90INS1_25CollectiveMainloopFwdSm90ILi2EN4cute5tupleIJNS5_1CILi1EEES8_S8_EEENS6_IJNS7_ILi128EEENS7_ILi160EEENS7_ILi192EEEEEELi192ENS_12float_e4m3_tEfNS_4arch4Sm90ELb1ELb0ELb1ELb1ELb0ELb0ELb0ELb1ELb1ELb1ELb1ELb0EEENS1_21CollectiveEpilogueFwdINS6_IJSA_SC_SB_EEES9_NS_10bfloat16_tESG_Li256ELb1ELb1ELb1ELb1EEENS1_36VarlenDynamicPersistentTileSchedulerILi128ELi160ELi256ELi128ELb1ELb1ELb1ELb1ELb1ELb1EEEEEEEEEvNT_6ParamsE)
        /*004c*/ 	.short	0x0380
        /*004e*/ 	.short	0x0a80


	//----- nvinfo : EIATTR_SW_WAR
	.align		4
.L_482:
        /*0050*/ 	.byte	0x04, 0x36
        /*0052*/ 	.short	(.L_484 - .L_483)
.L_483:
        /*0054*/ 	.word	0x00000008
.L_484:


//--------------------- .nv.info._ZN7cutlass13device_kernelIN5flash11enable_sm90INS1_16FlashAttnFwdSm90INS1_25CollectiveMainloopFwdSm90ILi2EN4cute5tupleIJNS5_1CILi1EEES8_S8_EEENS6_IJNS7_ILi128EEENS7_ILi160EEENS7_ILi192EEEEEELi192ENS_12float_e4m3_tEfNS_4arch4Sm90ELb1ELb0ELb1ELb1ELb0ELb1ELb0ELb1ELb1ELb1ELb1ELb0EEENS1_21CollectiveEpilogueFwdINS6_IJSA_SC_SB_EEES9_NS_10bfloat16_tESG_Li256ELb1ELb1ELb1ELb1EEENS1_36VarlenDynamicPersistentTileSchedulerILi128ELi160ELi256ELi128ELb1ELb1ELb1ELb1ELb1ELb1EEEEEEEEEvNT_6ParamsE --------------------------
	.section	.nv.info._ZN7cutlass13device_kernelIN5flash11enable_sm90INS1_16FlashAttnFwdSm90INS1_25CollectiveMainloopFwdSm90ILi2EN4cute5tupleIJNS5_1CILi1EEES8_S8_EEENS6_IJNS7_ILi128EEENS7_ILi160EEENS7_ILi192EEEEEELi192ENS_12float_e4m3_tEfNS_4arch4Sm90ELb1ELb0ELb1ELb1ELb0ELb1ELb0ELb1ELb1ELb1ELb1ELb0EEENS1_21CollectiveEpilogueFwdINS6_IJSA_SC_SB_EEES9_NS_10bfloat16_tESG_Li256ELb1ELb1ELb1ELb1EEENS1_36VarlenDynamicPersistentTileSchedulerILi128ELi160ELi256ELi128ELb1ELb1ELb1ELb1ELb1ELb1EEEEEEEEEvNT_6ParamsE,"",@"SHT_CUDA_INFO"
	.sectionflags	@""
	.align	4


	//----- nvinfo : EIATTR_CUDA_API_VERSION
	.align		4
        /*0000*/ 	.byte	0x04, 0x37
        /*0002*/ 	.short	(.L_486 - .L_485)
.L_485:
        /*0004*/ 	.word	0x00000082


	//----- nvinfo : EIATTR_KPARAM_INFO
	.align		4
.L_486:
        /*0008*/ 	.byte	0x04, 0x17
        /*000a*/ 	.short	(.L_488 - .L_487)
.L_487:
        /*000c*/ 	.word	0x00000000
        /*0010*/ 	.short	0x0000
        /*0012*/ 	.short	0x0000
        /*0014*/ 	.byte	0x00, 0xf0, 0x01, 0x2a


	//----- nvinfo : EIATTR_SPARSE_MMA_MASK
	.align		4
.L_488:
        /*0018*/ 	.byte	0x03, 0x50
        /*001a*/ 	.short	0x0000


	//----- nvinfo : EIATTR_MAXREG_COUNT
	.align		4
        /*001c*/ 	.byte	0x03, 0x1b
        /*001e*/ 	.short	0x00a8


	//----- nvinfo : EIATTR_MERCURY_ISA_VERSION
	.align		4
        /*0020*/ 	.byte	0x03, 0x5f
        /*0022*/ 	.short	0x0101


	//----- nvinfo : EIATTR_VRC_CTA_INIT_COUNT
	.align		4
        /*0024*/ 	.byte	0x02, 0x4a
	.zero		1
	.zero		1


	//----- nvinfo : EIATTR_EXIT_INSTR_OFFSETS
	.align		4
        /*0028*/ 	.byte	0x04, 0x1c
        /*002a*/ 	.short	(.L_490 - .L_489)


	//   ....[0]....
.L_489:
        /*002c*/ 	.word	0x00000010


	//----- nvinfo : EIATTR_MAX_THREADS
	.align		4
.L_490:
        /*0030*/ 	.byte	0x04, 0x05
        /*0032*/ 	.short	(.L_492 - .L_491)
.L_491:
        /*0034*/ 	.word	0x00000180
        /*0038*/ 	.word	0x00000001
        /*003c*/ 	.word	0x00000001


	//----- nvinfo : EIATTR_CBANK_PARAM_SIZE
	.align		4
.L_492:
        /*0040*/ 	.byte	0x03, 0x19
        /*0042*/ 	.short	0x0a80


	//----- nvinfo : EIATTR_PARAM_CBANK
	.align		4
        /*0044*/ 	.byte	0x04, 0x0a
        /*0046*/ 	.short	(.L_494 - .L_493)
	.align		4
.L_493:
        /*0048*/ 	.word	index@(.nv.constant0._ZN7cutlass13device_kernelIN5flash11enable_sm90INS1_16FlashAttnFwdSm90INS1_25CollectiveMainloopFwdSm90ILi2EN4cute5tupleIJNS5_1CILi1EEES8_S8_EEENS6_IJNS7_ILi128EEENS7_ILi160EEENS7_ILi192EEEEEELi192ENS_12float_e4m3_tEfNS_4arch4Sm90ELb1ELb0ELb1ELb1ELb0ELb1ELb0ELb1ELb1ELb1ELb1ELb0EEENS1_21CollectiveEpilogueFwdINS6_IJSA_SC_SB_EEES9_NS_10bfloat16_tESG_Li256ELb1ELb1ELb1ELb1EEENS1_36VarlenDynamicPersistentTileSchedulerILi128ELi160ELi256ELi128ELb1ELb1ELb1ELb1ELb1ELb1EEEEEEEEEvNT_6ParamsE)
        /*004c*/ 	.short	0x0380
        /*004e*/ 	.short	0x0a80


	//----- nvinfo : EIATTR_SW_WAR
	.align		4
.L_494:
        /*0050*/ 	.byte	0x04, 0x36
        /*0052*/ 	.short	(.L_496 - .L_495)
.L_495:
        /*0054*/ 	.word	0x00000008
.L_496:


//--------------------- .nv.info._ZN7cutlass13device_kernelIN5flash11enable_sm90INS1_16FlashAttnFwdSm90INS1_25CollectiveMainloopFwdSm90ILi2EN4cute5tupleIJNS5_1CILi1EEES8_S8_EEENS6_IJNS7_ILi128EEENS7_ILi224EEESA_EEELi128ENS_12float_e4m3_tEfNS_4arch4Sm90ELb0ELb0ELb1ELb0ELb0ELb0ELb0ELb1ELb1ELb1ELb1ELb0EEENS1_21CollectiveEpilogueFwdINS6_IJSA_SA_SB_EEES9_NS_10bfloat16_tESF_Li256ELb0ELb1ELb1ELb1EEENS1_19SingleTileSchedulerILb0ELb1ELb1ELi128EEEEEEEEEvNT_6ParamsE --------------------------
	.section	.nv.info._ZN7cutlass13device_kernelIN5flash11enable_sm90INS1_16FlashAttnFwdSm90INS1_25CollectiveMainloopFwdSm90ILi2EN4cute5tupleIJNS5_1CILi1EEES8_S8_EEENS6_IJNS7_ILi128EEENS7_ILi224EEESA_EEELi128ENS_12float_e4m3_tEfNS_4arch4Sm90ELb0ELb0ELb1ELb0ELb0ELb0ELb0ELb1ELb1ELb1ELb1ELb0EEENS1_21CollectiveEpilogueFwdINS6_IJSA_SA_SB_EEES9_NS_10bfloat16_tESF_Li256ELb0ELb1ELb1ELb1EEENS1_19SingleTileSchedulerILb0ELb1ELb1ELi128EEEEEEEEEvNT_6ParamsE,"",@"SHT_CUDA_INFO"
	.sectionflags	@""
	.align	4


	//----- nvinfo : EIATTR_CUDA_API_VERSION
	.align		4
        /*0000*/ 	.byte	0x04, 0x37
        /*0002*/ 	.short	(.L_498 - .L_497)
.L_497:
        /*0004*/ 	.word	0x00000082


	//----- nvinfo : EIATTR_KPARAM_INFO
	.align		4
.L_498:
        /*0008*/ 	.byte	0x04, 0x17
        /*000a*/ 	.short	(.L_500 - .L_499)
.L_499:
        /*000c*/ 	.word	0x00000000
        /*0010*/ 	.short	0x0000
        /*0012*/ 	.short	0x0000
        /*0014*/ 	.byte	0x00, 0xf0, 0x01, 0x28


	//----- nvinfo : EIATTR_SPARSE_MMA_MASK
	.align		4
.L_500:
        /*0018*/ 	.byte	0x03, 0x50
        /*001a*/ 	.short	0x0000


	//----- nvinfo : EIATTR_MAXREG_COUNT
	.align		4
        /*001c*/ 	.byte	0x03, 0x1b
        /*001e*/ 	.short	0x00a8


	//----- nvinfo : EIATTR_MERCURY_ISA_VERSION
	.align		4
        /*0020*/ 	.byte	0x03, 0x5f
        /*0022*/ 	.short	0x0101


	//----- nvinfo : EIATTR_VRC_CTA_INIT_COUNT
	.align		4
        /*0024*/ 	.byte	0x02, 0x4a
	.zero		1
	.zero		1


	//----- nvinfo : EIATTR_EXIT_INSTR_OFFSETS
	.align		4
        /*0028*/ 	.byte	0x04, 0x1c
        /*002a*/ 	.short	(.L_502 - .L_501)


	//   ....[0]....
.L_501:
        /*002c*/ 	.word	0x00000010


	//----- nvinfo : EIATTR_MAX_THREADS
	.align		4
.L_502:
        /*0030*/ 	.byte	0x04, 0x05
        /*0032*/ 	.short	(.L_504 - .L_503)
.L_503:
        /*0034*/ 	.word	0x00000180
        /*0038*/ 	.word	0x00000001
        /*003c*/ 	.word	0x00000001


	//----- nvinfo : EIATTR_CBANK_PARAM_SIZE
	.align		4
.L_504:
        /*0040*/ 	.byte	0x03, 0x19
        /*0042*/ 	.short	0x0a00


	//----- nvinfo : EIATTR_PARAM_CBANK
	.align		4
        /*0044*/ 	.byte	0x04, 0x0a
        /*0046*/ 	.short	(.L_506 - .L_505)
	.align		4
.L_505:
        /*0048*/ 	.word	index@(.nv.constant0._ZN7cutlass13device_kernelIN5flash11enable_sm90INS1_16FlashAttnFwdSm90INS1_25CollectiveMainloopFwdSm90ILi2EN4cute5tupleIJNS5_1CILi1EEES8_S8_EEENS6_IJNS7_ILi128EEENS7_ILi224EEESA_EEELi128ENS_12float_e4m3_tEfNS_4arch4Sm90ELb0ELb0ELb1ELb0ELb0ELb0ELb0ELb1ELb1ELb1ELb1ELb0EEENS1_21CollectiveEpilogueFwdINS6_IJSA_SA_SB_EEES9_NS_10bfloat16_tESF_Li256ELb0ELb1ELb1ELb1EEENS1_19SingleTileSchedulerILb0ELb1ELb1ELi128EEEEEEEEEvNT_6ParamsE)
        /*004c*/ 	.short	0x0380
        /*004e*/ 	.short	0x0a00


	//----- nvinfo : EIATTR_SW_WAR
	.align		4
.L_506:
        /*0050*/ 	.byte	0x04, 0x36
        /*0052*/ 	.short	(.L_508 - .L_507)
.L_507:
        /*0054*/ 	.word	0x00000008
.L_508:


//--------------------- .nv.info._ZN7cutlass13device_kernelIN5flash11enable_sm90INS1_16FlashAttnFwdSm90INS1_25CollectiveMainloopFwdSm90ILi2EN4cute5tupleIJNS5_1CILi1EEES8_S8_EEENS6_IJNS7_ILi128EEENS7_ILi224EEESA_EEELi128ENS_12float_e4m3_tEfNS_4arch4Sm90ELb0ELb0ELb1ELb1ELb0ELb0ELb0ELb1ELb1ELb1ELb1ELb0EEENS1_21CollectiveEpilogueFwdINS6_IJSA_SA_SB_EEES9_NS_10bfloat16_tESF_Li256ELb1ELb1ELb1ELb1EEENS1_36VarlenDynamicPersistentTileSchedulerILi128ELi224ELi256ELi128ELb1ELb1ELb1ELb0ELb1ELb1EEEEEEEEEvNT_6ParamsE --------------------------
	.section	.nv.info._ZN7cutlass13device_kernelIN5flash11enable_sm90INS1_16FlashAttnFwdSm90INS1_25CollectiveMainloopFwdSm90ILi2EN4cute5tupleIJNS5_1CILi1EEES8_S8_EEENS6_IJNS7_ILi128EEENS7_ILi224EEESA_EEELi128ENS_12float_e4m3_tEfNS_4arch4Sm90ELb0ELb0ELb1ELb1ELb0ELb0ELb0ELb1ELb1ELb1ELb1ELb0EEENS1_21CollectiveEpilogueFwdINS6_IJSA_SA_SB_EEES9_NS_10bfloat16_tESF_Li256ELb1ELb1ELb1ELb1EEENS1_36VarlenDynamicPersistentTileSchedulerILi128ELi224ELi256ELi128ELb1ELb1ELb1ELb0ELb1ELb1EEEEEEEEEvNT_6ParamsE,"",@"SHT_CUDA_INFO"
	.sectionflags	@""
	.align	4


	//----- nvinfo : EIATTR_CUDA_API_VERSION
	.align		4
        /*0000*/ 	.byte	0x04, 0x37
        /*0002*/ 	.short	(.L_510 - .L_509)
.L_509:
        /*0004*/ 	.word	0x00000082


	//----- nvinfo : EIATTR_KPARAM_INFO
	.align		4
.L_510:
        /*0008*/ 	.byte	0x04, 0x17
        /*000a*/ 	.short	(.L_512 - .L_511)
.L_511:
        /*000c*/ 	.word	0x00000000
        /*0010*/ 	.short	0x0000
        /*0012*/ 	.short	0x0000
        /*0014*/ 	.byte	0x00, 0xf0, 0x01, 0x2a


	//----- nvinfo : EIATTR_SPARSE_MMA_MASK
	.align		4
.L_512:
        /*0018*/ 	.byte	0x03, 0x50
        /*001a*/ 	.short	0x0000


	//----- nvinfo : EIATTR_MAXREG_COUNT
	.align		4
        /*001c*/ 	.byte	0x03, 0x1b
        /*001e*/ 	.short	0x00a8


	//----- nvinfo : EIATTR_MERCURY_ISA_VERSION
	.align		4
        /*0020*/ 	.byte	0x03, 0x5f
        /*0022*/ 	.short	0x0101


	//----- nvinfo : EIATTR_VRC_CTA_INIT_COUNT
	.align		4
        /*0024*/ 	.byte	0x02, 0x4a
	.zero		1
	.zero		1


	//----- nvinfo : EIATTR_EXIT_INSTR_OFFSETS
	.align		4
        /*0028*/ 	.byte	0x04, 0x1c
        /*002a*/ 	.short	(.L_514 - .L_513)


	//   ....[0]....
.L_513:
        /*002c*/ 	.word	0x00000010


	//----- nvinfo : EIATTR_MAX_THREADS
	.align		4
.L_514:
        /*0030*/ 	.byte	0x04, 0x05
        /*0032*/ 	.short	(.L_516 - .L_515)
.L_515:
        /*0034*/ 	.word	0x00000180
        /*0038*/ 	.word	0x00000001
        /*003c*/ 	.word	0x00000001


	//----- nvinfo : EIATTR_CBANK_PARAM_SIZE
	.align		4
.L_516:
        /*0040*/ 	.byte	0x03, 0x19
        /*0042*/ 	.short	0x0a80


	//----- nvinfo : EIATTR_PARAM_CBANK
	.align		4
        /*0044*/ 	.byte	0x04, 0x0a
        /*0046*/ 	.short	(.L_518 - .L_517)
	.align		4
.L_517:
        /*0048*/ 	.word	index@(.nv.constant0._ZN7cutlass13device_kernelIN5flash11enable_sm90INS1_16FlashAttnFwdSm90INS1_25CollectiveMainloopFwdSm90ILi2EN4cute5tupleIJNS5_1CILi1EEES8_S8_EEENS6_IJNS7_ILi128EEENS7_ILi224EEESA_EEELi128ENS_12float_e4m3_tEfNS_4arch4Sm90ELb0ELb0ELb1ELb1ELb0ELb0ELb0ELb1ELb1ELb1ELb1ELb0EEENS1_21CollectiveEpilogueFwdINS6_IJSA_SA_SB_EEES9_NS_10bfloat16_tESF_Li256ELb1ELb1ELb1ELb1EEENS1_36VarlenDynamicPersistentTileSchedulerILi128ELi224ELi256ELi128ELb1ELb1ELb1ELb0ELb1ELb1EEEEEEEEEvNT_6ParamsE)
        /*004c*/ 	.short	0x0380
        /*004e*/ 	.short	0x0a80


	//----- nvinfo : EIATTR_SW_WAR
	.align		4
.L_518:
        /*0050*/ 	.byte	0x04, 0x36
        /*0052*/ 	.short	(.L_520 - .L_519)
.L_519:
        /*0054*/ 	.word	0x00000008
.L_520:


//--------------------- .nv.info._ZN7cutlass13device_kernelIN5flash11enable_sm90INS1_16FlashAttnFwdSm90INS1_25CollectiveMainloopFwdSm90ILi2EN4cute5tupleIJNS5_1CILi1EEES8_S8_EEENS6_IJNS7_ILi128EEENS7_ILi224EEESA_EEELi128ENS_12float_e4m3_tEfNS_4arch4Sm90ELb0ELb0ELb1ELb1ELb0ELb1ELb0ELb1ELb1ELb1ELb1ELb0EEENS1_21CollectiveEpilogueFwdINS6_IJSA_SA_SB_EEES9_NS_10bfloat16_tESF_Li256ELb1ELb1ELb1ELb1EEENS1_36VarlenDynamicPersistentTileSchedulerILi128ELi224ELi256ELi128ELb1ELb1ELb1ELb0ELb1ELb1EEEEEEEEEvNT_6ParamsE --------------------------
	.section	.nv.info._ZN7cutlass13device_kernelIN5flash11enable_sm90INS1_16FlashAttnFwdSm90INS1_25CollectiveMainloopFwdSm90ILi2EN4cute5tupleIJNS5_1CILi1EEES8_S8_EEENS6_IJNS7_ILi128EEENS7_ILi224EEESA_EEELi128ENS_12float_e4m3_tEfNS_4arch4Sm90ELb0ELb0ELb1ELb1ELb0ELb1ELb0ELb1ELb1ELb1ELb1ELb0EEENS1_21CollectiveEpilogueFwdINS6_IJSA_SA_SB_EEES9_NS_10bfloat16_tESF_Li256ELb1ELb1ELb1ELb1EEENS1_36VarlenDynamicPersistentTileSchedulerILi128ELi224ELi256ELi128ELb1ELb1ELb1ELb0ELb1ELb1EEEEEEEEEvNT_6ParamsE,"",@"SHT_CUDA_INFO"
	.sectionflags	@""
	.align	4


	//----- nvinfo : EIATTR_CUDA_API_VERSION
	.align		4
        /*0000*/ 	.byte	0x04, 0x37
        /*0002*/ 	.short	(.L_522 - .L_521)
.L_521:
        /*0004*/ 	.word	0x00000082


	//----- nvinfo : EIATTR_KPARAM_INFO
	.align		4
.L_522:
        /*0008*/ 	.byte	0x04, 0x17
        /*000a*/ 	.short	(.L_524 - .L_523)
.L_523:
        /*000c*/ 	.word	0x00000000
        /*0010*/ 	.short	0x0000
        /*0012*/ 	.short	0x0000
        /*0014*/ 	.byte	0x00, 0xf0, 0x01, 0x2a


	//----- nvinfo : EIATTR_SPARSE_MMA_MASK
	.align		4
.L_524:
        /*0018*/ 	.byte	0x03, 0x50
        /*001a*/ 	.short	0x0000


	//----- nvinfo : EIATTR_MAXREG_COUNT
	.align		4
        /*001c*/ 	.byte	0x03, 0x1b
        /*001e*/ 	.short	0x00a8


	//----- nvinfo : EIATTR_MERCURY_ISA_VERSION
	.align		4
        /*0020*/ 	.byte	0x03, 0x5f
        /*0022*/ 	.short	0x0101


	//----- nvinfo : EIATTR_VRC_CTA_INIT_COUNT
	.align		4
        /*0024*/ 	.byte	0x02, 0x4a
	.zero		1
	.zero		1


	//----- nvinfo : EIATTR_EXIT_INSTR_OFFSETS
	.align		4
        /*0028*/ 	.byte	0x04, 0x1c
        /*002a*/ 	.short	(.L_526 - .L_525)


	//   ....[0]....
.L_525:
        /*002c*/ 	.word	0x00000010


	//----- nvinfo : EIATTR_MAX_THREADS
	.align		4
.L_526:
        /*0030*/ 	.byte	0x04, 0x05
        /*0032*/ 	.short	(.L_528 - .L_527)
.L_527:
        /*0034*/ 	.word	0x00000180
        /*0038*/ 	.word	0x00000001
        /*003c*/ 	.word	0x00000001


	//----- nvinfo : EIATTR_CBANK_PARAM_SIZE
	.align		4
.L_528:
        /*0040*/ 	.byte	0x03, 0x19
        /*0042*/ 	.short	0x0a80


	//----- nvinfo : EIATTR_PARAM_CBANK
	.align		4
        /*0044*/ 	.byte	0x04, 0x0a
        /*0046*/ 	.short	(.L_530 - .L_529)
	.align		4
.L_529:
        /*0048*/ 	.word	index@(.nv.constant0._ZN7cutlass13device_kernelIN5flash11enable_sm90INS1_16FlashAttnFwdSm90INS1_25CollectiveMainloopFwdSm90ILi2EN4cute5tupleIJNS5_1CILi1EEES8_S8_EEENS6_IJNS7_ILi128EEENS7_ILi224EEESA_EEELi128ENS_12float_e4m3_tEfNS_4arch4Sm90ELb0ELb0ELb1ELb1ELb0ELb1ELb0ELb1ELb1ELb1ELb1ELb0EEENS1_21CollectiveEpilogueFwdINS6_IJSA_SA_SB_EEES9_NS_10bfloat16_tESF_Li256ELb1ELb1ELb1ELb1EEENS1_36VarlenDynamicPersistentTileSchedulerILi128ELi224ELi256ELi128ELb1ELb1ELb1ELb0ELb1ELb1EEEEEEEEEvNT_6ParamsE)
        /*004c*/ 	.short	0x0380
        /*004e*/ 	.short	0x0a80


	//----- nvinfo : EIATTR_SW_WAR
	.align		4
.L_530:
        /*0050*/ 	.byte	0x04, 0x36
        /*0052*/ 	.short	(.L_532 - .L_531)
.L_531:
        /*0054*/ 	.word	0x00000008
.L_532:


//--------------------- .nv.info._ZN7cutlass13device_kernelIN5flash11enable_sm90INS1_16FlashAttnFwdSm90INS1_25CollectiveMainloopFwdSm90ILi2EN4cute5tupleIJNS5_1CILi1EEES8_S8_EEENS6_IJNS7_ILi128EEENS7_ILi192EEESA_EEELi128ENS_12float_e4m3_tEfNS_4arch4Sm90ELb0ELb1ELb1ELb0ELb0ELb0ELb0ELb1ELb1ELb1ELb1ELb0EEENS1_21CollectiveEpilogueFwdINS6_IJSA_SA_SB_EEES9_NS_10bfloat16_tESF_Li256ELb0ELb1ELb1ELb1EEENS1_19SingleTileSchedulerILb0ELb1ELb1ELi128EEEEEEEEEvNT_6ParamsE --------------------------
	.section	.nv.info._ZN7cutlass13device_kernelIN5flash11enable_sm90INS1_16FlashAttnFwdSm90INS1_25CollectiveMainloopFwdSm90ILi2EN4cute5tupleIJNS5_1CILi1EEES8_S8_EEENS6_IJNS7_ILi128EEENS7_ILi192EEESA_EEELi128ENS_12float_e4m3_tEfNS_4arch4Sm90ELb0ELb1ELb1ELb0ELb0ELb0ELb0ELb1ELb1ELb1ELb1ELb0EEENS1_21CollectiveEpilogueFwdINS6_IJSA_SA_SB_EEES9_NS_10bfloat16_tESF_Li256ELb0ELb1ELb1ELb1EEENS1_19SingleTileSchedulerILb0ELb1ELb1ELi128EEEEEEEEEvNT_6ParamsE,"",@"SHT_CUDA_INFO"
	.sectionflags	@""
	.align	4


	//----- nvinfo : EIATTR_CUDA_API_VERSION
	.align		4
        /*0000*/ 	.byte	0x04, 0x37
        /*0002*/ 	.short	(.L_534 - .L_533)
.L_533:
        /*0004*/ 	.word	0x00000082


	//----- nvinfo : EIATTR_KPARAM_INFO
	.align		4
.L_534:
        /*0008*/ 	.byte	0x04, 0x17
        /*000a*/ 	.short	(.L_536 - .L_535)
.L_535:
        /*000c*/ 	.word	0x00000000
        /*0010*/ 	.short	0x0000
        /*0012*/ 	.short	0x0000
        /*0014*/ 	.byte	0x00, 0xf0, 0x01, 0x28


	//----- nvinfo : EIATTR_SPARSE_MMA_MASK
	.align		4
.L_536:
        /*0018*/ 	.byte	0x03, 0x50
        /*001a*/ 	.short	0x0000


	//----- nvinfo : EIATTR_MAXREG_COUNT
	.align		4
        /*001c*/ 	.byte	0x03, 0x1b
        /*001e*/ 	.short	0x00a8


	//----- nvinfo : EIATTR_MERCURY_ISA_VERSION
	.align		4
        /*0020*/ 	.byte	0x03, 0x5f
        /*0022*/ 	.short	0x0101


	//----- nvinfo : EIATTR_VRC_CTA_INIT_COUNT
	.align		4
        /*0024*/ 	.byte	0x02, 0x4a
	.zero		1
	.zero		1


	//----- nvinfo : EIATTR_EXIT_INSTR_OFFSETS
	.align		4
        /*0028*/ 	.byte	0x04, 0x1c
        /*002a*/ 	.short	(.L_538 - .L_537)


	//   ....[0]....
.L_537:
        /*002c*/ 	.word	0x00000010


	//----- nvinfo : EIATTR_MAX_THREADS
	.align		4
.L_538:
        /*0030*/ 	.byte	0x04, 0x05
        /*0032*/ 	.short	(.L_540 - .L_539)
.L_539:
        /*0034*/ 	.word	0x00000180
        /*0038*/ 	.word	0x00000001
        /*003c*/ 	.word	0x00000001


	//----- nvinfo : EIATTR_CBANK_PARAM_SIZE
	.align		4
.L_540:
        /*0040*/ 	.byte	0x03, 0x19
        /*0042*/ 	.short	0x0a00


	//----- nvinfo : EIATTR_PARAM_CBANK
	.align		4
        /*0044*/ 	.byte	0x04, 0x0a
        /*0046*/ 	.short	(.L_542 - .L_541)
	.align		4
.L_541:
        /*0048*/ 	.word	index@(.nv.constant0._ZN7cutlass13device_kernelIN5flash11enable_sm90INS1_16FlashAttnFwdSm90INS1_25CollectiveMainloopFwdSm90ILi2EN4cute5tupleIJNS5_1CILi1EEES8_S8_EEENS6_IJNS7_ILi128EEENS7_ILi192EEESA_EEELi128ENS_12float_e4m3_tEfNS_4arch4Sm90ELb0ELb1ELb1ELb0ELb0ELb0ELb0ELb1ELb1ELb1ELb1ELb0EEENS1_21CollectiveEpilogueFwdINS6_IJSA_SA_SB_EEES9_NS_10bfloat16_tESF_Li256ELb0ELb1ELb1ELb1EEENS1_19SingleTileSchedulerILb0ELb1ELb1ELi128EEEEEEEEEvNT_6ParamsE)
        /*004c*/ 	.short	0x0380
        /*004e*/ 	.short	0x0a00


	//----- nvinfo : EIATTR_SW_WAR
	.align		4
.L_542:
        /*0050*/ 	.byte	0x04, 0x36
        /*0052*/ 	.short	(.L_544 - .L_543)
.L_543:
        /*0054*/ 	.word	0x00000008
.L_544:


//--------------------- .nv.info._ZN7cutlass13device_kernelIN5flash11enable_sm90INS1_16FlashAttnFwdSm90INS1_25CollectiveMainloopFwdSm90ILi2EN4cute5tupleIJNS5_1CILi1EEES8_S8_EEENS6_IJNS7_ILi128EEENS7_ILi192EEESA_EEELi128ENS_12float_e4m3_tEfNS_4arch4Sm90ELb0ELb1ELb1ELb1ELb0ELb0ELb0ELb1ELb1ELb1ELb1ELb0EEENS1_21CollectiveEpilogueFwdINS6_IJSA_SA_SB_EEES9_NS_10bfloat16_tESF_Li256ELb1ELb1ELb1ELb1EEENS1_36VarlenDynamicPersistentTileSchedulerILi128ELi192ELi256ELi128ELb1ELb1ELb1ELb1ELb0ELb1EEEEEEEEEvNT_6ParamsE --------------------------
	.section	.nv.info._ZN7cutlass13device_kernelIN5flash11enable_sm90INS1_16FlashAttnFwdSm90INS1_25CollectiveMainloopFwdSm90ILi2EN4cute5tupleIJNS5_1CILi1EEES8_S8_EEENS6_IJNS7_ILi128EEENS7_ILi192EEESA_EEELi128ENS_12float_e4m3_tEfNS_4arch4Sm90ELb0ELb1ELb1ELb1ELb0ELb0ELb0ELb1ELb1ELb1ELb1ELb0EEENS1_21CollectiveEpilogueFwdINS6_IJSA_SA_SB_EEES9_NS_10bfloat16_tESF_Li256ELb1ELb1ELb1ELb1EEENS1_36VarlenDynamicPersistentTileSchedulerILi128ELi192ELi256ELi128ELb1ELb1ELb1ELb1ELb0ELb1EEEEEEEEEvNT_6ParamsE,"",@"SHT_CUDA_INFO"
	.sectionflags	@""
	.align	4


	//----- nvinfo : EIATTR_CUDA_API_VERSION
	.align		4
        /*0000*/ 	.byte	0x04, 0x37
        /*0002*/ 	.short	(.L_546 - .L_545)
.L_545:
        /*0004*/ 	.word	0x00000082


	//----- nvinfo : EIATTR_KPARAM_INFO
	.align		4
.L_546:
        /*0008*/ 	.byte	0x04, 0x17
        /*000a*/ 	.short	(.L_548 - .L_547)
.L_547:
        /*000c*/ 	.word	0x00000000
        /*0010*/ 	.short	0x0000
        /*0012*/ 	.short	0x0000
        /*0014*/ 	.byte	0x00, 0xf0, 0x01, 0x2a


	//----- nvinfo : EIATTR_SPARSE_MMA_MASK
	.align		4
.L_548:
        /*0018*/ 	.byte	0x03, 0x50
        /*001a*/ 	.short	0x0000


	//----- nvinfo : EIATTR_MAXREG_COUNT
	.align		4
        /*001c*/ 	.byte	0x03, 0x1b
        /*001e*/ 	.short	0x00a8


	//----- nvinfo : EIATTR_MERCURY_ISA_VERSION
	.align		4
        /*0020*/ 	.byte	0x03, 0x5f
        /*0022*/ 	.short	0x0101


	//----- nvinfo : EIATTR_VRC_CTA_INIT_COUNT
	.align		4
        /*0024*/ 	.byte	0x02, 0x4a
	.zero		1
	.zero		1


	//----- nvinfo : EIATTR_EXIT_INSTR_OFFSETS
	.align		4
        /*0028*/ 	.byte	0x04, 0x1c
        /*002a*/ 	.short	(.L_550 - .L_549)


	//   ....[0]....
.L_549:
        /*002c*/ 	.word	0x00000010


	//----- nvinfo : EIATTR_MAX_THREADS
	.align		4
.L_550:
        /*0030*/ 	.byte	0x04, 0x05
        /*0032*/ 	.short	(.L_552 - .L_551)
.L_551:
        /*0034*/ 	.word	0x00000180
        /*0038*/ 	.word	0x00000001
        /*003c*/ 	.word	0x00000001


	//----- nvinfo : EIATTR_CBANK_PARAM_SIZE
	.align		4
.L_552:
        /*0040*/ 	.byte	0x03, 0x19
        /*0042*/ 	.short	0x0a80


	//----- nvinfo : EIATTR_PARAM_CBANK
	.align		4
        /*0044*/ 	.byte	0x04, 0x0a
        /*0046*/ 	.short	(.L_554 - .L_553)
	.align		4
.L_553:
        /*0048*/ 	.word	index@(.nv.constant0._ZN7cutlass13device_kernelIN5flash11enable_sm90INS1_16FlashAttnFwdSm90INS1_25CollectiveMainloopFwdSm90ILi2EN4cute5tupleIJNS5_1CILi1EEES8_S8_EEENS6_IJNS7_ILi128EEENS7_ILi192EEESA_EEELi128ENS_12float_e4m3_tEfNS_4arch4Sm90ELb0ELb1ELb1ELb1ELb0ELb0ELb0ELb1ELb1ELb1ELb1ELb0EEENS1_21CollectiveEpilogueFwdINS6_IJSA_SA_SB_EEES9_NS_10bfloat16_tESF_Li256ELb1ELb1ELb1ELb1EEENS1_36VarlenDynamicPersistentTileSchedulerILi128ELi192ELi256ELi128ELb1ELb1ELb1ELb1ELb0ELb1EEEEEEEEEvNT_6ParamsE)
        /*004c*/ 	.short	0x0380
        /*004e*/ 	.short	0x0a80


	//----- nvinfo : EIATTR_SW_WAR
	.align		4
.L_554:
        /*0050*/ 	.byte	0x04, 0x36
        /*0052*/ 	.short	(.L_556 - .L_555)
.L_555:
        /*0054*/ 	.word	0x00000008
.L_556:


//--------------------- .nv.info._ZN7cutlass13device_kernelIN5flash11enable_sm90INS1_16FlashAttnFwdSm90INS1_25CollectiveMainloopFwdSm90ILi2EN4cute5tupleIJNS5_1CILi1EEES8_S8_EEENS6_IJNS7_ILi128EEENS7_ILi192EEESA_EEELi128ENS_12float_e4m3_tEfNS_4arch4Sm90ELb0ELb1ELb1ELb1ELb0ELb1ELb0ELb1ELb1ELb1ELb1ELb0EEENS1_21CollectiveEpilogueFwdINS6_IJSA_SA_SB_EEES9_NS_10bfloat16_tESF_Li256ELb1ELb1ELb1ELb1EEENS1_36VarlenDynamicPersistentTileSchedulerILi128ELi192ELi256ELi128ELb1ELb1ELb1ELb1ELb0ELb1EEEEEEEEEvNT_6ParamsE --------------------------
	.section	.nv.info._ZN7cutlass13device_kernelIN5flash11enable_sm90INS1_16FlashAttnFwdSm90INS1_25CollectiveMainloopFwdSm90ILi2EN4cute5tupleIJNS5_1CILi1EEES8_S8_EEENS6_IJNS7_ILi128EEENS7_ILi192EEESA_EEELi128ENS_12float_e4m3_tEfNS_4arch4Sm90ELb0ELb1ELb1ELb1ELb0ELb1ELb0ELb1ELb1ELb1ELb1ELb0EEENS1_21CollectiveEpilogueFwdINS6_IJSA_SA_SB_EEES9_NS_10bfloat16_tESF_Li256ELb1ELb1ELb1ELb1EEENS1_36VarlenDynamicPersistentTileSchedulerILi128ELi192ELi256ELi128ELb1ELb1ELb1ELb1ELb0ELb1EEEEEEEEEvNT_6ParamsE,"",@"SHT_CUDA_INFO"
	.sectionflags	@""
	.align	4


	//----- nvinfo : EIATTR_CUDA_API_VERSION
	.align		4
        /*0000*/ 	.byte	0x04, 0x37
        /*0002*/ 	.short	(.L_558 - .L_557)
.L_557:
        /*0004*/ 	.word	0x00000082


	//----- nvinfo : EIATTR_KPARAM_INFO
	.align		4
.L_558:
        /*0008*/ 	.byte	0x04, 0x17
        /*000a*/ 	.short	(.L_560 - .L_559)
.L_559:
        /*000c*/ 	.word	0x00000000
        /*0010*/ 	.short	0x0000
        /*0012*/ 	.short	0x0000
        /*0014*/ 	.byte	0x00, 0xf0, 0x01, 0x2a


	//----- nvinfo : EIATTR_SPARSE_MMA_MASK
	.align		4
.L_560:
        /*0018*/ 	.byte	0x03, 0x50
        /*001a*/ 	.short	0x0000


	//----- nvinfo : EIATTR_MAXREG_COUNT
	.align		4
        /*001c*/ 	.byte	0x03, 0x1b
        /*001e*/ 	.short	0x00a8


	//----- nvinfo : EIATTR_MERCURY_ISA_VERSION
	.align		4
        /*0020*/ 	.byte	0x03, 0x5f
        /*0022*/ 	.short	0x0101


	//----- nvinfo : EIATTR_VRC_CTA_INIT_COUNT
	.align		4
        /*0024*/ 	.byte	0x02, 0x4a
	.zero		1
	.zero		1


	//----- nvinfo : EIATTR_EXIT_INSTR_OFFSETS
	.align		4
        /*0028*/ 	.byte	0x04, 0x1c
        /*002a*/ 	.short	(.L_562 - .L_561)


	//   ....[0]....
.L_561:
        /*002c*/ 	.word	0x00000010


	//----- nvinfo : EIATTR_MAX_THREADS
	.align		4
.L_562:
        /*0030*/ 	.byte	0x04, 0x05
        /*0032*/ 	.short	(.L_564 - .L_563)
.L_563:
        /*0034*/ 	.word	0x00000180
        /*0038*/ 	.word	0x00000001
        /*003c*/ 	.word	0x00000001


	//----- nvinfo : EIATTR_CBANK_PARAM_SIZE
	.align		4
.L_564:
        /*0040*/ 	.byte	0x03, 0x19
        /*0042*/ 	.short	0x0a80


	//----- nvinfo : EIATTR_PARAM_CBANK
	.align		4
        /*0044*/ 	.byte	0x04, 0x0a
        /*0046*/ 	.short	(.L_566 - .L_565)
	.align		4
.L_565:
        /*0048*/ 	.word	index@(.nv.constant0._ZN7cutlass13device_kernelIN5flash11enable_sm90INS1_16FlashAttnFwdSm90INS1_25CollectiveMainloopFwdSm90ILi2EN4cute5tupleIJNS5_1CILi1EEES8_S8_EEENS6_IJNS7_ILi128EEENS7_ILi192EEESA_EEELi128ENS_12float_e4m3_tEfNS_4arch4Sm90ELb0ELb1ELb1ELb1ELb0ELb1ELb0ELb1ELb1ELb1ELb1ELb0EEENS1_21CollectiveEpilogueFwdINS6_IJSA_SA_SB_EEES9_NS_10bfloat16_tESF_Li256ELb1ELb1ELb1ELb1EEENS1_36VarlenDynamicPersistentTileSchedulerILi128ELi192ELi256ELi128ELb1ELb1ELb1ELb1ELb0ELb1EEEEEEEEEvNT_6ParamsE)
        /*004c*/ 	.short	0x0380
        /*004e*/ 	.short	0x0a80


	//----- nvinfo : EIATTR_SW_WAR
	.align		4
.L_566:
        /*0050*/ 	.byte	0x04, 0x36
        /*0052*/ 	.short	(.L_568 - .L_567)
.L_567:
        /*0054*/ 	.word	0x00000008
.L_568:


//--------------------- .nv.info._ZN7cutlass13device_kernelIN5flash11enable_sm90INS1_16FlashAttnFwdSm90INS1_25CollectiveMainloopFwdSm90ILi2EN4cute5tupleIJNS5_1CILi1EEES8_S8_EEENS6_IJNS7_ILi128EEENS7_ILi224EEESA_EEELi128ENS_12float_e4m3_tEfNS_4arch4Sm90ELb1ELb0ELb1ELb0ELb0ELb0ELb0ELb1ELb1ELb1ELb1ELb0EEENS1_21CollectiveEpilogueFwdINS6_IJSA_SA_SB_EEES9_NS_10bfloat16_tESF_Li256ELb0ELb1ELb1ELb1EEENS1_19SingleTileSchedulerILb0ELb1ELb1ELi128EEEEEEEEEvNT_6ParamsE --------------------------
	.section	.nv.info._ZN7cutlass13device_kernelIN5flash11enable_sm90INS1_16FlashAttnFwdSm90INS1_25CollectiveMainloopFwdSm90ILi2EN4cute5tupleIJNS5_1CILi1EEES8_S8_EEENS6_IJNS7_ILi128EEENS7_ILi224EEESA_EEELi128ENS_12float_e4m3_tEfNS_4arch4Sm90ELb1ELb0ELb1ELb0ELb0ELb0ELb0ELb1ELb1ELb1ELb1ELb0EEENS1_21CollectiveEpilogueFwdINS6_IJSA_SA_SB_EEES9_NS_10bfloat16_tESF_Li256ELb0ELb1ELb1ELb1EEENS1_19SingleTileSchedulerILb0ELb1ELb1ELi128EEEEEEEEEvNT_6ParamsE,"",@"SHT_CUDA_INFO"
	.sectionflags	@""
	.align	4


	//----- nvinfo : EIATTR_CUDA_API_VERSION
	.align		4
        /*0000*/ 	.byte	0x04, 0x37
        /*0002*/ 	.short	(.L_570 - .L_569)
.L_569:
        /*0004*/ 	.word	0x00000082


	//----- nvinfo : EIATTR_KPARAM_INFO
	.align		4
.L_570:
        /*0008*/ 	.byte	0x04, 0x17
        /*000a*/ 	.short	(.L_572 - .L_571)
.L_571:
        /*000c*/ 	.word	0x00000000
        /*0010*/ 	.short	0x0000
        /*0012*/ 	.short	0x0000
        /*0014*/ 	.byte	0x00, 0xf0, 0x01, 0x28


	//----- nvinfo : EIATTR_SPARSE_MMA_MASK
	.align		4
.L_572:
        /*0018*/ 	.byte	0x03, 0x50
        /*001a*/ 	.short	0x0000


	//----- nvinfo : EIATTR_MAXREG_COUNT
	.align		4
        /*001c*/ 	.byte	0x03, 0x1b
        /*001e*/ 	.short	0x00a8


	//----- nvinfo : EIATTR_MERCURY_ISA_VERSION
	.align		4
        /*0020*/ 	.byte	0x03, 0x5f
        /*0022*/ 	.short	0x0101


	//----- nvinfo : EIATTR_VRC_CTA_INIT_COUNT
	.align		4
        /*0024*/ 	.byte	0x02, 0x4a
	.zero		1
	.zero		1


	//----- nvinfo : EIATTR_EXIT_INSTR_OFFSETS
	.align		4
        /*0028*/ 	.byte	0x04, 0x1c
        /*002a*/ 	.short	(.L_574 - .L_573)


	//   ....[0]....
.L_573:
        /*002c*/ 	.word	0x00000010


	//----- nvinfo : EIATTR_MAX_THREADS
	.align		4
.L_574:
        /*0030*/ 	.byte	0x04, 0x05
        /*0032*/ 	.short	(.L_576 - .L_575)
.L_575:
        /*0034*/ 	.word	0x00000180
        /*0038*/ 	.word	0x00000001
        /*003c*/ 	.word	0x00000001


	//----- nvinfo : EIATTR_CBANK_PARAM_SIZE
	.align		4
.L_576:
        /*0040*/ 	.byte	0x03, 0x19
        /*0042*/ 	.short	0x0a00


	//----- nvinfo : EIATTR_PARAM_CBANK
	.align		4
        /*0044*/ 	.byte	0x04, 0x0a
        /*0046*/ 	.short	(.L_578 - .L_577)
	.align		4
.L_577:
        /*0048*/ 	.word	index@(.nv.constant0._ZN7cutlass13device_kernelIN5flash11enable_sm90INS1_16FlashAttnFwdSm90INS1_25CollectiveMainloopFwdSm90ILi2EN4cute5tupleIJNS5_1CILi1EEES8_S8_EEENS6_IJNS7_ILi128EEENS7_ILi224EEESA_EEELi128ENS_12float_e4m3_tEfNS_4arch4Sm90ELb1ELb0ELb1ELb0ELb0ELb0ELb0ELb1ELb1ELb1ELb1ELb0EEENS1_21CollectiveEpilogueFwdINS6_IJSA_SA_SB_EEES9_NS_10bfloat16_tESF_Li256ELb0ELb1ELb1ELb1EEENS1_19SingleTileSchedulerILb0ELb1ELb1ELi128EEEEEEEEEvNT_6ParamsE)
        /*004c*/ 	.short	0x0380
        /*004e*/ 	.short	0x0a00


	//----- nvinfo : EIATTR_SW_WAR
	.align		4
.L_578:
        /*0050*/ 	.byte	0x04, 0x36
        /*0052*/ 	.short	(.L_580 - .L_579)
.L_579:
        /*0054*/ 	.word	0x00000008
.L_580:


//--------------------- .nv.info._ZN7cutlass13device_kernelIN5flash11enable_sm90INS1_16FlashAttnFwdSm90INS1_25CollectiveMainloopFwdSm90ILi2EN4cute5tupleIJNS5_1CILi1EEES8_S8_EEENS6_IJNS7_ILi128EEENS7_ILi224EEESA_EEELi128ENS_12float_e4m3_tEfNS_4arch4Sm90ELb1ELb0ELb1ELb1ELb0ELb0ELb0ELb1ELb1ELb1ELb1ELb0EEENS1_21CollectiveEpilogueFwdINS6_IJSA_SA_SB_EEES9_NS_10bfloat16_tESF_Li256ELb1ELb1ELb1ELb1EEENS1_36VarlenDynamicPersistentTileSchedulerILi128ELi224ELi256ELi128ELb1ELb1ELb1ELb1ELb1ELb1EEEEEEEEEvNT_6ParamsE --------------------------
	.section	.nv.info._ZN7cutlass13device_kernelIN5flash11enable_sm90INS1_16FlashAttnFwdSm90INS1_25CollectiveMainloopFwdSm90ILi2EN4cute5tupleIJNS5_1CILi1EEES8_S8_EEENS6_IJNS7_ILi128EEENS7_ILi224EEESA_EEELi128ENS_12float_e4m3_tEfNS_4arch4Sm90ELb1ELb0ELb1ELb1ELb0ELb0ELb0ELb1ELb1ELb1ELb1ELb0EEENS1_21CollectiveEpilogueFwdINS6_IJSA_SA_SB_EEES9_NS_10bfloat16_tESF_Li256ELb1ELb1ELb1ELb1EEENS1_36VarlenDynamicPersistentTileSchedulerILi128ELi224ELi256ELi128ELb1ELb1ELb1ELb1ELb1ELb1EEEEEEEEEvNT_6ParamsE,"",@"SHT_CUDA_INFO"
	.sectionflags	@""
	.align	4


	//----- nvinfo : EIATTR_CUDA_API_VERSION
	.align		4
        /*0000*/ 	.byte	0x04, 0x37
        /*0002*/ 	.short	(.L_582 - .L_581)
.L_581:
        /*0004*/ 	.word	0x00000082


	//----- nvinfo : EIATTR_KPARAM_INFO
	.align		4
.L_582:
        /*0008*/ 	.byte	0x04, 0x17
        /*000a*/ 	.short	(.L_584 - .L_583)
.L_583:
        /*000c*/ 	.word	0x00000000
        /*0010*/ 	.short	0x0000
        /*0012*/ 	.short	0x0000
        /*0014*/ 	.byte	0x00, 0xf0, 0x01, 0x2a


	//----- nvinfo : EIATTR_SPARSE_MMA_MASK
	.align		4
.L_584:
        /*0018*/ 	.byte	0x03, 0x50
        /*001a*/ 	.short	0x0000


	//----- nvinfo : EIATTR_MAXREG_COUNT
	.align		4
        /*001c*/ 	.byte	0x03, 0x1b
        /*001e*/ 	.short	0x00a8


	//----- nvinfo : EIATTR_MERCURY_ISA_VERSION
	.align		4
        /*0020*/ 	.byte	0x03, 0x5f
        /*0022*/ 	.short	0x0101


	//----- nvinfo : EIATTR_VRC_CTA_INIT_COUNT
	.align		4
        /*0024*/ 	.byte	0x02, 0x4a
	.zero		1
	.zero		1


	//----- nvinfo : EIATTR_EXIT_INSTR_OFFSETS
	.align		4
        /*0028*/ 	.byte	0x04, 0x1c
        /*002a*/ 	.short	(.L_586 - .L_585)


	//   ....[0]....
.L_585:
        /*002c*/ 	.word	0x00000010


	//----- nvinfo : EIATTR_MAX_THREADS
	.align		4
.L_586:
        /*0030*/ 	.byte	0x04, 0x05
        /*0032*/ 	.short	(.L_588 - .L_587)
.L_587:
        /*0034*/ 	.word	0x00000180
        /*0038*/ 	.word	0x00000001
        /*003c*/ 	.word	0x00000001


	//----- nvinfo : EIATTR_CBANK_PARAM_SIZE
	.align		4
.L_588:
        /*0040*/ 	.byte	0x03, 0x19
        /*0042*/ 	.short	0x0a80


	//----- nvinfo : EIATTR_PARAM_CBANK
	.align		4
        /*0044*/ 	.byte	0x04, 0x0a
        /*0046*/ 	.short	(.L_590 - .L_589)
	.align		4
.L_589:
        /*0048*/ 	.word	index@(.nv.constant0._ZN7cutlass13device_kernelIN5flash11enable_sm90INS1_16FlashAttnFwdSm90INS1_25CollectiveMainloopFwdSm90ILi2EN4cute5tupleIJNS5_1CILi1EEES8_S8_EEENS6_IJNS7_ILi128EEENS7_ILi224EEESA_EEELi128ENS_12float_e4m3_tEfNS_4arch4Sm90ELb1ELb0ELb1ELb1ELb0ELb0ELb0ELb1ELb1ELb1ELb1ELb0EEENS1_21CollectiveEpilogueFwdINS6_IJSA_SA_SB_EEES9_NS_10bfloat16_tESF_Li256ELb1ELb1ELb1ELb1EEENS1_36VarlenDynamicPersistentTileSchedulerILi128ELi224ELi256ELi128ELb1ELb1ELb1ELb1ELb1ELb1EEEEEEEEEvNT_6ParamsE)
        /*004c*/ 	.short	0x0380
        /*004e*/ 	.short	0x0a80


	//----- nvinfo : EIATTR_SW_WAR
	.align		4
.L_590:
        /*0050*/ 	.byte	0x04, 0x36
        /*0052*/ 	.short	(.L_592 - .L_591)
.L_591:
        /*0054*/ 	.word	0x00000008
.L_592:


//--------------------- .nv.info._ZN7cutlass13device_kernelIN5flash11enable_sm90INS1_16FlashAttnFwdSm90INS1_25CollectiveMainloopFwdSm90ILi2EN4cute5tupleIJNS5_1CILi1EEES8_S8_EEENS6_IJNS7_ILi128EEENS7_ILi224EEESA_EEELi128ENS_12float_e4m3_tEfNS_4arch4Sm90ELb1ELb0ELb1ELb1ELb0ELb1ELb0ELb1ELb1ELb1ELb1ELb0EEENS1_21CollectiveEpilogueFwdINS6_IJSA_SA_SB_EEES9_NS_10bfloat16_tESF_Li256ELb1ELb1ELb1ELb1EEENS1_36VarlenDynamicPersistentTileSchedulerILi128ELi224ELi256ELi128ELb1ELb1ELb1ELb1ELb1ELb1EEEEEEEEEvNT_6ParamsE --------------------------
	.section	.nv.info._ZN7cutlass13device_kernelIN5flash11enable_sm90INS1_16FlashAttnFwdSm90INS1_25CollectiveMainloopFwdSm90ILi2EN4cute5tupleIJNS5_1CILi1EEES8_S8_EEENS6_IJNS7_ILi128EEENS7_ILi224EEESA_EEELi128ENS_12float_e4m3_tEfNS_4arch4Sm90ELb1ELb0ELb1ELb1ELb0ELb1ELb0ELb1ELb1ELb1ELb1ELb0EEENS1_21CollectiveEpilogueFwdINS6_IJSA_SA_SB_EEES9_NS_10bfloat16_tESF_Li256ELb1ELb1ELb1ELb1EEENS1_36VarlenDynamicPersistentTileSchedulerILi128ELi224ELi256ELi128ELb1ELb1ELb1ELb1ELb1ELb1EEEEEEEEEvNT_6ParamsE,"",@"SHT_CUDA_INFO"
	.sectionflags	@""
	.align	4


	//----- nvinfo : EIATTR_CUDA_API_VERSION
	.align		4
        /*0000*/ 	.byte	0x04, 0x37
        /*0002*/ 	.short	(.L_594 - .L_593)
.L_593:
        /*0004*/ 	.word	0x00000082


	//----- nvinfo : EIATTR_KPARAM_INFO
	.align		4
.L_594:
        /*0008*/ 	.byte	0x04, 0x17
        /*000a*/ 	.short	(.L_596 - .L_595)
.L_595:
        /*000c*/ 	.word	0x00000000
        /*0010*/ 	.short	0x0000
        /*0012*/ 	.short	0x0000
        /*0014*/ 	.byte	0x00, 0xf0, 0x01, 0x2a


	//----- nvinfo : EIATTR_SPARSE_MMA_MASK
	.align		4
.L_596:
        /*0018*/ 	.byte	0x03, 0x50
        /*001a*/ 	.short	0x0000


	//----- nvinfo : EIATTR_MAXREG_COUNT
	.align		4
        /*001c*/ 	.byte	0x03, 0x1b
        /*001e*/ 	.short	0x00a8


	//----- nvinfo : EIATTR_MERCURY_ISA_VERSION
	.align		4
        /*0020*/ 	.byte	0x03, 0x5f
        /*0022*/ 	.short	0x0101


	//----- nvinfo : EIATTR_VRC_CTA_INIT_COUNT
	.align		4
        /*0024*/ 	.byte	0x02, 0x4a
	.zero		1
	.zero		1


	//----- nvinfo : EIATTR_EXIT_INSTR_OFFSETS
	.align		4
        /*0028*/ 	.byte	0x04, 0x1c
        /*002a*/ 	.short	(.L_598 - .L_597)


	//   ....[0]....
.L_597:
        /*002c*/ 	.word	0x00000010


	//----- nvinfo : EIATTR_MAX_THREADS
	.align		4
.L_598:
        /*0030*/ 	.byte	0x04, 0x05
        /*0032*/ 	.short	(.L_600 - .L_599)
.L_599:
        /*0034*/ 	.word	0x00000180
        /*0038*/ 	.word	0x00000001
        /*003c*/ 	.word	0x00000001


	//----- nvinfo : EIATTR_CBANK_PARAM_SIZE
	.align		4
.L_600:
        /*0040*/ 	.byte	0x03, 0x19
        /*0042*/ 	.short	0x0a80


	//----- nvinfo : EIATTR_PARAM_CBANK
	.align		4
        /*0044*/ 	.byte	0x04, 0x0a
        /*0046*/ 	.short	(.L_602 - .L_601)
	.align		4
.L_601:
        /*0048*/ 	.word	index@(.nv.constant0._ZN7cutlass13device_kernelIN5flash11enable_sm90INS1_16FlashAttnFwdSm90INS1_25CollectiveMainloopFwdSm90ILi2EN4cute5tupleIJNS5_1CILi1EEES8_S8_EEENS6_IJNS7_ILi128EEENS7_ILi224EEESA_EEELi128ENS_12float_e4m3_tEfNS_4arch4Sm90ELb1ELb0ELb1ELb1ELb0ELb1ELb0ELb1ELb1ELb1ELb1ELb0EEENS1_21CollectiveEpilogueFwdINS6_IJSA_SA_SB_EEES9_NS_10bfloat16_tESF_Li256ELb1ELb1ELb1ELb1EEENS1_36VarlenDynamicPersistentTileSchedulerILi128ELi224ELi256ELi128ELb1ELb1ELb1ELb1ELb1ELb1EEEEEEEEEvNT_6ParamsE)
        /*004c*/ 	.short	0x0380
        /*004e*/ 	.short	0x0a80


	//----- nvinfo : EIATTR_SW_WAR
	.align		4
.L_602:
        /*0050*/ 	.byte	0x04, 0x36
        /*0052*/ 	.short	(.L_604 - .L_603)
.L_603:
        /*0054*/ 	.word	0x00000008
.L_604:


//--------------------- .nv.info._ZN7cutlass13device_kernelIN5flash11enable_sm90INS1_16FlashAttnFwdSm90INS1_25CollectiveMainloopFwdSm90ILi2EN4cute5tupleIJNS5_1CILi1EEES8_S8_EEENS6_IJNS7_ILi192EEENS7_ILi128EEENS7_ILi96EEEEEELi96ENS_12float_e4m3_tEfNS_4arch4Sm90ELb0ELb0ELb1ELb0ELb0ELb0ELb0ELb1ELb1ELb1ELb1ELb0EEENS1_21CollectiveEpilogueFwdINS6_IJSA_SC_SB_EEES9_NS_10bfloat16_tESG_Li384ELb0ELb1ELb1ELb1EEENS1_19SingleTileSchedulerILb0ELb1ELb1ELi192EEEEEEEEEvNT_6ParamsE --------------------------
	.section	.nv.info._ZN7cutlass13device_kernelIN5flash11enable_sm90INS1_16FlashAttnFwdSm90INS1_25CollectiveMainloopFwdSm90ILi2EN4cute5tupleIJNS5_1CILi1EEES8_S8_EEENS6_IJNS7_ILi192EEENS7_ILi128EEENS7_ILi96EEEEEELi96ENS_12float_e4m3_tEfNS_4arch4Sm90ELb0ELb0ELb1ELb0ELb0ELb0ELb0ELb1ELb1ELb1ELb1ELb0EEENS1_21CollectiveEpilogueFwdINS6_IJSA_SC_SB_EEES9_NS_10bfloat16_tESG_Li384ELb0ELb1ELb1ELb1EEENS1_19SingleTileSchedulerILb0ELb1ELb1ELi192EEEEEEEEEvNT_6ParamsE,"",@"SHT_CUDA_INFO"
	.sectionflags	@""
	.align	4


	//----- nvinfo : EIATTR_CUDA_API_VERSION
	.align		4
        /*0000*/ 	.byte	0x04, 0x37
        /*0002*/ 	.short	(.L_606 - .L_605)
.L_605:
        /*0004*/ 	.word	0x00000082


	//----- nvinfo : EIATTR_KPARAM_INFO
	.align		4
.L_606:
        /*0008*/ 	.byte	0x04, 0x17
        /*000a*/ 	.short	(.L_608 - .L_607)
.L_607:
        /*000c*/ 	.word	0x00000000
        /*0010*/ 	.short	0x0000
        /*0012*/ 	.short	0x0000
        /*0014*/ 	.byte	0x00, 0xf0, 0x01, 0x28


	//----- nvinfo : EIATTR_SPARSE_MMA_MASK
	.align		4
.L_608:
        /*0018*/ 	.byte	0x03, 0x50
        /*001a*/ 	.short	0x0000


	//----- nvinfo : EIATTR_MAXREG_COUNT
	.align		4
        /*001c*/ 	.byte	0x03, 0x1b
        /*001e*/ 	.short	0x0080


	//----- nvinfo : EIATTR_MERCURY_ISA_VERSION
	.align		4
        /*0020*/ 	.byte	0x03, 0x5f
        /*0022*/ 	.short	0x0101


	//----- nvinfo : EIATTR_VRC_CTA_INIT_COUNT
	.align		4
        /*0024*/ 	.byte	0x02, 0x4a
	.zero		1
	.zero		1


	//----- nvinfo : EIATTR_EXIT_INSTR_OFFSETS
	.align		4
        /*0028*/ 	.byte	0x04, 0x1c
        /*002a*/ 	.short	(.L_610 - .L_609)


	//   ....[0]....
.L_609:
        /*002c*/ 	.word	0x00000010


	//----- nvinfo : EIATTR_MAX_THREADS
	.align		4
.L_610:
        /*0030*/ 	.byte	0x04, 0x05
        /*0032*/ 	.short	(.L_612 - .L_611)
.L_611:
        /*0034*/ 	.word	0x00000200
        /*0038*/ 	.word	0x00000001
        /*003c*/ 	.word	0x00000001


	//----- nvinfo : EIATTR_CBANK_PARAM_SIZE
	.align		4
.L_612:
        /*0040*/ 	.byte	0x03, 0x19
        /*0042*/ 	.short	0x0a00


	//----- nvinfo : EIATTR_PARAM_CBANK
	.align		4
        /*0044*/ 	.byte	0x04, 0x0a
        /*0046*/ 	.short	(.L_614 - .L_613)
	.align		4
.L_613:
        /*0048*/ 	.word	index@(.nv.constant0._ZN7cutlass13device_kernelIN5flash11enable_sm90INS1_16FlashAttnFwdSm90INS1_25CollectiveMainloopFwdSm90ILi2EN4cute5tupleIJNS5_1CILi1EEES8_S8_EEENS6_IJNS7_ILi192EEENS7_ILi128EEENS7_ILi96EEEEEELi96ENS_12float_e4m3_tEfNS_4arch4Sm90ELb0ELb0ELb1ELb0ELb0ELb0ELb0ELb1ELb1ELb1ELb1ELb0EEENS1_21CollectiveEpilogueFwdINS6_IJSA_SC_SB_EEES9_NS_10bfloat16_tESG_Li384ELb0ELb1ELb1ELb1EEENS1_19SingleTileSchedulerILb0ELb1ELb1ELi192EEEEEEEEEvNT_6ParamsE)
        /*004c*/ 	.short	0x0380
        /*004e*/ 	.short	0x0a00


	//----- nvinfo : EIATTR_SW_WAR
	.align		4
.L_614:
        /*0050*/ 	.byte	0x04, 0x36
        /*0052*/ 	.short	(.L_616 - .L_615)
.L_615:
        /*0054*/ 	.word	0x00000008
.L_616:


//--------------------- .nv.info._ZN7cutlass13device_kernelIN5flash11enable_sm90INS1_16FlashAttnFwdSm90INS1_25CollectiveMainloopFwdSm90ILi2EN4cute5tupleIJNS5_1CILi1EEES8_S8_EEENS6_IJNS7_ILi192EEENS7_ILi128EEENS7_ILi96EEEEEELi96ENS_12float_e4m3_tEfNS_4arch4Sm90ELb0ELb0ELb1ELb1ELb0ELb0ELb0ELb1ELb1ELb1ELb1ELb0EEENS1_21CollectiveEpilogueFwdINS6_IJSA_SC_SB_EEES9_NS_10bfloat16_tESG_Li384ELb1ELb1ELb1ELb1EEENS1_36VarlenDynamicPersistentTileSchedulerILi192ELi128ELi384ELi128ELb1ELb1ELb1ELb0ELb1ELb1EEEEEEEEEvNT_6ParamsE --------------------------
	.section	.nv.info._ZN7cutlass13device_kernelIN5flash11enable_sm90INS1_16FlashAttnFwdSm90INS1_25CollectiveMainloopFwdSm90ILi2EN4cute5tupleIJNS5_1CILi1EEES8_S8_EEENS6_IJNS7_ILi192EEENS7_ILi128EEENS7_ILi96EEEEEELi96ENS_12float_e4m3_tEfNS_4arch4Sm90ELb0ELb0ELb1ELb1ELb0ELb0ELb0ELb1ELb1ELb1ELb1ELb0EEENS1_21CollectiveEpilogueFwdINS6_IJSA_SC_SB_EEES9_NS_10bfloat16_tESG_Li384ELb1ELb1ELb1ELb1EEENS1_36VarlenDynamicPersistentTileSchedulerILi192ELi128ELi384ELi128ELb1ELb1ELb1ELb0ELb1ELb1EEEEEEEEEvNT_6ParamsE,"",@"SHT_CUDA_INFO"
	.sectionflags	@""
	.align	4


	//----- nvinfo : EIATTR_CUDA_API_VERSION
	.align		4
        /*0000*/ 	.byte	0x04, 0x37
        /*0002*/ 	.short	(.L_618 - .L_617)
.L_617:
        /*0004*/ 	.word	0x00000082


	//----- nvinfo : EIATTR_KPARAM_INFO
	.align		4
.L_618:
        /*0008*/ 	.byte	0x04, 0x17
        /*000a*/ 	.short	(.L_620 - .L_619)
.L_619:
        /*000c*/ 	.word	0x00000000
        /*0010*/ 	.short	0x0000
        /*0012*/ 	.short	0x0000
        /*0014*/ 	.byte	0x00, 0xf0, 0x01, 0x2a


	//----- nvinfo : EIATTR_SPARSE_MMA_MASK
	.align		4
.L_620:
        /*0018*/ 	.byte	0x03, 0x50
        /*001a*/ 	.short	0x0000


	//----- nvinfo : EIATTR_MAXREG_COUNT
	.align		4
        /*001c*/ 	.byte	0x03, 0x1b
        /*001e*/ 	.short	0x0080


	//----- nvinfo : EIATTR_MERCURY_ISA_VERSION
	.align		4
        /*0020*/ 	.byte	0x03, 0x5f
        /*0022*/ 	.short	0x0101


	//----- nvinfo : EIATTR_VRC_CTA_INIT_COUNT
	.align		4
        /*0024*/ 	.byte	0x02, 0x4a
	.zero		1
	.zero		1


	//----- nvinfo : EIATTR_EXIT_INSTR_OFFSETS
	.align		4
        /*0028*/ 	.byte	0x04, 0x1c
        /*002a*/ 	.short	(.L_622 - .L_621)


	//   ....[0]....
.L_621:
        /*002c*/ 	.word	0x00000010


	//----- nvinfo : EIATTR_MAX_THREADS
	.align		4
.L_622:
        /*0030*/ 	.byte	0x04, 0x05
        /*0032*/ 	.short	(.L_624 - .L_623)
.L_623:
        /*0034*/ 	.word	0x00000200
        /*0038*/ 	.word	0x00000001
        /*003c*/ 	.word	0x00000001


	//----- nvinfo : EIATTR_CBANK_PARAM_SIZE
	.align		4
.L_624:
        /*0040*/ 	.byte	0x03, 0x19
        /*0042*/ 	.short	0x0a80


	//----- nvinfo : EIATTR_PARAM_CBANK
	.align		4
        /*0044*/ 	.byte	0x04, 0x0a
        /*0046*/ 	.short	(.L_626 - .L_625)
	.align		4
.L_625:
        /*0048*/ 	.word	index@(.nv.constant0._ZN7cutlass13device_kernelIN5flash11enable_sm90INS1_16FlashAttnFwdSm90INS1_25CollectiveMainloopFwdSm90ILi2EN4cute5tupleIJNS5_1CILi1EEES8_S8_EEENS6_IJNS7_ILi192EEENS7_ILi128EEENS7_ILi96EEEEEELi96ENS_12float_e4m3_tEfNS_4arch4Sm90ELb0ELb0ELb1ELb1ELb0ELb0ELb0ELb1ELb1ELb1ELb1ELb0EEENS1_21CollectiveEpilogueFwdINS6_IJSA_SC_SB_EEES9_NS_10bfloat16_tESG_Li384ELb1ELb1ELb1ELb1EEENS1_36VarlenDynamicPersistentTileSchedulerILi192ELi128ELi384ELi128ELb1ELb1ELb1ELb0ELb1ELb1EEEEEEEEEvNT_6ParamsE)
        /*004c*/ 	.short	0x0380
        /*004e*/ 	.short	0x0a80


	//----- nvinfo : EIATTR_SW_WAR
	.align		4
.L_626:
        /*0050*/ 	.byte	0x04, 0x36
        /*0052*/ 	.short	(.L_628 - .L_627)
.L_627:
        /*0054*/ 	.word	0x00000008
.L_628:


//--------------------- .nv.info._ZN7cutlass13device_kernelIN5flash11enable_sm90INS1_16FlashAttnFwdSm90INS1_25CollectiveMainloopFwdSm90ILi2EN4cute5tupleIJNS5_1CILi1EEES8_S8_EEENS6_IJNS7_ILi192EEENS7_ILi128EEENS7_ILi96EEEEEELi96ENS_12float_e4m3_tEfNS_4arch4Sm90ELb0ELb0ELb1ELb1ELb0ELb1ELb0ELb1ELb1ELb1ELb1ELb0EEENS1_21CollectiveEpilogueFwdINS6_IJSA_SC_SB_EEES9_NS_10bfloat16_tESG_Li384ELb1ELb1ELb1ELb1EEENS1_36VarlenDynamicPersistentTileSchedulerILi192ELi128ELi384ELi128ELb1ELb1ELb1ELb0ELb1ELb1EEEEEEEEEvNT_6ParamsE --------------------------
	.section	.nv.info._ZN7cutlass13device_kernelIN5flash11enable_sm90INS1_16FlashAttnFwdSm90INS1_25CollectiveMainloopFwdSm90ILi2EN4cute5tupleIJNS5_1CILi1EEES8_S8_EEENS6_IJNS7_ILi192EEENS7_ILi128EEENS7_ILi96EEEEEELi96ENS_12float_e4m3_tEfNS_4arch4Sm90ELb0ELb0ELb1ELb1ELb0ELb1ELb0ELb1ELb1ELb1ELb1ELb0EEENS1_21CollectiveEpilogueFwdINS6_IJSA_SC_SB_EEES9_NS_10bfloat16_tESG_Li384ELb1ELb1ELb1ELb1EEENS1_36VarlenDynamicPersistentTileSchedulerILi192ELi128ELi384ELi128ELb1ELb1ELb1ELb0ELb1ELb1EEEEEEEEEvNT_6ParamsE,"",@"SHT_CUDA_INFO"
	.sectionflags	@""
	.align	4


	//----- nvinfo : EIATTR_CUDA_API_VERSION
	.align		4
        /*0000*/ 	.byte	0x04, 0x37
        /*0002*/ 	.short	(.L_630 - .L_629)
.L_629:
        /*0004*/ 	.word	0x00000082


	//----- nvinfo : EIATTR_KPARAM_INFO
	.align		4
.L_630:
        /*0008*/ 	.byte	0x04, 0x17
        /*000a*/ 	.short	(.L_632 - .L_631)
.L_631:
        /*000c*/ 	.word	0x00000000
        /*0010*/ 	.short	0x0000
        /*0012*/ 	.short	0x0000
        /*0014*/ 	.byte	0x00, 0xf0, 0x01, 0x2a


	//----- nvinfo : EIATTR_SPARSE_MMA_MASK
	.align		4
.L_632:
        /*0018*/ 	.byte	0x03, 0x50
        /*001a*/ 	.short	0x0000


	//----- nvinfo : EIATTR_MAXREG_COUNT
	.align		4
        /*001c*/ 	.byte	0x03, 0x1b
        /*001e*/ 	.short	0x0080


	//----- nvinfo : EIATTR_MERCURY_ISA_VERSION
	.align		4
        /*0020*/ 	.byte	0x03, 0x5f
        /*0022*/ 	.short	0x0101


	//----- nvinfo : EIATTR_VRC_CTA_INIT_COUNT
	.align		4
        /*0024*/ 	.byte	0x02, 0x4a
	.zero		1
	.zero		1


	//----- nvinfo : EIATTR_EXIT_INSTR_OFFSETS
	.align		4
        /*0028*/ 	.byte	0x04, 0x1c
        /*002a*/ 	.short	(.L_634 - .L_633)


	//   ....[0]....
.L_633:
        /*002c*/ 	.word	0x00000010


	//----- nvinfo : EIATTR_MAX_THREADS
	.align		4
.L_634:
        /*0030*/ 	.byte	0x04, 0x05
        /*0032*/ 	.short	(.L_636 - .L_635)
.L_635:
        /*0034*/ 	.word	0x00000200
        /*0038*/ 	.word	0x00000001
        /*003c*/ 	.word	0x00000001


	//----- nvinfo : EIATTR_CBANK_PARAM_SIZE
	.align		4
.L_636:
        /*0040*/ 	.byte	0x03, 0x19
        /*0042*/ 	.short	0x0a80


	//----- nvinfo : EIATTR_PARAM_CBANK
	.align		4
        /*0044*/ 	.byte	0x04, 0x0a
        /*0046*/ 	.short	(.L_638 - .L_637)
	.align		4
.L_637:
        /*0048*/ 	.word	index@(.nv.constant0._ZN7cutlass13device_kernelIN5flash11enable_sm90INS1_16FlashAttnFwdSm90INS1_25CollectiveMainloopFwdSm90ILi2EN4cute5tupleIJNS5_1CILi1EEES8_S8_EEENS6_IJNS7_ILi192EEENS7_ILi128EEENS7_ILi96EEEEEELi96ENS_12float_e4m3_tEfNS_4arch4Sm90ELb0ELb0ELb1ELb1ELb0ELb1ELb0ELb1ELb1ELb1ELb1ELb0EEENS1_21CollectiveEpilogueFwdINS6_IJSA_SC_SB_EEES9_NS_10bfloat16_tESG_Li384ELb1ELb1ELb1ELb1EEENS1_36VarlenDynamicPersistentTileSchedulerILi192ELi128ELi384ELi128ELb1ELb1ELb1ELb0ELb1ELb1EEEEEEEEEvNT_6ParamsE)
        /*004c*/ 	.short	0x0380
        /*004e*/ 	.short	0x0a80


	//----- nvinfo : EIATTR_SW_WAR
	.align		4
.L_638:
        /*0050*/ 	.byte	0x04, 0x36
        /*0052*/ 	.short	(.L_640 - .L_639)
.L_639:
        /*0054*/ 	.word	0x00000008
.L_640:


//--------------------- .nv.info._ZN7cutlass13device_kernelIN5flash11enable_sm90INS1_16FlashAttnFwdSm90INS1_25CollectiveMainloopFwdSm90ILi2EN4cute5tupleIJNS5_1CILi1EEES8_S8_EEENS6_IJNS7_ILi192EEENS7_ILi128EEENS7_ILi96EEEEEELi96ENS_12float_e4m3_tEfNS_4arch4Sm90ELb0ELb1ELb1ELb0ELb0ELb0ELb0ELb1ELb1ELb1ELb1ELb0EEENS1_21CollectiveEpilogueFwdINS6_IJSA_SC_SB_EEES9_NS_10bfloat16_tESG_Li384ELb0ELb1ELb1ELb1EEENS1_19SingleTileSchedulerILb0ELb1ELb1ELi192EEEEEEEEEvNT_6ParamsE --------------------------
	.section	.nv.info._ZN7cutlass13device_kernelIN5flash11enable_sm90INS1_16FlashAttnFwdSm90INS1_25CollectiveMainloopFwdSm90ILi2EN4cute5tupleIJNS5_1CILi1EEES8_S8_EEENS6_IJNS7_ILi192EEENS7_ILi128EEENS7_ILi96EEEEEELi96ENS_12float_e4m3_tEfNS_4arch4Sm90ELb0ELb1ELb1ELb0ELb0ELb0ELb0ELb1ELb1ELb1ELb1ELb0EEENS1_21CollectiveEpilogueFwdINS6_IJSA_SC_SB_EEES9_NS_10bfloat16_tESG_Li384ELb0ELb1ELb1ELb1EEENS1_19SingleTileSchedulerILb0ELb1ELb1ELi192EEEEEEEEEvNT_6ParamsE,"",@"SHT_CUDA_INFO"
	.sectionflags	@""
	.align	4


	//----- nvinfo : EIATTR_CUDA_API_VERSION
	.align		4
        /*0000*/ 	.byte	0x04, 0x37
        /*0002*/ 	.short	(.L_642 - .L_641)
.L_641:
        /*0004*/ 	.word	0x00000082


	//----- nvinfo : EIATTR_KPARAM_INFO
	.align		4
.L_642:
        /*0008*/ 	.byte	0x04, 0x17
        /*000a*/ 	.short	(.L_644 - .L_643)
.L_643:
        /*000c*/ 	.word	0x00000000
        /*0010*/ 	.short	0x0000
        /*0012*/ 	.short	0x0000
        /*0014*/ 	.byte	0x00, 0xf0, 0x01, 0x28


	//----- nvinfo : EIATTR_SPARSE_MMA_MASK
	.align		4
.L_644:
        /*0018*/ 	.byte	0x03, 0x50
        /*001a*/ 	.short	0x0000


	//----- nvinfo : EIATTR_MAXREG_COUNT
	.align		4
        /*001c*/ 	.byte	0x03, 0x1b
        /*001e*/ 	.short	0x0080


	//----- nvinfo : EIATTR_MERCURY_ISA_VERSION
	.align		4
        /*0020*/ 	.byte	0x03, 0x5f
        /*0022*/ 	.short	0x0101


	//----- nvinfo : EIATTR_VRC_CTA_INIT_COUNT
	.align		4
        /*0024*/ 	.byte	0x02, 0x4a
	.zero		1
	.zero		1


	//----- nvinfo : EIATTR_EXIT_INSTR_OFFSETS
	.align		4
        /*0028*/ 	.byte	0x04, 0x1c
        /*002a*/ 	.short	(.L_646 - .L_645)


	//   ....[0]....
.L_645:
        /*002c*/ 	.word	0x00000010


	//----- nvinfo : EIATTR_MAX_THREADS
	.align		4
.L_646:
        /*0030*/ 	.byte	0x04, 0x05
        /*0032*/ 	.short	(.L_648 - .L_647)
.L_647:
        /*0034*/ 	.word	0x00000200
        /*0038*/ 	.word	0x00000001
        /*003c*/ 	.word	0x00000001


	//----- nvinfo : EIATTR_CBANK_PARAM_SIZE
	.align		4
.L_648:
        /*0040*/ 	.byte	0x03, 0x19
        /*0042*/ 	.short	0x0a00


	//----- nvinfo : EIATTR_PARAM_CBANK
	.align		4
        /*0044*/ 	.byte	0x04, 0x0a
        /*0046*/ 	.short	(.L_650 - .L_649)
	.align		4
.L_649:
        /*0048*/ 	.word	index@(.nv.constant0._ZN7cutlass13device_kernelIN5flash11enable_sm90INS1_16FlashAttnFwdSm90INS1_25CollectiveMainloopFwdSm90ILi2EN4cute5tupleIJNS5_1CILi1EEES8_S8_EEENS6_IJNS7_ILi192EEENS7_ILi128EEENS7_ILi96EEEEEELi96ENS_12float_e4m3_tEfNS_4arch4Sm90ELb0ELb1ELb1ELb0ELb0ELb0ELb0ELb1ELb1ELb1ELb1ELb0EEENS1_21CollectiveEpilogueFwdINS6_IJSA_SC_SB_EEES9_NS_10bfloat16_tESG_Li384ELb0ELb1ELb1ELb1EEENS1_19SingleTileSchedulerILb0ELb1ELb1ELi192EEEEEEEEEvNT_6ParamsE)
        /*004c*/ 	.short	0x0380
        /*004e*/ 	.short	0x0a00


	//----- nvinfo : EIATTR_SW_WAR
	.align		4
.L_650:
        /*0050*/ 	.byte	0x04, 0x36
        /*0052*/ 	.short	(.L_652 - .L_651)
.L_651:
        /*0054*/ 	.word	0x00000008
.L_652:


//--------------------- .nv.info._ZN7cutlass13device_kernelIN5flash11enable_sm90INS1_16FlashAttnFwdSm90INS1_25CollectiveMainloopFwdSm90ILi2EN4cute5tupleIJNS5_1CILi1EEES8_S8_EEENS6_IJNS7_ILi192EEENS7_ILi128EEENS7_ILi96EEEEEELi96ENS_12float_e4m3_tEfNS_4arch4Sm90ELb0ELb1ELb1ELb1ELb0ELb0ELb0ELb1ELb1ELb1ELb1ELb0EEENS1_21CollectiveEpilogueFwdINS6_IJSA_SC_SB_EEES9_NS_10bfloat16_tESG_Li384ELb1ELb1ELb1ELb1EEENS1_36VarlenDynamicPersistentTileSchedulerILi192ELi128ELi384ELi128ELb1ELb1ELb1ELb1ELb0ELb1EEEEEEEEEvNT_6ParamsE --------------------------
	.section	.nv.info._ZN7cutlass13device_kernelIN5flash11enable_sm90INS1_16FlashAttnFwdSm90INS1_25CollectiveMainloopFwdSm90ILi2EN4cute5tupleIJNS5_1CILi1EEES8_S8_EEENS6_IJNS7_ILi192EEENS7_ILi128EEENS7_ILi96EEEEEELi96ENS_12float_e4m3_tEfNS_4arch4Sm90ELb0ELb1ELb1ELb1ELb0ELb0ELb0ELb1ELb1ELb1ELb1ELb0EEENS1_21CollectiveEpilogueFwdINS6_IJSA_SC_SB_EEES9_NS_10bfloat16_tESG_Li384ELb1ELb1ELb1ELb1EEENS1_36VarlenDynamicPersistentTileSchedulerILi192ELi128ELi384ELi128ELb1ELb1ELb1ELb1ELb0ELb1EEEEEEEEEvNT_6ParamsE,"",@"SHT_CUDA_INFO"
	.sectionflags	@""
	.align	4


	//----- nvinfo : EIATTR_CUDA_API_VERSION
	.align		4
        /*0000*/ 	.byte	0x04, 0x37
        /*0002*/ 	.short	(.L_654 - .L_653)
.L_653:
        /*0004*/ 	.word	0x00000082


	//----- nvinfo : EIATTR_KPARAM_INFO
	.align		4
.L_654:
        /*0008*/ 	.byte	0x04, 0x17
        /*000a*/ 	.short	(.L_656 - .L_655)
.L_655:
        /*000c*/ 	.word	0x00000000
        /*0010*/ 	.short	0x0000
        /*0012*/ 	.short	0x0000
        /*0014*/ 	.byte	0x00, 0xf0, 0x01, 0x2a


	//----- nvinfo : EIATTR_SPARSE_MMA_MASK
	.align		4
.L_656:
        /*0018*/ 	.byte	0x03, 0x50
        /*001a*/ 	.short	0x0000


	//----- nvinfo : EIATTR_MAXREG_COUNT
	.align		4
        /*001c*/ 	.byte	0x03, 0x1b
        /*001e*/ 	.short	0x0080


	//----- nvinfo : EIATTR_MERCURY_ISA_VERSION
	.align		4
        /*0020*/ 	.byte	0x03, 0x5f
        /*0022*/ 	.short	0x0101


	//----- nvinfo : EIATTR_VRC_CTA_INIT_COUNT
	.align		4
        /*0024*/ 	.byte	0x02, 0x4a
	.zero		1
	.zero		1


	//----- nvinfo : EIATTR_EXIT_INSTR_OFFSETS
	.align		4
        /*0028*/ 	.byte	0x04, 0x1c
        /*002a*/ 	.short	(.L_658 - .L_657)


	//   ....[0]....
.L_657:
        /*002c*/ 	.word	0x00000010


	//----- nvinfo : EIATTR_MAX_THREADS
	.align		4
.L_658:
        /*0030*/ 	.byte	0x04, 0x05
        /*0032*/ 	.short	(.L_660 - .L_659)
.L_659:
        /*0034*/ 	.word	0x00000200
        /*0038*/ 	.word	0x00000001
        /*003c*/ 	.word	0x00000001


	//----- nvinfo : EIATTR_CBANK_PARAM_SIZE
	.align		4
.L_660:
        /*0040*/ 	.byte	0x03, 0x19
        /*0042*/ 	.short	0x0a80


	//----- nvinfo : EIATTR_PARAM_CBANK
	.align		4
        /*0044*/ 	.byte	0x04, 0x0a
        /*0046*/ 	.short	(.L_662 - .L_661)
	.align		4
.L_661:
        /*0048*/ 	.word	index@(.nv.constant0._ZN7cutlass13device_kernelIN5flash11enable_sm90INS1_16FlashAttnFwdSm90INS1_25CollectiveMainloopFwdSm90ILi2EN4cute5tupleIJNS5_1CILi1EEES8_S8_EEENS6_IJNS7_ILi192EEENS7_ILi128EEENS7_ILi96EEEEEELi96ENS_12float_e4m3_tEfNS_4arch4Sm90ELb0ELb1ELb1ELb1ELb0ELb0ELb0ELb1ELb1ELb1ELb1ELb0EEENS1_21CollectiveEpilogueFwdINS6_IJSA_SC_SB_EEES9_NS_10bfloat16_tESG_Li384ELb1ELb1ELb1ELb1EEENS1_36VarlenDynamicPersistentTileSchedulerILi192ELi128ELi384ELi128ELb1ELb1ELb1ELb1ELb0ELb1EEEEEEEEEvNT_6ParamsE)
        /*004c*/ 	.short	0x0380
        /*004e*/ 	.short	0x0a80


	//----- nvinfo : EIATTR_SW_WAR
	.align		4
.L_662:
        /*0050*/ 	.byte	0x04, 0x36
        /*0052*/ 	.short	(.L_664 - .L_663)
.L_663:
        /*0054*/ 	.word	0x00000008
.L_664:


//--------------------- .nv.info._ZN7cutlass13device_kernelIN5flash11enable_sm90INS1_16FlashAttnFwdSm90INS1_25CollectiveMainloopFwdSm90ILi2EN4cute5tupleIJNS5_1CILi1EEES8_S8_EEENS6_IJNS7_ILi192EEENS7_ILi128EEENS7_ILi96EEEEEELi96ENS_12float_e4m3_tEfNS_4arch4Sm90ELb0ELb1ELb1ELb1ELb0ELb1ELb0ELb1ELb1ELb1ELb1ELb0EEENS1_21CollectiveEpilogueFwdINS6_IJSA_SC_SB_EEES9_NS_10bfloat16_tESG_Li384ELb1ELb1ELb1ELb1EEENS1_36VarlenDynamicPersistentTileSchedulerILi192ELi128ELi384ELi128ELb1ELb1ELb1ELb1ELb0ELb1EEEEEEEEEvNT_6ParamsE --------------------------
	.section	.nv.info._ZN7cutlass13device_kernelIN5flash11enable_sm90INS1_16FlashAttnFwdSm90INS1_25CollectiveMainloopFwdSm90ILi2EN4cute5tupleIJNS5_1CILi1EEES8_S8_EEENS6_IJNS7_ILi192EEENS7_ILi128EEENS7_ILi96EEEEEELi96ENS_12float_e4m3_tEfNS_4arch4Sm90ELb0ELb1ELb1ELb1ELb0ELb1ELb0ELb1ELb1ELb1ELb1ELb0EEENS1_21CollectiveEpilogueFwdINS6_IJSA_SC_SB_EEES9_NS_10bfloat16_tESG_Li384ELb1ELb1ELb1ELb1EEENS1_36VarlenDynamicPersistentTileSchedulerILi192ELi128ELi384ELi128ELb1ELb1ELb1ELb1ELb0ELb1EEEEEEEEEvNT_6ParamsE,"",@"SHT_CUDA_INFO"
	.sectionflags	@""
	.align	4


	//----- nvinfo : EIATTR_CUDA_API_VERSION
	.align		4
        /*0000*/ 	.byte	0x04, 0x37
        /*0002*/ 	.short	(.L_666 - .L_665)
.L_665:
        /*0004*/ 	.word	0x00000082


	//----- nvinfo : EIATTR_KPARAM_INFO
	.align		4
.L_666:
        /*0008*/ 	.byte	0x04, 0x17
        /*000a*/ 	.short	(.L_668 - .L_667)
.L_667:
        /*000c*/ 	.word	0x00000000
        /*0010*/ 	.short	0x0000
        /*0012*/ 	.short	0x0000
        /*0014*/ 	.byte	0x00, 0xf0, 0x01, 0x2a


	//----- nvinfo : EIATTR_SPARSE_MMA_MASK
	.align		4
.L_668:
        /*0018*/ 	.byte	0x03, 0x50
        /*001a*/ 	.short	0x0000


	//----- nvinfo : EIATTR_MAXREG_COUNT
	.align		4
        /*001c*/ 	.byte	0x03, 0x1b
        /*001e*/ 	.short	0x0080


	//----- nvinfo : EIATTR_MERCURY_ISA_VERSION
	.align		4
        /*0020*/ 	.byte	0x03, 0x5f
        /*0022*/ 	.short	0x0101


	//----- nvinfo : EIATTR_VRC_CTA_INIT_COUNT
	.align		4
        /*0024*/ 	.byte	0x02, 0x4a
	.zero		1
	.zero		1


	//----- nvinfo : EIATTR_EXIT_INSTR_OFFSETS
	.align		4
        /*0028*/ 	.byte	0x04, 0x1c
        /*002a*/ 	.short	(.L_670 - .L_669)


	//   ....[0]....
.L_669:
        /*002c*/ 	.word	0x00000010


	//----- nvinfo : EIATTR_MAX_THREADS
	.align		4
.L_670:
        /*0030*/ 	.byte	0x04, 0x05
        /*0032*/ 	.short	(.L_672 - .L_671)
.L_671:
        /*0034*/ 	.word	0x00000200
        /*0038*/ 	.word	0x00000001
        /*003c*/ 	.word	0x00000001


	//----- nvinfo : EIATTR_CBANK_PARAM_SIZE
	.align		4
.L_672:
        /*0040*/ 	.byte	0x03, 0x19
        /*0042*/ 	.short	0x0a80


	//----- nvinfo : EIATTR_PARAM_CBANK
	.align		4
        /*0044*/ 	.byte	0x04, 0x0a
        /*0046*/ 	.short	(.L_674 - .L_673)
	.align		4
.L_673:
        /*0048*/ 	.word	index@(.nv.constant0._ZN7cutlass13device_kernelIN5flash11enable_sm90INS1_16FlashAttnFwdSm90INS1_25CollectiveMainloopFwdSm90ILi2EN4cute5tupleIJNS5_1CILi1EEES8_S8_EEENS6_IJNS7_ILi192EEENS7_ILi128EEENS7_ILi96EEEEEELi96ENS_12float_e4m3_tEfNS_4arch4Sm90ELb0ELb1ELb1ELb1ELb0ELb1ELb0ELb1ELb1ELb1ELb1ELb0EEENS1_21CollectiveEpilogueFwdINS6_IJSA_SC_SB_EEES9_NS_10bfloat16_tESG_Li384ELb1ELb1ELb1ELb1EEENS1_36VarlenDynamicPersistentTileSchedulerILi192ELi128ELi384ELi128ELb1ELb1ELb1ELb1ELb0ELb1EEEEEEEEEvNT_6ParamsE)
        /*004c*/ 	.short	0x0380
        /*004e*/ 	.short	0x0a80


	//----- nvinfo : EIATTR_SW_WAR
	.align		4
.L_674:
        /*0050*/ 	.byte	0x04, 0x36
        /*0052*/ 	.short	(.L_676 - .L_675)
.L_675:
        /*0054*/ 	.word	0x00000008
.L_676:


//--------------------- .nv.info._ZN7cutlass13device_kernelIN5flash11enable_sm90INS1_16FlashAttnFwdSm90INS1_25CollectiveMainloopFwdSm90ILi2EN4cute5tupleIJNS5_1CILi1EEES8_S8_EEENS6_IJNS7_ILi192EEENS7_ILi128EEENS7_ILi96EEEEEELi96ENS_12float_e4m3_tEfNS_4arch4Sm90ELb1ELb0ELb1ELb0ELb0ELb0ELb0ELb1ELb1ELb1ELb1ELb0EEENS1_21CollectiveEpilogueFwdINS6_IJSA_SC_SB_EEES9_NS_10bfloat16_tESG_Li384ELb0ELb1ELb1ELb1EEENS1_19SingleTileSchedulerILb0ELb1ELb1ELi192EEEEEEEEEvNT_6ParamsE --------------------------
	.section	.nv.info._ZN7cutlass13device_kernelIN5flash11enable_sm90INS1_16FlashAttnFwdSm90INS1_25CollectiveMainloopFwdSm90ILi2EN4cute5tupleIJNS5_1CILi1EEES8_S8_EEENS6_IJNS7_ILi192EEENS7_ILi128EEENS7_ILi96EEEEEELi96ENS_12float_e4m3_tEfNS_4arch4Sm90ELb1ELb0ELb1ELb0ELb0ELb0ELb0ELb1ELb1ELb1ELb1ELb0EEENS1_21CollectiveEpilogueFwdINS6_IJSA_SC_SB_EEES9_NS_10bfloat16_tESG_Li384ELb0ELb1ELb1ELb1EEENS1_19SingleTileSchedulerILb0ELb1ELb1ELi192EEEEEEEEEvNT_6ParamsE,"",@"SHT_CUDA_INFO"
	.sectionflags	@""
	.align	4


	//----- nvinfo : EIATTR_CUDA_API_VERSION
	.align		4
        /*0000*/ 	.byte	0x04, 0x37
        /*0002*/ 	.short	(.L_678 - .L_677)
.L_677:
        /*0004*/ 	.word	0x00000082


	//----- nvinfo : EIATTR_KPARAM_INFO
	.align		4
.L_678:
        /*0008*/ 	.byte	0x04, 0x17
        /*000a*/ 	.short	(.L_680 - .L_679)
.L_679:
        /*000c*/ 	.word	0x00000000
        /*0010*/ 	.short	0x0000
        /*0012*/ 	.short	0x0000
        /*0014*/ 	.byte	0x00, 0xf0, 0x01, 0x28


	//----- nvinfo : EIATTR_SPARSE_MMA_MASK
	.align		4
.L_680:
        /*0018*/ 	.byte	0x03, 0x50
        /*001a*/ 	.short	0x0000


	//----- nvinfo : EIATTR_MAXREG_COUNT
	.align		4
        /*001c*/ 	.byte	0x03, 0x1b
        /*001e*/ 	.short	0x0080


	//----- nvinfo : EIATTR_MERCURY_ISA_VERSION
	.align		4
        /*0020*/ 	.byte	0x03, 0x5f
        /*0022*/ 	.short	0x0101


	//----- nvinfo : EIATTR_VRC_CTA_INIT_COUNT
	.align		4
        /*0024*/ 	.byte	0x02, 0x4a
	.zero		1
	.zero		1


	//----- nvinfo : EIATTR_EXIT_INSTR_OFFSETS
	.align		4
        /*0028*/ 	.byte	0x04, 0x1c
        /*002a*/ 	.short	(.L_682 - .L_681)


	//   ....[0]....
.L_681:
        /*002c*/ 	.word	0x00000010


	//----- nvinfo : EIATTR_MAX_THREADS
	.align		4
.L_682:
        /*0030*/ 	.byte	0x04, 0x05
        /*0032*/ 	.short	(.L_684 - .L_683)
.L_683:
        /*0034*/ 	.word	0x00000200
        /*0038*/ 	.word	0x00000001
        /*003c*/ 	.word	0x00000001


	//----- nvinfo : EIATTR_CBANK_PARAM_SIZE
	.align		4
.L_684:
        /*0040*/ 	.byte	0x03, 0x19
        /*0042*/ 	.short	0x0a00


	//----- nvinfo : EIATTR_PARAM_CBANK
	.align		4
        /*0044*/ 	.byte	0x04, 0x0a
        /*0046*/ 	.short	(.L_686 - .L_685)
	.align		4
.L_685:
        /*0048*/ 	.word	index@(.nv.constant0._ZN7cutlass13device_kernelIN5flash11enable_sm90INS1_16FlashAttnFwdSm90INS1_25CollectiveMainloopFwdSm90ILi2EN4cute5tupleIJNS5_1CILi1EEES8_S8_EEENS6_IJNS7_ILi192EEENS7_ILi128EEENS7_ILi96EEEEEELi96ENS_12float_e4m3_tEfNS_4arch4Sm90ELb1ELb0ELb1ELb0ELb0ELb0ELb0ELb1ELb1ELb1ELb1ELb0EEENS1_21CollectiveEpilogueFwdINS6_IJSA_SC_SB_EEES9_NS_10bfloat16_tESG_Li384ELb0ELb1ELb1ELb1EEENS1_19SingleTileSchedulerILb0ELb1ELb1ELi192EEEEEEEEEvNT_6ParamsE)
        /*004c*/ 	.short	0x0380
        /*004e*/ 	.short	0x0a00


	//----- nvinfo : EIATTR_SW_WAR
	.align		4
.L_686:
        /*0050*/ 	.byte	0x04, 0x36
        /*0052*/ 	.short	(.L_688 - .L_687)
.L_687:
        /*0054*/ 	.word	0x00000008
.L_688:


//--------------------- .nv.info._ZN7cutlass13device_kernelIN5flash11enable_sm90INS1_16FlashAttnFwdSm90INS1_25CollectiveMainloopFwdSm90ILi2EN4cute5tupleIJNS5_1CILi1EEES8_S8_EEENS6_IJNS7_ILi192EEENS7_ILi128EEENS7_ILi96EEEEEELi96ENS_12float_e4m3_tEfNS_4arch4Sm90ELb1ELb0ELb1ELb1ELb0ELb0ELb0ELb1ELb1ELb1ELb1ELb0EEENS1_21CollectiveEpilogueFwdINS6_IJSA_SC_SB_EEES9_NS_10bfloat16_tESG_Li384ELb1ELb1ELb1ELb1EEENS1_36VarlenDynamicPersistentTileSchedulerILi192ELi128ELi384ELi128ELb1ELb1ELb1ELb1ELb1ELb1EEEEEEEEEvNT_6ParamsE --------------------------
	.section	.nv.info._ZN7cutlass13device_kernelIN5flash11enable_sm90INS1_16FlashAttnFwdSm90INS1_25CollectiveMainloopFwdSm90ILi2EN4cute5tupleIJNS5_1CILi1EEES8_S8_EEENS6_IJNS7_ILi192EEENS7_ILi128EEENS7_ILi96EEEEEELi96ENS_12float_e4m3_tEfNS_4arch4Sm90ELb1ELb0ELb1ELb1ELb0ELb0ELb0ELb1ELb1ELb1ELb1ELb0EEENS1_21CollectiveEpilogueFwdINS6_IJSA_SC_SB_EEES9_NS_10bfloat16_tESG_Li384ELb1ELb1ELb1ELb1EEENS1_36VarlenDynamicPersistentTileSchedulerILi192ELi128ELi384ELi128ELb1ELb1ELb1ELb1ELb1ELb1EEEEEEEEEvNT_6ParamsE,"",@"SHT_CUDA_INFO"
	.sectionflags	@""
	.align	4


	//----- nvinfo : EIATTR_CUDA_API_VERSION
	.align		4
        /*0000*/ 	.byte	0x04, 0x37
        /*0002*/ 	.short	(.L_690 - .L_689)
.L_689:
        /*0004*/ 	.word	0x00000082


	//----- nvinfo : EIATTR_KPARAM_INFO
	.align		4
.L_690:
        /*0008*/ 	.byte	0x04, 0x17
        /*000a*/ 	.short	(.L_692 - .L_691)
.L_691:
        /*000c*/ 	.word	0x00000000
        /*0010*/ 	.short	0x0000
        /*0012*/ 	.short	0x0000
        /*0014*/ 	.byte	0x00, 0xf0, 0x01, 0x2a


	//----- nvinfo : EIATTR_SPARSE_MMA_MASK
	.align		4
.L_692:
        /*0018*/ 	.byte	0x03, 0x50
        /*001a*/ 	.short	0x0000


	//----- nvinfo : EIATTR_MAXREG_COUNT
	.align		4
        /*001c*/ 	.byte	0x03, 0x1b
        /*001e*/ 	.short	0x0080


	//----- nvinfo : EIATTR_MERCURY_ISA_VERSION
	.align		4
        /*0020*/ 	.byte	0x03, 0x5f
        /*0022*/ 	.short	0x0101


	//----- nvinfo : EIATTR_VRC_CTA_INIT_COUNT
	.align		4
        /*0024*/ 	.byte	0x02, 0x4a
	.zero		1
	.zero		1


	//----- nvinfo : EIATTR_EXIT_INSTR_OFFSETS
	.align		4
        /*0028*/ 	.byte	0x04, 0x1c
        /*002a*/ 	.short	(.L_694 - .L_693)


	//   ....[0]....
.L_693:
        /*002c*/ 	.word	0x00000010


	//----- nvinfo : EIATTR_MAX_THREADS
	.align		4
.L_694:
        /*0030*/ 	.byte	0x04, 0x05
        /*0032*/ 	.short	(.L_696 - .L_695)
.L_695:
        /*0034*/ 	.word	0x00000200
        /*0038*/ 	.word	0x00000001
        /*003c*/ 	.word	0x00000001


	//----- nvinfo : EIATTR_CBANK_PARAM_SIZE
	.align		4
.L_696:
        /*0040*/ 	.byte	0x03, 0x19
        /*0042*/ 	.short	0x0a80


	//----- nvinfo : EIATTR_PARAM_CBANK
	.align		4
        /*0044*/ 	.byte	0x04, 0x0a
        /*0046*/ 	.short	(.L_698 - .L_697)
	.align		4
.L_697:
        /*0048*/ 	.word	index@(.nv.constant0._ZN7cutlass13device_kernelIN5flash11enable_sm90INS1_16FlashAttnFwdSm90INS1_25CollectiveMainloopFwdSm90ILi2EN4cute5tupleIJNS5_1CILi1EEES8_S8_EEENS6_IJNS7_ILi192EEENS7_ILi128EEENS7_ILi96EEEEEELi96ENS_12float_e4m3_tEfNS_4arch4Sm90ELb1ELb0ELb1ELb1ELb0ELb0ELb0ELb1ELb1ELb1ELb1ELb0EEENS1_21CollectiveEpilogueFwdINS6_IJSA_SC_SB_EEES9_NS_10bfloat16_tESG_Li384ELb1ELb1ELb1ELb1EEENS1_36VarlenDynamicPersistentTileSchedulerILi192ELi128ELi384ELi128ELb1ELb1ELb1ELb1ELb1ELb1EEEEEEEEEvNT_6ParamsE)
        /*004c*/ 	.short	0x0380
        /*004e*/ 	.short	0x0a80


	//----- nvinfo : EIATTR_SW_WAR
	.align		4
.L_698:
        /*0050*/ 	.byte	0x04, 0x36
        /*0052*/ 	.short	(.L_700 - .L_699)
.L_699:
        /*0054*/ 	.word	0x00000008
.L_700:


//--------------------- .nv.info._ZN7cutlass13device_kernelIN5flash11enable_sm90INS1_16FlashAttnFwdSm90INS1_25CollectiveMainloopFwdSm90ILi2EN4cute5tupleIJNS5_1CILi1EEES8_S8_EEENS6_IJNS7_ILi192EEENS7_ILi128EEENS7_ILi96EEEEEELi96ENS_12float_e4m3_tEfNS_4arch4Sm90ELb1ELb0ELb1ELb1ELb0ELb1ELb0ELb1ELb1ELb1ELb1ELb0EEENS1_21CollectiveEpilogueFwdINS6_IJSA_SC_SB_EEES9_NS_10bfloat16_tESG_Li384ELb1ELb1ELb1ELb1EEENS1_36VarlenDynamicPersistentTileSchedulerILi192ELi128ELi384ELi128ELb1ELb1ELb1ELb1ELb1ELb1EEEEEEEEEvNT_6ParamsE --------------------------
	.section	.nv.info._ZN7cutlass13device_kernelIN5flash11enable_sm90INS1_16FlashAttnFwdSm90INS1_25CollectiveMainloopFwdSm90ILi2EN4cute5tupleIJNS5_1CILi1EEES8_S8_EEENS6_IJNS7_ILi192EEENS7_ILi128EEENS7_ILi96EEEEEELi96ENS_12float_e4m3_tEfNS_4arch4Sm90ELb1ELb0ELb1ELb1ELb0ELb1ELb0ELb1ELb1ELb1ELb1ELb0EEENS1_21CollectiveEpilogueFwdINS6_IJSA_SC_SB_EEES9_NS_10bfloat16_tESG_Li384ELb1ELb1ELb1ELb1EEENS1_36VarlenDynamicPersistentTileSchedulerILi192ELi128ELi384ELi128ELb1ELb1ELb1ELb1ELb1ELb1EEEEEEEEEvNT_6ParamsE,"",@"SHT_CUDA_INFO"
	.sectionflags	@""
	.align	4


	//----- nvinfo : EIATTR_CUDA_API_VERSION
	.align		4
        /*0000*/ 	.byte	0x04, 0x37
        /*0002*/ 	.short	(.L_702 - .L_701)
.L_701:
        /*0004*/ 	.word	0x00000082


	//----- nvinfo : EIATTR_KPARAM_INFO
	.align		4
.L_702:
        /*0008*/ 	.byte	0x04, 0x17
        /*000a*/ 	.short	(.L_704 - .L_703)
.L_703:
        /*000c*/ 	.word	0x00000000
        /*0010*/ 	.short	0x0000
        /*0012*/ 	.short	0x0000
        /*0014*/ 	.byte	0x00, 0xf0, 0x01, 0x2a


	//----- nvinfo : EIATTR_SPARSE_MMA_MASK
	.align		4
.L_704:
        /*0018*/ 	.byte	0x03, 0x50
        /*001a*/ 	.short	0x0000


	//----- nvinfo : EIATTR_MAXREG_COUNT
	.align		4
        /*001c*/ 	.byte	0x03, 0x1b
        /*001e*/ 	.short	0x0080


	//----- nvinfo : EIATTR_MERCURY_ISA_VERSION
	.align		4
        /*0020*/ 	.byte	0x03, 0x5f
        /*0022*/ 	.short	0x0101


	//----- nvinfo : EIATTR_VRC_CTA_INIT_COUNT
	.align		4
        /*0024*/ 	.byte	0x02, 0x4a
	.zero		1
	.zero		1


	//----- nvinfo : EIATTR_EXIT_INSTR_OFFSETS
	.align		4
        /*0028*/ 	.byte	0x04, 0x1c
        /*002a*/ 	.short	(.L_706 - .L_705)


	//   ....[0]....
.L_705:
        /*002c*/ 	.word	0x00000010


	//----- nvinfo : EIATTR_MAX_THREADS
	.align		4
.L_706:
        /*0030*/ 	.byte	0x04, 0x05
        /*0032*/ 	.short	(.L_708 - .L_707)
.L_707:
        /*0034*/ 	.word	0x00000200
        /*0038*/ 	.word	0x00000001
        /*003c*/ 	.word	0x00000001


	//----- nvinfo : EIATTR_CBANK_PARAM_SIZE
	.align		4
.L_708:
        /*0040*/ 	.byte	0x03, 0x19
        /*0042*/ 	.short	0x0a80


	//----- nvinfo : EIATTR_PARAM_CBANK
	.align		4
        /*0044*/ 	.byte	0x04, 0x0a
        /*0046*/ 	.short	(.L_710 - .L_709)
	.align		4
.L_709:
        /*0048*/ 	.word	index@(.nv.constant0._ZN7cutlass13device_kernelIN5flash11enable_sm90INS1_16FlashAttnFwdSm90INS1_25CollectiveMainloopFwdSm90ILi2EN4cute5tupleIJNS5_1CILi1EEES8_S8_EEENS6_IJNS7_ILi192EEENS7_ILi128EEENS7_ILi96EEEEEELi96ENS_12float_e4m3_tEfNS_4arch4Sm90ELb1ELb0ELb1ELb1ELb0ELb1ELb0ELb1ELb1ELb1ELb1ELb0EEENS1_21CollectiveEpilogueFwdINS6_IJSA_SC_SB_EEES9_NS_10bfloat16_tESG_Li384ELb1ELb1ELb1ELb1EEENS1_36VarlenDynamicPersistentTileSchedulerILi192ELi128ELi384ELi128ELb1ELb1ELb1ELb1ELb1ELb1EEEEEEEEEvNT_6ParamsE)
        /*004c*/ 	.short	0x0380
        /*004e*/ 	.short	0x0a80


	//----- nvinfo : EIATTR_SW_WAR
	.align		4
.L_710:
        /*0050*/ 	.byte	0x04, 0x36
        /*0052*/ 	.short	(.L_712 - .L_711)
.L_711:
        /*0054*/ 	.word	0x00000008
.L_712:


//--------------------- .nv.info._ZN7cutlass13device_kernelIN5flash11enable_sm90INS1_16FlashAttnFwdSm90INS1_25CollectiveMainloopFwdSm90ILi2EN4cute5tupleIJNS5_1CILi1EEES8_S8_EEENS6_IJNS7_ILi192EEENS7_ILi160EEENS7_ILi64EEEEEELi64ENS_12float_e4m3_tEfNS_4arch4Sm90ELb0ELb0ELb1ELb0ELb0ELb0ELb0ELb1ELb1ELb1ELb1ELb0EEENS1_21CollectiveEpilogueFwdINS6_IJSA_SC_SB_EEES9_NS_10bfloat16_tESG_Li384ELb0ELb1ELb1ELb1EEENS1_19SingleTileSchedulerILb0ELb1ELb1ELi192EEEEEEEEEvNT_6ParamsE --------------------------
	.section	.nv.info._ZN7cutlass13device_kernelIN5flash11enable_sm90INS1_16FlashAttnFwdSm90INS1_25CollectiveMainloopFwdSm90ILi2EN4cute5tupleIJNS5_1CILi1EEES8_S8_EEENS6_IJNS7_ILi192EEENS7_ILi160EEENS7_ILi64EEEEEELi64ENS_12float_e4m3_tEfNS_4arch4Sm90ELb0ELb0ELb1ELb0ELb0ELb0ELb0ELb1ELb1ELb1ELb1ELb0EEENS1_21CollectiveEpilogueFwdINS6_IJSA_SC_SB_EEES9_NS_10bfloat16_tESG_Li384ELb0ELb1ELb1ELb1EEENS1_19SingleTileSchedulerILb0ELb1ELb1ELi192EEEEEEEEEvNT_6ParamsE,"",@"SHT_CUDA_INFO"
	.sectionflags	@""
	.align	4


	//----- nvinfo : EIATTR_CUDA_API_VERSION
	.align		4
        /*0000*/ 	.byte	0x04, 0x37
        /*0002*/ 	.short	(.L_714 - .L_713)
.L_713:
        /*0004*/ 	.word	0x00000082


	//----- nvinfo : EIATTR_KPARAM_INFO
	.align		4
.L_714:
        /*0008*/ 	.byte	0x04, 0x17
        /*000a*/ 	.short	(.L_716 - .L_715)
.L_715:
        /*000c*/ 	.word	0x00000000
        /*0010*/ 	.short	0x0000
        /*0012*/ 	.short	0x0000
        /*0014*/ 	.byte	0x00, 0xf0, 0x01, 0x28


	//----- nvinfo : EIATTR_SPARSE_MMA_MASK
	.align		4
.L_716:
        /*0018*/ 	.byte	0x03, 0x50
        /*001a*/ 	.short	0x0000


	//----- nvinfo : EIATTR_MAXREG_COUNT
	.align		4
        /*001c*/ 	.byte	0x03, 0x1b
        /*001e*/ 	.short	0x0080


	//----- nvinfo : EIATTR_MERCURY_ISA_VERSION
	.align		4
        /*0020*/ 	.byte	0x03, 0x5f
        /*0022*/ 	.short	0x0101


	//----- nvinfo : EIATTR_VRC_CTA_INIT_COUNT
	.align		4
        /*0024*/ 	.byte	0x02, 0x4a
	.zero		1
	.zero		1


	//----- nvinfo : EIATTR_EXIT_INSTR_OFFSETS
	.align		4
        /*0028*/ 	.byte	0x04, 0x1c
        /*002a*/ 	.short	(.L_718 - .L_717)


	//   ....[0]....
.L_717:
        /*002c*/ 	.word	0x00000010


	//----- nvinfo : EIATTR_MAX_THREADS
	.align		4
.L_718:
        /*0030*/ 	.byte	0x04, 0x05
        /*0032*/ 	.short	(.L_720 - .L_719)
.L_719:
        /*0034*/ 	.word	0x00000200
        /*0038*/ 	.word	0x00000001
        /*003c*/ 	.word	0x00000001


	//----- nvinfo : EIATTR_CBANK_PARAM_SIZE
	.align		4
.L_720:
        /*0040*/ 	.byte	0x03, 0x19
        /*0042*/ 	.short	0x0a00


	//----- nvinfo : EIATTR_PARAM_CBANK
	.align		4
        /*0044*/ 	.byte	0x04, 0x0a
        /*0046*/ 	.short	(.L_722 - .L_721)
	.align		4
.L_721:
        /*0048*/ 	.word	index@(.nv.constant0._ZN7cutlass13device_kernelIN5flash11enable_sm90INS1_16FlashAttnFwdSm90INS1_25CollectiveMainloopFwdSm90ILi2EN4cute5tupleIJNS5_1CILi1EEES8_S8_EEENS6_IJNS7_ILi192EEENS7_ILi160EEENS7_ILi64EEEEEELi64ENS_12float_e4m3_tEfNS_4arch4Sm90ELb0ELb0ELb1ELb0ELb0ELb0ELb0ELb1ELb1ELb1ELb1ELb0EEENS1_21CollectiveEpilogueFwdINS6_IJSA_SC_SB_EEES9_NS_10bfloat16_tESG_Li384ELb0ELb1ELb1ELb1EEENS1_19SingleTileSchedulerILb0ELb1ELb1ELi192EEEEEEEEEvNT_6ParamsE)
        /*004c*/ 	.short	0x0380
        /*004e*/ 	.short	0x0a00


	//----- nvinfo : EIATTR_SW_WAR
	.align		4
.L_722:
        /*0050*/ 	.byte	0x04, 0x36
        /*0052*/ 	.short	(.L_724 - .L_723)
.L_723:
        /*0054*/ 	.word	0x00000008
.L_724:


//--------------------- .nv.info._ZN7cutlass13device_kernelIN5flash11enable_sm90INS1_16FlashAttnFwdSm90INS1_25CollectiveMainloopFwdSm90ILi2EN4cute5tupleIJNS5_1CILi1EEES8_S8_EEENS6_IJNS7_ILi192EEENS7_ILi160EEENS7_ILi64EEEEEELi64ENS_12float_e4m3_tEfNS_4arch4Sm90ELb0ELb0ELb1ELb1ELb0ELb0ELb0ELb1ELb1ELb1ELb1ELb0EEENS1_21CollectiveEpilogueFwdINS6_IJSA_SC_SB_EEES9_NS_10bfloat16_tESG_Li384ELb1ELb1ELb1ELb1EEENS1_36VarlenDynamicPersistentTileSchedulerILi192ELi160ELi384ELi128ELb1ELb1ELb1ELb0ELb1ELb1EEEEEEEEEvNT_6ParamsE --------------------------
	.section	.nv.info._ZN7cutlass13device_kernelIN5flash11enable_sm90INS1_16FlashAttnFwdSm90INS1_25CollectiveMainloopFwdSm90ILi2EN4cute5tupleIJNS5_1CILi1EEES8_S8_EEENS6_IJNS7_ILi192EEENS7_ILi160EEENS7_ILi64EEEEEELi64ENS_12float_e4m3_tEfNS_4arch4Sm90ELb0ELb0ELb1ELb1ELb0ELb0ELb0ELb1ELb1ELb1ELb1ELb0EEENS1_21CollectiveEpilogueFwdINS6_IJSA_SC_SB_EEES9_NS_10bfloat16_tESG_Li384ELb1ELb1ELb1ELb1EEENS1_36VarlenDynamicPersistentTileSchedulerILi192ELi160ELi384ELi128ELb1ELb1ELb1ELb0ELb1ELb1EEEEEEEEEvNT_6ParamsE,"",@"SHT_CUDA_INFO"
	.sectionflags	@""
	.align	4


	//----- nvinfo : EIATTR_CUDA_API_VERSION
	.align		4
        /*0000*/ 	.byte	0x04, 0x37
        /*0002*/ 	.short	(.L_726 - .L_725)
.L_725:
        /*0004*/ 	.word	0x00000082


	//----- nvinfo : EIATTR_KPARAM_INFO
	.align		4
.L_726:
        /*0008*/ 	.byte	0x04, 0x17
        /*000a*/ 	.short	(.L_728 - .L_727)
.L_727:
        /*000c*/ 	.word	0x00000000
        /*0010*/ 	.short	0x0000
        /*0012*/ 	.short	0x0000
        /*0014*/ 	.byte	0x00, 0xf0, 0x01, 0x2a


	//----- nvinfo : EIATTR_SPARSE_MMA_MASK
	.align		4
.L_728:
        /*0018*/ 	.byte	0x03, 0x50
        /*001a*/ 	.short	0x0000


	//----- nvinfo : EIATTR_MAXREG_COUNT
	.align		4
        /*001c*/ 	.byte	0x03, 0x1b
        /*001e*/ 	.short	0x0080


	//----- nvinfo : EIATTR_MERCURY_ISA_VERSION
	.align		4
        /*0020*/ 	.byte	0x03, 0x5f
        /*0022*/ 	.short	0x0101


	//----- nvinfo : EIATTR_VRC_CTA_INIT_COUNT
	.align		4
        /*0024*/ 	.byte	0x02, 0x4a
	.zero		1
	.zero		1


	//----- nvinfo : EIATTR_EXIT_INSTR_OFFSETS
	.align		4
        /*0028*/ 	.byte	0x04, 0x1c
        /*002a*/ 	.short	(.L_730 - .L_729)


	//   ....[0]....
.L_729:
        /*002c*/ 	.word	0x00000010


	//----- nvinfo : EIATTR_MAX_THREADS
	.align		4
.L_730:
        /*0030*/ 	.byte	0x04, 0x05
        /*0032*/ 	.short	(.L_732 - .L_731)
.L_731:
        /*0034*/ 	.word	0x00000200
        /*0038*/ 	.word	0x00000001
        /*003c*/ 	.word	0x00000001


	//----- nvinfo : EIATTR_CBANK_PARAM_SIZE
	.align		4
.L_732:
        /*0040*/ 	.byte	0x03, 0x19
        /*0042*/ 	.short	0x0a80


	//----- nvinfo : EIATTR_PARAM_CBANK
	.align		4
        /*0044*/ 	.byte	0x04, 0x0a
        /*0046*/ 	.short	(.L_734 - .L_733)
	.align		4
.L_733:
        /*0048*/ 	.word	index@(.nv.constant0._ZN7cutlass13device_kernelIN5flash11enable_sm90INS1_16FlashAttnFwdSm90INS1_25CollectiveMainloopFwdSm90ILi2EN4cute5tupleIJNS5_1CILi1EEES8_S8_EEENS6_IJNS7_ILi192EEENS7_ILi160EEENS7_ILi64EEEEEELi64ENS_12float_e4m3_tEfNS_4arch4Sm90ELb0ELb0ELb1ELb1ELb0ELb0ELb0ELb1ELb1ELb1ELb1ELb0EEENS1_21CollectiveEpilogueFwdINS6_IJSA_SC_SB_EEES9_NS_10bfloat16_tESG_Li384ELb1ELb1ELb1ELb1EEENS1_36VarlenDynamicPersistentTileSchedulerILi192ELi160ELi384ELi128ELb1ELb1ELb1ELb0ELb1ELb1EEEEEEEEEvNT_6ParamsE)
        /*004c*/ 	.short	0x0380
        /*004e*/ 	.short	0x0a80


	//----- nvinfo : EIATTR_SW_WAR
	.align		4
.L_734:
        /*0050*/ 	.byte	0x04, 0x36
        /*0052*/ 	.short	(.L_736 - .L_735)
.L_735:
        /*0054*/ 	.word	0x00000008
.L_736:


//--------------------- .nv.info._ZN7cutlass13device_kernelIN5flash11enable_sm90INS1_16FlashAttnFwdSm90INS1_25CollectiveMainloopFwdSm90ILi2EN4cute5tupleIJNS5_1CILi1EEES8_S8_EEENS6_IJNS7_ILi192EEENS7_ILi160EEENS7_ILi64EEEEEELi64ENS_12float_e4m3_tEfNS_4arch4Sm90ELb0ELb0ELb1ELb1ELb0ELb1ELb0ELb1ELb1ELb1ELb1ELb0EEENS1_21CollectiveEpilogueFwdINS6_IJSA_SC_SB_EEES9_NS_10bfloat16_tESG_Li384ELb1ELb1ELb1ELb1EEENS1_36VarlenDynamicPersistentTileSchedulerILi192ELi160ELi384ELi128ELb1ELb1ELb1ELb0ELb1ELb1EEEEEEEEEvNT_6ParamsE --------------------------
	.section	.nv.info._ZN7cutlass13device_kernelIN5flash11enable_sm90INS1_16FlashAttnFwdSm90INS1_25CollectiveMainloopFwdSm90ILi2EN4cute5tupleIJNS5_1CILi1EEES8_S8_EEENS6_IJNS7_ILi192EEENS7_ILi160EEENS7_ILi64EEEEEELi64ENS_12float_e4m3_tEfNS_4arch4Sm90ELb0ELb0ELb1ELb1ELb0ELb1ELb0ELb1ELb1ELb1ELb1ELb0EEENS1_21CollectiveEpilogueFwdINS6_IJSA_SC_SB_EEES9_NS_10bfloat16_tESG_Li384ELb1ELb1ELb1ELb1EEENS1_36VarlenDynamicPersistentTileSchedulerILi192ELi160ELi384ELi128ELb1ELb1ELb1ELb0ELb1ELb1EEEEEEEEEvNT_6ParamsE,"",@"SHT_CUDA_INFO"
	.sectionflags	@""
	.align	4


	//----- nvinfo : EIATTR_CUDA_API_VERSION
	.align		4
        /*0000*/ 	.byte	0x04, 0x37
        /*0002*/ 	.short	(.L_738 - .L_737)
.L_737:
        /*0004*/ 	.word	0x00000082


	//----- nvinfo : EIATTR_KPARAM_INFO
	.align		4
.L_738:
        /*0008*/ 	.byte	0x04, 0x17
        /*000a*/ 	.short	(.L_740 - .L_739)
.L_739:
        /*000c*/ 	.word	0x00000000
        /*0010*/ 	.short	0x0000
        /*0012*/ 	.short	0x0000
        /*0014*/ 	.byte	0x00, 0xf0, 0x01, 0x2a


	//----- nvinfo : EIATTR_SPARSE_MMA_MASK
	.align		4
.L_740:
        /*0018*/ 	.byte	0x03, 0x50
        /*001a*/ 	.short	0x0000


	//----- nvinfo : EIATTR_MAXREG_COUNT
	.align		4
        /*001c*/ 	.byte	0x03, 0x1b
        /*001e*/ 	.short	0x0080


	//----- nvinfo : EIATTR_MERCURY_ISA_VERSION
	.align		4
        /*0020*/ 	.byte	0x03, 0x5f
        /*0022*/ 	.short	0x0101


	//----- nvinfo : EIATTR_VRC_CTA_INIT_COUNT
	.align		4
        /*0024*/ 	.byte	0x02, 0x4a
	.zero		1
	.zero		1


	//----- nvinfo : EIATTR_EXIT_INSTR_OFFSETS
	.align		4
        /*0028*/ 	.byte	0x04, 0x1c
        /*002a*/ 	.short	(.L_742 - .L_741)


	//   ....[0]....
.L_741:
        /*002c*/ 	.word	0x00000010


	//----- nvinfo : EIATTR_MAX_THREADS
	.align		4
.L_742:
        /*0030*/ 	.byte	0x04, 0x05
        /*0032*/ 	.short	(.L_744 - .L_743)
.L_743:
        /*0034*/ 	.word	0x00000200
        /*0038*/ 	.word	0x00000001
        /*003c*/ 	.word	0x00000001


	//----- nvinfo : EIATTR_CBANK_PARAM_SIZE
	.align		4
.L_744:
        /*0040*/ 	.byte	0x03, 0x19
        /*0042*/ 	.short	0x0a80


	//----- nvinfo : EIATTR_PARAM_CBANK
	.align		4
        /*0044*/ 	.byte	0x04, 0x0a
        /*0046*/ 	.short	(.L_746 - .L_745)
	.align		4
.L_745:
        /*0048*/ 	.word	index@(.nv.constant0._ZN7cutlass13device_kernelIN5flash11enable_sm90INS1_16FlashAttnFwdSm90INS1_25CollectiveMainloopFwdSm90ILi2EN4cute5tupleIJNS5_1CILi1EEES8_S8_EEENS6_IJNS7_ILi192EEENS7_ILi160EEENS7_ILi64EEEEEELi64ENS_12float_e4m3_tEfNS_4arch4Sm90ELb0ELb0ELb1ELb1ELb0ELb1ELb0ELb1ELb1ELb1ELb1ELb0EEENS1_21CollectiveEpilogueFwdINS6_IJSA_SC_SB_EEES9_NS_10bfloat16_tESG_Li384ELb1ELb1ELb1ELb1EEENS1_36VarlenDynamicPersistentTileSchedulerILi192ELi160ELi384ELi128ELb1ELb1ELb1ELb0ELb1ELb1EEEEEEEEEvNT_6ParamsE)
        /*004c*/ 	.short	0x0380
        /*004e*/ 	.short	0x0a80


	//----- nvinfo : EIATTR_SW_WAR
	.align		4
.L_746:
        /*0050*/ 	.byte	0x04, 0x36
        /*0052*/ 	.short	(.L_748 - .L_747)
.L_747:
        /*0054*/ 	.word	0x00000008
.L_748:


//--------------------- .nv.info._ZN7cutlass13device_kernelIN5flash11enable_sm90INS1_16FlashAttnFwdSm90INS1_25CollectiveMainloopFwdSm90ILi2EN4cute5tupleIJNS5_1CILi1EEES8_S8_EEENS6_IJNS7_ILi192EEENS7_ILi160EEENS7_ILi64EEEEEELi64ENS_12float_e4m3_tEfNS_4arch4Sm90ELb0ELb1ELb1ELb0ELb0ELb0ELb0ELb1ELb1ELb1ELb1ELb0EEENS1_21CollectiveEpilogueFwdINS6_IJSA_SC_SB_EEES9_NS_10bfloat16_tESG_Li384ELb0ELb1ELb1ELb1EEENS1_19SingleTileSchedulerILb0ELb1ELb1ELi192EEEEEEEEEvNT_6ParamsE --------------------------
	.section	.nv.info._ZN7cutlass13device_kernelIN5flash11enable_sm90INS1_16FlashAttnFwdSm90INS1_25CollectiveMainloopFwdSm90ILi2EN4cute5tupleIJNS5_1CILi1EEES8_S8_EEENS6_IJNS7_ILi192EEENS7_ILi160EEENS7_ILi64EEEEEELi64ENS_12float_e4m3_tEfNS_4arch4Sm90ELb0ELb1ELb1ELb0ELb0ELb0ELb0ELb1ELb1ELb1ELb1ELb0EEENS1_21CollectiveEpilogueFwdINS6_IJSA_SC_SB_EEES9_NS_10bfloat16_tESG_Li384ELb0ELb1ELb1ELb1EEENS1_19SingleTileSchedulerILb0ELb1ELb1ELi192EEEEEEEEEvNT_6ParamsE,"",@"SHT_CUDA_INFO"
	.sectionflags	@""
	.align	4


	//----- nvinfo : EIATTR_CUDA_API_VERSION
	.align		4
        /*0000*/ 	.byte	0x04, 0x37
        /*0002*/ 	.short	(.L_750 - .L_749)
.L_749:
        /*0004*/ 	.word	0x00000082


	//----- nvinfo : EIATTR_KPARAM_INFO
	.align		4
.L_750:
        /*0008*/ 	.byte	0x04, 0x17
        /*000a*/ 	.short	(.L_752 - .L_751)
.L_751:
        /*000c*/ 	.word	0x00000000
        /*0010*/ 	.short	0x0000
        /*0012*/ 	.short	0x0000
        /*0014*/ 	.byte	0x00, 0xf0, 0x01, 0x28


	//----- nvinfo : EIATTR_SPARSE_MMA_MASK
	.align		4
.L_752:
        /*0018*/ 	.byte	0x03, 0x50
        /*001a*/ 	.short	0x0000


	//----- nvinfo : EIATTR_MAXREG_COUNT
	.align		4
        /*001c*/ 	.byte	0x03, 0x1b
        /*001e*/ 	.short	0x0080


	//----- nvinfo : EIATTR_MERCURY_ISA_VERSION
	.align		4
        /*0020*/ 	.byte	0x03, 0x5f
        /*0022*/ 	.short	0x0101


	//----- nvinfo : EIATTR_VRC_CTA_INIT_COUNT
	.align		4
        /*0024*/ 	.byte	0x02, 0x4a
	.zero		1
	.zero		1


	//----- nvinfo : EIATTR_EXIT_INSTR_OFFSETS
	.align		4
        /*0028*/ 	.byte	0x04, 0x1c
        /*002a*/ 	.short	(.L_754 - .L_753)


	//   ....[0]....
.L_753:
        /*002c*/ 	.word	0x00000010


	//----- nvinfo : EIATTR_MAX_THREADS
	.align		4
.L_754:
        /*0030*/ 	.byte	0x04, 0x05
        /*0032*/ 	.short	(.L_756 - .L_755)
.L_755:
        /*0034*/ 	.word	0x00000200
        /*0038*/ 	.word	0x00000001
        /*003c*/ 	.word	0x00000001


	//----- nvinfo : EIATTR_CBANK_PARAM_SIZE
	.align		4
.L_756:
        /*0040*/ 	.byte	0x03, 0x19
        /*0042*/ 	.short	0x0a00


	//----- nvinfo : EIATTR_PARAM_CBANK
	.align		4
        /*0044*/ 	.byte	0x04, 0x0a
        /*0046*/ 	.short	(.L_758 - .L_757)
	.align		4
.L_757:
        /*0048*/ 	.word	index@(.nv.constant0._ZN7cutlass13device_kernelIN5flash11enable_sm90INS1_16FlashAttnFwdSm90INS1_25CollectiveMainloopFwdSm90ILi2EN4cute5tupleIJNS5_1CILi1EEES8_S8_EEENS6_IJNS7_ILi192EEENS7_ILi160EEENS7_ILi64EEEEEELi64ENS_12float_e4m3_tEfNS_4arch4Sm90ELb0ELb1ELb1ELb0ELb0ELb0ELb0ELb1ELb1ELb1ELb1ELb0EEENS1_21CollectiveEpilogueFwdINS6_IJSA_SC_SB_EEES9_NS_10bfloat16_tESG_Li384ELb0ELb1ELb1ELb1EEENS1_19SingleTileSchedulerILb0ELb1ELb1ELi192EEEEEEEEEvNT_6ParamsE)
        /*004c*/ 	.short	0x0380
        /*004e*/ 	.short	0x0a00


	//----- nvinfo : EIATTR_SW_WAR
	.align		4
.L_758:
        /*0050*/ 	.byte	0x04, 0x36
        /*0052*/ 	.short	(.L_760 - .L_759)
.L_759:
        /*0054*/ 	.word	0x00000008
.L_760:


//--------------------- .nv.info._ZN7cutlass13device_kernelIN5flash11enable_sm90INS1_16FlashAttnFwdSm90INS1_25CollectiveMainloopFwdSm90ILi2EN4cute5tupleIJNS5_1CILi1EEES8_S8_EEENS6_IJNS7_ILi192EEENS7_ILi160EEENS7_ILi64EEEEEELi64ENS_12float_e4m3_tEfNS_4arch4Sm90ELb0ELb1ELb1ELb1ELb0ELb0ELb0ELb1ELb1ELb1ELb1ELb0EEENS1_21CollectiveEpilogueFwdINS6_IJSA_SC_SB_EEES9_NS_10bfloat16_tESG_Li384ELb1ELb1ELb1ELb1EEENS1_36VarlenDynamicPersistentTileSchedulerILi192ELi160ELi384ELi128ELb1ELb1ELb1ELb1ELb0ELb1EEEEEEEEEvNT_6ParamsE --------------------------
	.section	.nv.info._ZN7cutlass13device_kernelIN5flash11enable_sm90INS1_16FlashAttnFwdSm90INS1_25CollectiveMainloopFwdSm90ILi2EN4cute5tupleIJNS5_1CILi1EEES8_S8_EEENS6_IJNS7_ILi192EEENS7_ILi160EEENS7_ILi64EEEEEELi64ENS_12float_e4m3_tEfNS_4arch4Sm90ELb0ELb1ELb1ELb1ELb0ELb0ELb0ELb1ELb1ELb1ELb1ELb0EEENS1_21CollectiveEpilogueFwdINS6_IJSA_SC_SB_EEES9_NS_10bfloat16_tESG_Li384ELb1ELb1ELb1ELb1EEENS1_36VarlenDynamicPersistentTileSchedulerILi192ELi160ELi384ELi128ELb1ELb1ELb1ELb1ELb0ELb1EEEEEEEEEvNT_6ParamsE,"",@"SHT_CUDA_INFO"
	.sectionflags	@""
	.align	4


	//----- nvinfo : EIATTR_CUDA_API_VERSION
	.align		4
        /*0000*/ 	.byte	0x04, 0x37
        /*0002*/ 	.short	(.L_762 - .L_761)
.L_761:
        /*0004*/ 	.word	0x00000082


	//----- nvinfo : EIATTR_KPARAM_INFO
	.align		4
.L_762:
        /*0008*/ 	.byte	0x04, 0x17
        /*000a*/ 	.short	(.L_764 - .L_763)
.L_763:
        /*000c*/ 	.word	0x00000000
        /*0010*/ 	.short	0x0000
        /*0012*/ 	.short	0x0000
        /*0014*/ 	.byte	0x00, 0xf0, 0x01, 0x2a


	//----- nvinfo : EIATTR_SPARSE_MMA_MASK
	.align		4
.L_764:
        /*0018*/ 	.byte	0x03, 0x50
        /*001a*/ 	.short	0x0000


	//----- nvinfo : EIATTR_MAXREG_COUNT
	.align		4
        /*001c*/ 	.byte	0x03, 0x1b
        /*001e*/ 	.short	0x0080


	//----- nvinfo : EIATTR_MERCURY_ISA_VERSION
	.align		4
        /*0020*/ 	.byte	0x03, 0x5f
        /*0022*/ 	.short	0x0101


	//----- nvinfo : EIATTR_VRC_CTA_INIT_COUNT
	.align		4
        /*0024*/ 	.byte	0x02, 0x4a
	.zero		1
	.zero		1


	//----- nvinfo : EIATTR_EXIT_INSTR_OFFSETS
	.align		4
        /*0028*/ 	.byte	0x04, 0x1c
        /*002a*/ 	.short	(.L_766 - .L_765)


	//   ....[0]....
.L_765:
        /*002c*/ 	.word	0x00000010


	//----- nvinfo : EIATTR_MAX_THREADS
	.align		4
.L_766:
        /*0030*/ 	.byte	0x04, 0x05
        /*0032*/ 	.short	(.L_768 - .L_767)
.L_767:
        /*0034*/ 	.word	0x00000200
        /*0038*/ 	.word	0x00000001
        /*003c*/ 	.word	0x00000001


	//----- nvinfo : EIATTR_CBANK_PARAM_SIZE
	.align		4
.L_768:
        /*0040*/ 	.byte	0x03, 0x19
        /*0042*/ 	.short	0x0a80


	//----- nvinfo : EIATTR_PARAM_CBANK
	.align		4
        /*0044*/ 	.byte	0x04, 0x0a
        /*0046*/ 	.short	(.L_770 - .L_769)
	.align		4
.L_769:
        /*0048*/ 	.word	index@(.nv.constant0._ZN7cutlass13device_kernelIN5flash11enable_sm90INS1_16FlashAttnFwdSm90INS1_25CollectiveMainloopFwdSm90ILi2EN4cute5tupleIJNS5_1CILi1EEES8_S8_EEENS6_IJNS7_ILi192EEENS7_ILi160EEENS7_ILi64EEEEEELi64ENS_12float_e4m3_tEfNS_4arch4Sm90ELb0ELb1ELb1ELb1ELb0ELb0ELb0ELb1ELb1ELb1ELb1ELb0EEENS1_21CollectiveEpilogueFwdINS6_IJSA_SC_SB_EEES9_NS_10bfloat16_tESG_Li384ELb1ELb1ELb1ELb1EEENS1_36VarlenDynamicPersistentTileSchedulerILi192ELi160ELi384ELi128ELb1ELb1ELb1ELb1ELb0ELb1EEEEEEEEEvNT_6ParamsE)
        /*004c*/ 	.short	0x0380
        /*004e*/ 	.short	0x0a80


	//----- nvinfo : EIATTR_SW_WAR
	.align		4
.L_770:
        /*0050*/ 	.byte	0x04, 0x36
        /*0052*/ 	.short	(.L_772 - .L_771)
.L_771:
        /*0054*/ 	.word	0x00000008
.L_772:


//--------------------- .nv.info._ZN7cutlass13device_kernelIN5flash11enable_sm90INS1_16FlashAttnFwdSm90INS1_25CollectiveMainloopFwdSm90ILi2EN4cute5tupleIJNS5_1CILi1EEES8_S8_EEENS6_IJNS7_ILi192EEENS7_ILi160EEENS7_ILi64EEEEEELi64ENS_12float_e4m3_tEfNS_4arch4Sm90ELb0ELb1ELb1ELb1ELb0ELb1ELb0ELb1ELb1ELb1ELb1ELb0EEENS1_21CollectiveEpilogueFwdINS6_IJSA_SC_SB_EEES9_NS_10bfloat16_tESG_Li384ELb1ELb1ELb1ELb1EEENS1_36VarlenDynamicPersistentTileSchedulerILi192ELi160ELi384ELi128ELb1ELb1ELb1ELb1ELb0ELb1EEEEEEEEEvNT_6ParamsE --------------------------
	.section	.nv.info._ZN7cutlass13device_kernelIN5flash11enable_sm90INS1_16FlashAttnFwdSm90INS1_25CollectiveMainloopFwdSm90ILi2EN4cute5tupleIJNS5_1CILi1EEES8_S8_EEENS6_IJNS7_ILi192EEENS7_ILi160EEENS7_ILi64EEEEEELi64ENS_12float_e4m3_tEfNS_4arch4Sm90ELb0ELb1ELb1ELb1ELb0ELb1ELb0ELb1ELb1ELb1ELb1ELb0EEENS1_21CollectiveEpilogueFwdINS6_IJSA_SC_SB_EEES9_NS_10bfloat16_tESG_Li384ELb1ELb1ELb1ELb1EEENS1_36VarlenDynamicPersistentTileSchedulerILi192ELi160ELi384ELi128ELb1ELb1ELb1ELb1ELb0ELb1EEEEEEEEEvNT_6ParamsE,"",@"SHT_CUDA_INFO"
	.sectionflags	@""
	.align	4


	//----- nvinfo : EIATTR_CUDA_API_VERSION
	.align		4
        /*0000*/ 	.byte	0x04, 0x37
        /*0002*/ 	.short	(.L_774 - .L_773)
.L_773:
        /*0004*/ 	.word	0x00000082


	//----- nvinfo : EIATTR_KPARAM_INFO
	.align		4
.L_774:
        /*0008*/ 	.byte	0x04, 0x17
        /*000a*/ 	.short	(.L_776 - .L_775)
.L_775:
        /*000c*/ 	.word	0x00000000
        /*0010*/ 	.short	0x0000
        /*0012*/ 	.short	0x0000
        /*0014*/ 	.byte	0x00, 0xf0, 0x01, 0x2a


	//----- nvinfo : EIATTR_SPARSE_MMA_MASK
	.align		4
.L_776:
        /*0018*/ 	.byte	0x03, 0x50
        /*001a*/ 	.short	0x0000


	//----- nvinfo : EIATTR_MAXREG_COUNT
	.align		4
        /*001c*/ 	.byte	0x03, 0x1b
        /*001e*/ 	.short	0x0080


	//----- nvinfo : EIATTR_MERCURY_ISA_VERSION
	.align		4
        /*0020*/ 	.byte	0x03, 0x5f
        /*0022*/ 	.short	0x0101


	//----- nvinfo : EIATTR_VRC_CTA_INIT_COUNT
	.align		4
        /*0024*/ 	.byte	0x02, 0x4a
	.zero		1
	.zero		1


	//----- nvinfo : EIATTR_EXIT_INSTR_OFFSETS
	.align		4
        /*0028*/ 	.byte	0x04, 0x1c
        /*002a*/ 	.short	(.L_778 - .L_777)


	//   ....[0]....
.L_777:
        /*002c*/ 	.word	0x00000010


	//----- nvinfo : EIATTR_MAX_THREADS
	.align		4
.L_778:
        /*0030*/ 	.byte	0x04, 0x05
        /*0032*/ 	.short	(.L_780 - .L_779)
.L_779:
        /*0034*/ 	.word	0x00000200
        /*0038*/ 	.word	0x00000001
        /*003c*/ 	.word	0x00000001


	//----- nvinfo : EIATTR_CBANK_PARAM_SIZE
	.align		4
.L_780:
        /*0040*/ 	.byte	0x03, 0x19
        /*0042*/ 	.short	0x0a80


	//----- nvinfo : EIATTR_PARAM_CBANK
	.align		4
        /*0044*/ 	.byte	0x04, 0x0a
        /*0046*/ 	.short	(.L_782 - .L_781)
	.align		4
.L_781:
        /*0048*/ 	.word	index@(.nv.constant0._ZN7cutlass13device_kernelIN5flash11enable_sm90INS1_16FlashAttnFwdSm90INS1_25CollectiveMainloopFwdSm90ILi2EN4cute5tupleIJNS5_1CILi1EEES8_S8_EEENS6_IJNS7_ILi192EEENS7_ILi160EEENS7_ILi64EEEEEELi64ENS_12float_e4m3_tEfNS_4arch4Sm90ELb0ELb1ELb1ELb1ELb0ELb1ELb0ELb1ELb1ELb1ELb1ELb0EEENS1_21CollectiveEpilogueFwdINS6_IJSA_SC_SB_EEES9_NS_10bfloat16_tESG_Li384ELb1ELb1ELb1ELb1EEENS1_36VarlenDynamicPersistentTileSchedulerILi192ELi160ELi384ELi128ELb1ELb1ELb1ELb1ELb0ELb1EEEEEEEEEvNT_6ParamsE)
        /*004c*/ 	.short	0x0380
        /*004e*/ 	.short	0x0a80


	//----- nvinfo : EIATTR_SW_WAR
	.align		4
.L_782:
        /*0050*/ 	.byte	0x04, 0x36
        /*0052*/ 	.short	(.L_784 - .L_783)
.L_783:
        /*0054*/ 	.word	0x00000008
.L_784:


//--------------------- .nv.info._ZN7cutlass13device_kernelIN5flash11enable_sm90INS1_16FlashAttnFwdSm90INS1_25CollectiveMainloopFwdSm90ILi2EN4cute5tupleIJNS5_1CILi1EEES8_S8_EEENS6_IJNS7_ILi192EEENS7_ILi160EEENS7_ILi64EEEEEELi64ENS_12float_e4m3_tEfNS_4arch4Sm90ELb1ELb0ELb1ELb0ELb0ELb0ELb0ELb1ELb1ELb1ELb1ELb0EEENS1_21CollectiveEpilogueFwdINS6_IJSA_SC_SB_EEES9_NS_10bfloat16_tESG_Li384ELb0ELb1ELb1ELb1EEENS1_19SingleTileSchedulerILb0ELb1ELb1ELi192EEEEEEEEEvNT_6ParamsE --------------------------
	.section	.nv.info._ZN7cutlass13device_kernelIN5flash11enable_sm90INS1_16FlashAttnFwdSm90INS1_25CollectiveMainloopFwdSm90ILi2EN4cute5tupleIJNS5_1CILi1EEES8_S8_EEENS6_IJNS7_ILi192EEENS7_ILi160EEENS7_ILi64EEEEEELi64ENS_12float_e4m3_tEfNS_4arch4Sm90ELb1ELb0ELb1ELb0ELb0ELb0ELb0ELb1ELb1ELb1ELb1ELb0EEENS1_21CollectiveEpilogueFwdINS6_IJSA_SC_SB_EEES9_NS_10bfloat16_tESG_Li384ELb0ELb1ELb1ELb1EEENS1_19SingleTileSchedulerILb0ELb1ELb1ELi192EEEEEEEEEvNT_6ParamsE,"",@"SHT_CUDA_INFO"
	.sectionflags	@""
	.align	4


	//----- nvinfo : EIATTR_CUDA_API_VERSION
	.align		4
        /*0000*/ 	.byte	0x04, 0x37
        /*0002*/ 	.short	(.L_786 - .L_785)
.L_785:
        /*0004*/ 	.word	0x00000082


	//----- nvinfo : EIATTR_KPARAM_INFO
	.align		4
.L_786:
        /*0008*/ 	.byte	0x04, 0x17
        /*000a*/ 	.short	(.L_788 - .L_787)
.L_787:
        /*000c*/ 	.word	0x00000000
        /*0010*/ 	.short	0x0000
        /*0012*/ 	.short	0x0000
        /*0014*/ 	.byte	0x00, 0xf0, 0x01, 0x28


	//----- nvinfo : EIATTR_SPARSE_MMA_MASK
	.align		4
.L_788:
        /*0018*/ 	.byte	0x03, 0x50
        /*001a*/ 	.short	0x0000


	//----- nvinfo : EIATTR_MAXREG_COUNT
	.align		4
        /*001c*/ 	.byte	0x03, 0x1b
        /*001e*/ 	.short	0x0080


	//----- nvinfo : EIATTR_MERCURY_ISA_VERSION
	.align		4
        /*0020*/ 	.byte	0x03, 0x5f
        /*0022*/ 	.short	0x0101


	//----- nvinfo : EIATTR_VRC_CTA_INIT_COUNT
	.align		4
        /*0024*/ 	.byte	0x02, 0x4a
	.zero		1
	.zero		1


	//----- nvinfo : EIATTR_EXIT_INSTR_OFFSETS
	.align		4
        /*0028*/ 	.byte	0x04, 0x1c
        /*002a*/ 	.short	(.L_790 - .L_789)


	//   ....[0]....
.L_789:
        /*002c*/ 	.word	0x00000010


	//----- nvinfo : EIATTR_MAX_THREADS
	.align		4
.L_790:
        /*0030*/ 	.byte	0x04, 0x05
        /*0032*/ 	.short	(.L_792 - .L_791)
.L_791:
        /*0034*/ 	.word	0x00000200
        /*0038*/ 	.word	0x00000001
        /*003c*/ 	.word	0x00000001


	//----- nvinfo : EIATTR_CBANK_PARAM_SIZE
	.align		4
.L_792:
        /*0040*/ 	.byte	0x03, 0x19
        /*0042*/ 	.short	0x0a00


	//----- nvinfo : EIATTR_PARAM_CBANK
	.align		4
        /*0044*/ 	.byte	0x04, 0x0a
        /*0046*/ 	.short	(.L_794 - .L_793)
	.align		4
.L_793:
        /*0048*/ 	.word	index@(.nv.constant0._ZN7cutlass13device_kernelIN5flash11enable_sm90INS1_16FlashAttnFwdSm90INS1_25CollectiveMainloopFwdSm90ILi2EN4cute5tupleIJNS5_1CILi1EEES8_S8_EEENS6_IJNS7_ILi192EEENS7_ILi160EEENS7_ILi64EEEEEELi64ENS_12float_e4m3_tEfNS_4arch4Sm90ELb1ELb0ELb1ELb0ELb0ELb0ELb0ELb1ELb1ELb1ELb1ELb0EEENS1_21CollectiveEpilogueFwdINS6_IJSA_SC_SB_EEES9_NS_10bfloat16_tESG_Li384ELb0ELb1ELb1ELb1EEENS1_19SingleTileSchedulerILb0ELb1ELb1ELi192EEEEEEEEEvNT_6ParamsE)
        /*004c*/ 	.short	0x0380
        /*004e*/ 	.short	0x0a00


	//----- nvinfo : EIATTR_SW_WAR
	.align		4
.L_794:
        /*0050*/ 	.byte	0x04, 0x36
        /*0052*/ 	.short	(.L_796 - .L_795)
.L_795:
        /*0054*/ 	.word	0x00000008
.L_796:


//--------------------- .nv.info._ZN7cutlass13device_kernelIN5flash11enable_sm90INS1_16FlashAttnFwdSm90INS1_25CollectiveMainloopFwdSm90ILi2EN4cute5tupleIJNS5_1CILi1EEES8_S8_EEENS6_IJNS7_ILi192EEENS7_ILi160EEENS7_ILi64EEEEEELi64ENS_12float_e4m3_tEfNS_4arch4Sm90ELb1ELb0ELb1ELb1ELb0ELb0ELb0ELb1ELb1ELb1ELb1ELb0EEENS1_21CollectiveEpilogueFwdINS6_IJSA_SC_SB_EEES9_NS_10bfloat16_tESG_Li384ELb1ELb1ELb1ELb1EEENS1_36VarlenDynamicPersistentTileSchedulerILi192ELi160ELi384ELi128ELb1ELb1ELb1ELb1ELb1ELb1EEEEEEEEEvNT_6ParamsE --------------------------
	.section	.nv.info._ZN7cutlass13device_kernelIN5flash11enable_sm90INS1_16FlashAttnFwdSm90INS1_25CollectiveMainloopFwdSm90ILi2EN4cute5tupleIJNS5_1CILi1EEES8_S8_EEENS6_IJNS7_ILi192EEENS7_ILi160EEENS7_ILi64EEEEEELi64ENS_12float_e4m3_tEfNS_4arch4Sm90ELb1ELb0ELb1ELb1ELb0ELb0ELb0ELb1ELb1ELb1ELb1ELb0EEENS1_21CollectiveEpilogueFwdINS6_IJSA_SC_SB_EEES9_NS_10bfloat16_tESG_Li384ELb1ELb1ELb1ELb1EEENS1_36VarlenDynamicPersistentTileSchedulerILi192ELi160ELi384ELi128ELb1ELb1ELb1ELb1ELb1ELb1EEEEEEEEEvNT_6ParamsE,"",@"SHT_CUDA_INFO"
	.sectionflags	@""
	.align	4


	//----- nvinfo : EIATTR_CUDA_API_VERSION
	.align		4
        /*0000*/ 	.byte	0x04, 0x37
        /*0002*/ 	.short	(.L_798 - .L_797)
.L_797:
        /*0004*/ 	.word	0x00000082


	//----- nvinfo : EIATTR_KPARAM_INFO
	.align		4
.L_798:
        /*0008*/ 	.byte	0x04, 0x17
        /*000a*/ 	.short	(.L_800 - .L_799)
.L_799:
        /*000c*/ 	.word	0x00000000
        /*0010*/ 	.short	0x0000
        /*0012*/ 	.short	0x0000
        /*0014*/ 	.byte	0x00, 0xf0, 0x01, 0x2a


	//----- nvinfo : EIATTR_SPARSE_MMA_MASK
	.align		4
.L_800:
        /*0018*/ 	.byte	0x03, 0x50
        /*001a*/ 	.short	0x0000


	//----- nvinfo : EIATTR_MAXREG_COUNT
	.align		4
        /*001c*/ 	.byte	0x03, 0x1b
        /*001e*/ 	.short	0x0080


	//----- nvinfo : EIATTR_MERCURY_ISA_VERSION
	.align		4
        /*0020*/ 	.byte	0x03, 0x5f
        /*0022*/ 	.short	0x0101


	//----- nvinfo : EIATTR_VRC_CTA_INIT_COUNT
	.align		4
        /*0024*/ 	.byte	0x02, 0x4a
	.zero		1
	.zero		1


	//----- nvinfo : EIATTR_EXIT_INSTR_OFFSETS
	.align		4
        /*0028*/ 	.byte	0x04, 0x1c
        /*002a*/ 	.short	(.L_802 - .L_801)


	//   ....[0]....
.L_801:
        /*002c*/ 	.word	0x00000010


	//----- nvinfo : EIATTR_MAX_THREADS
	.align		4
.L_802:
        /*0030*/ 	.byte	0x04, 0x05
        /*0032*/ 	.short	(.L_804 - .L_803)
.L_803:
        /*0034*/ 	.word	0x00000200
        /*0038*/ 	.word	0x00000001
        /*003c*/ 	.word	0x00000001


	//----- nvinfo : EIATTR_CBANK_PARAM_SIZE
	.align		4
.L_804:
        /*0040*/ 	.byte	0x03, 0x19
        /*0042*/ 	.short	0x0a80


	//----- nvinfo : EIATTR_PARAM_CBANK
	.align		4
        /*0044*/ 	.byte	0x04, 0x0a
        /*0046*/ 	.short	(.L_806 - .L_805)
	.align		4
.L_805:
        /*0048*/ 	.word	index@(.nv.constant0._ZN7cutlass13device_kernelIN5flash11enable_sm90INS1_16FlashAttnFwdSm90INS1_25CollectiveMainloopFwdSm90ILi2EN4cute5tupleIJNS5_1CILi1EEES8_S8_EEENS6_IJNS7_ILi192EEENS7_ILi160EEENS7_ILi64EEEEEELi64ENS_12float_e4m3_tEfNS_4arch4Sm90ELb1ELb0ELb1ELb1ELb0ELb0ELb0ELb1ELb1ELb1ELb1ELb0EEENS1_21CollectiveEpilogueFwdINS6_IJSA_SC_SB_EEES9_NS_10bfloat16_tESG_Li384ELb1ELb1ELb1ELb1EEENS1_36VarlenDynamicPersistentTileSchedulerILi192ELi160ELi384ELi128ELb1ELb1ELb1ELb1ELb1ELb1EEEEEEEEEvNT_6ParamsE)
        /*004c*/ 	.short	0x0380
        /*004e*/ 	.short	0x0a80


	//----- nvinfo : EIATTR_SW_WAR
	.align		4
.L_806:
        /*0050*/ 	.byte	0x04, 0x36
        /*0052*/ 	.short	(.L_808 - .L_807)
.L_807:
        /*0054*/ 	.word	0x00000008
.L_808:


//--------------------- .nv.info._ZN7cutlass13device_kernelIN5flash11enable_sm90INS1_16FlashAttnFwdSm90INS1_25CollectiveMainloopFwdSm90ILi2EN4cute5tupleIJNS5_1CILi1EEES8_S8_EEENS6_IJNS7_ILi192EEENS7_ILi160EEENS7_ILi64EEEEEELi64ENS_12float_e4m3_tEfNS_4arch4Sm90ELb1ELb0ELb1ELb1ELb0ELb1ELb0ELb1ELb1ELb1ELb1ELb0EEENS1_21CollectiveEpilogueFwdINS6_IJSA_SC_SB_EEES9_NS_10bfloat16_tESG_Li384ELb1ELb1ELb1ELb1EEENS1_36VarlenDynamicPersistentTileSchedulerILi192ELi160ELi384ELi128ELb1ELb1ELb1ELb1ELb1ELb1EEEEEEEEEvNT_6ParamsE --------------------------
	.section	.nv.info._ZN7cutlass13device_kernelIN5flash11enable_sm90INS1_16FlashAttnFwdSm90INS1_25CollectiveMainloopFwdSm90ILi2EN4cute5tupleIJNS5_1CILi1EEES8_S8_EEENS6_IJNS7_ILi192EEENS7_ILi160EEENS7_ILi64EEEEEELi64ENS_12float_e4m3_tEfNS_4arch4Sm90ELb1ELb0ELb1ELb1ELb0ELb1ELb0ELb1ELb1ELb1ELb1ELb0EEENS1_21CollectiveEpilogueFwdINS6_IJSA_SC_SB_EEES9_NS_10bfloat16_tESG_Li384ELb1ELb1ELb1ELb1EEENS1_36VarlenDynamicPersistentTileSchedulerILi192ELi160ELi384ELi128ELb1ELb1ELb1ELb1ELb1ELb1EEEEEEEEEvNT_6ParamsE,"",@"SHT_CUDA_INFO"
	.sectionflags	@""
	.align	4


	//----- nvinfo : EIATTR_CUDA_API_VERSION
	.align		4
        /*0000*/ 	.byte	0x04, 0x37
        /*0002*/ 	.short	(.L_810 - .L_809)
.L_809:
        /*0004*/ 	.word	0x00000082


	//----- nvinfo : EIATTR_KPARAM_INFO
	.align		4
.L_810:
        /*0008*/ 	.byte	0x04, 0x17
        /*000a*/ 	.short	(.L_812 - .L_811)
.L_811:
        /*000c*/ 	.word	0x00000000
        /*0010*/ 	.short	0x0000
        /*0012*/ 	.short	0x0000
        /*0014*/ 	.byte	0x00, 0xf0, 0x01, 0x2a


	//----- nvinfo : EIATTR_SPARSE_MMA_MASK
	.align		4
.L_812:
        /*0018*/ 	.byte	0x03, 0x50
        /*001a*/ 	.short	0x0000


	//----- nvinfo : EIATTR_MAXREG_COUNT
	.align		4
        /*001c*/ 	.byte	0x03, 0x1b
        /*001e*/ 	.short	0x0080


	//----- nvinfo : EIATTR_MERCURY_ISA_VERSION
	.align		4
        /*0020*/ 	.byte	0x03, 0x5f
        /*0022*/ 	.short	0x0101


	//----- nvinfo : EIATTR_VRC_CTA_INIT_COUNT
	.align		4
        /*0024*/ 	.byte	0x02, 0x4a
	.zero		1
	.zero		1


	//----- nvinfo : EIATTR_EXIT_INSTR_OFFSETS
	.align		4
        /*0028*/ 	.byte	0x04, 0x1c
        /*002a*/ 	.short	(.L_814 - .L_813)


	//   ....[0]....
.L_813:
        /*002c*/ 	.word	0x00000010


	//----- nvinfo : EIATTR_MAX_THREADS
	.align		4
.L_814:
        /*0030*/ 	.byte	0x04, 0x05
        /*0032*/ 	.short	(.L_816 - .L_815)
.L_815:
        /*0034*/ 	.word	0x00000200
        /*0038*/ 	.word	0x00000001
        /*003c*/ 	.word	0x00000001


	//----- nvinfo : EIATTR_CBANK_PARAM_SIZE
	.align		4
.L_816:
        /*0040*/ 	.byte	0x03, 0x19
        /*0042*/ 	.short	0x0a80


	//----- nvinfo : EIATTR_PARAM_CBANK
	.align		4
        /*0044*/ 	.byte	0x04, 0x0a
        /*0046*/ 	.short	(.L_818 - .L_817)
	.align		4
.L_817:
        /*0048*/ 	.word	index@(.nv.constant0._ZN7cutlass13device_kernelIN5flash11enable_sm90INS1_16FlashAttnFwdSm90INS1_25CollectiveMainloopFwdSm90ILi2EN4cute5tupleIJNS5_1CILi1EEES8_S8_EEENS6_IJNS7_ILi192EEENS7_ILi160EEENS7_ILi64EEEEEELi64ENS_12float_e4m3_tEfNS_4arch4Sm90ELb1ELb0ELb1ELb1ELb0ELb1ELb0ELb1ELb1ELb1ELb1ELb0EEENS1_21CollectiveEpilogueFwdINS6_IJSA_SC_SB_EEES9_NS_10bfloat16_tESG_Li384ELb1ELb1ELb1ELb1EEENS1_36VarlenDynamicPersistentTileSchedulerILi192ELi160ELi384ELi128ELb1ELb1ELb1ELb1ELb1ELb1EEEEEEEEEvNT_6ParamsE)
        /*004c*/ 	.short	0x0380
        /*004e*/ 	.short	0x0a80


	//----- nvinfo : EIATTR_SW_WAR
	.align		4
.L_818:
        /*0050*/ 	.byte	0x04, 0x36
        /*0052*/ 	.short	(.L_820 - .L_819)
.L_819:
        /*0054*/ 	.word	0x00000008
.L_820:


//--------------------- .nv.callgraph             --------------------------
	.section	.nv.callgraph,"",@"SHT_CUDA_CALLGRAPH"
	.align	4
	.sectionentsize	8
	.align		4
        /*0000*/ 	.word	0x00000000
	.align		4
        /*0004*/ 	.word	0xffffffff
	.align		4
        /*0008*/ 	.word	0x00000000
	.align		4
        /*000c*/ 	.word	0xfffffffe
	.align		4
        /*0010*/ 	.word	0x00000000
	.align		4
        /*0014*/ 	.word	0xfffffffd
	.align		4
        /*0018*/ 	.word	0x00000000
	.align		4
        /*001c*/ 	.word	0xfffffffc


//--------------------- .nv.constant4             --------------------------
	.section	.nv.constant4,"a",@progbits
	.align	8
	.align		8
.nv.constant4:
        /*0000*/ 	.dword	_ZN80_INTERNAL_09203ac2_44_flash_fwd_hdimall_e4m3_split_softcap_sm90_cu_a6473388_36904cuda3std3__45__cpo5beginE
	.align		8
        /*0008*/ 	.dword	_ZN80_INTERNAL_09203ac2_44_flash_fwd_hdimall_e4m3_split_softcap_sm90_cu_a6473388_36904cuda3std3__45__cpo3endE
	.align		8
        /*0010*/ 	.dword	_ZN80_INTERNAL_09203ac2_44_flash_fwd_hdimall_e4m3_split_softcap_sm90_cu_a6473388_36904cuda3std3__45__cpo6cbeginE
	.align		8
        /*0018*/ 	.dword	_ZN80_INTERNAL_09203ac2_44_flash_fwd_hdimall_e4m3_split_softcap_sm90_cu_a6473388_36904cuda3std3__45__cpo4cendE
	.align		8
        /*0020*/ 	.dword	_ZN80_INTERNAL_09203ac2_44_flash_fwd_hdimall_e4m3_split_softcap_sm90_cu_a6473388_36904cuda3std3__482_GLOBAL__N__09203ac2_44_flash_fwd_hdimall_e4m3_split_softcap_sm90_cu_a6473388_36906ignoreE
	.align		8
        /*0028*/ 	.dword	_ZN80_INTERNAL_09203ac2_44_flash_fwd_hdimall_e4m3_split_softcap_sm90_cu_a6473388_36904cuda3std3__419piecewise_constructE
	.align		8
        /*0030*/ 	.dword	_ZN80_INTERNAL_09203ac2_44_flash_fwd_hdimall_e4m3_split_softcap_sm90_cu_a6473388_36904cuda3std3__48in_placeE
	.align		8
        /*0038*/ 	.dword	_ZN80_INTERNAL_09203ac2_44_flash_fwd_hdimall_e4m3_split_softcap_sm90_cu_a6473388_36904cuda3std6ranges3__45__cpo4swapE
	.align		8
        /*0040*/ 	.dword	_ZN80_INTERNAL_09203ac2_44_flash_fwd_hdimall_e4m3_split_softcap_sm90_cu_a6473388_36904cuda3std6ranges3__45__cpo9iter_moveE
	.align		8
        /*0048*/ 	.dword	_ZN80_INTERNAL_09203ac2_44_flash_fwd_hdimall_e4m3_split_softcap_sm90_cu_a6473388_36904cute7productE
	.align		8
        /*0050*/ 	.dword	_ZN80_INTERNAL_09203ac2_44_flash_fwd_hdimall_e4m3_split_softcap_sm90_cu_a6473388_36904cute1_E


//--------------------- .text._ZN7cutlass13device_kernelIN5flash11enable_sm90INS1_16FlashAttnFwdSm90INS1_25CollectiveMainloopFwdSm90ILi2EN4cute5tupleIJNS5_1CILi1EEES8_S8_EEENS6_IJNS7_ILi128EEESA_NS7_ILi256EEEEEELi256ENS_12float_e4m3_tEfNS_4arch4Sm90ELb0ELb0ELb1ELb0ELb0ELb0ELb0ELb1ELb1ELb1ELb1ELb0EEENS1_21CollectiveEpilogueFwdINS6_IJSA_SB_SA_EEES9_NS_10bfloat16_tESF_Li256ELb0ELb1ELb1ELb1EEENS1_19SingleTileSchedulerILb0ELb1ELb1ELi128EEEEEEEEEvNT_6ParamsE --------------------------
	.section	.text._ZN7cutlass13device_kernelIN5flash11enable_sm90INS1_16FlashAttnFwdSm90INS1_25CollectiveMainloopFwdSm90ILi2EN4cute5tupleIJNS5_1CILi1EEES8_S8_EEENS6_IJNS7_ILi128EEESA_NS7_ILi256EEEEEELi256ENS_12float_e4m3_tEfNS_4arch4Sm90ELb0ELb0ELb1ELb0ELb0ELb0ELb0ELb1ELb1ELb1ELb1ELb0EEENS1_21CollectiveEpilogueFwdINS6_IJSA_SB_SA_EEES9_NS_10bfloat16_tESF_Li256ELb0ELb1ELb1ELb1EEENS1_19SingleTileSchedulerILb0ELb1ELb1ELi128EEEEEEEEEvNT_6ParamsE,"ax",@progbits
	.align	128
.text._ZN7cutlass13device_kernelIN5flash11enable_sm90INS1_16FlashAttnFwdSm90INS1_25CollectiveMainloopFwdSm90ILi2EN4cute5tupleIJNS5_1CILi1EEES8_S8_EEENS6_IJNS7_ILi128EEESA_NS7_ILi256EEEEEELi256ENS_12float_e4m3_tEfNS_4arch4Sm90ELb0ELb0ELb1ELb0ELb0ELb0ELb0ELb1ELb1ELb1ELb1ELb0EEENS1_21CollectiveEpilogueFwdINS6_IJSA_SB_SA_EEES9_NS_10bfloat16_tESF_Li256ELb0ELb1ELb1ELb1EEENS1_19SingleTileSchedulerILb0ELb1ELb1ELi128EEEEEEEEEvNT_6ParamsE:
        .type           _ZN7cutlass13device_kernelIN5flash11enable_sm90INS1_16FlashAttnFwdSm90INS1_25CollectiveMainloopFwdSm90ILi2EN4cute5tupleIJNS5_1CILi1EEES8_S8_EEENS6_IJNS7_ILi128EEESA_NS7_ILi256EEEEEELi256ENS_12float_e4m3_tEfNS_4arch4Sm90ELb0ELb0ELb1ELb0ELb0ELb0ELb0ELb1ELb1ELb1ELb1ELb0EEENS1_21CollectiveEpilogueFwdINS6_IJSA_SB_SA_EEES9_NS_10bfloat16_tESF_Li256ELb0ELb1ELb1ELb1EEENS1_19SingleTileSchedulerILb0ELb1ELb1ELi128EEEEEEEEEvNT_6ParamsE,@function
        .size           _ZN7cutlass13device_kernelIN5flash11enable_sm90INS1_16FlashAttnFwdSm90INS1_25CollectiveMainloopFwdSm90ILi2EN4cute5tupleIJNS5_1CILi1EEES8_S8_EEENS6_IJNS7_ILi128EEESA_NS7_ILi256EEEEEELi256ENS_12float_e4m3_tEfNS_4arch4Sm90ELb0ELb0ELb1ELb0ELb0ELb0ELb0ELb1ELb1ELb1ELb1ELb0EEENS1_21CollectiveEpilogueFwdINS6_IJSA_SB_SA_EEES9_NS_10bfloat16_tESF_Li256ELb0ELb1ELb1ELb1EEENS1_19SingleTileSchedulerILb0ELb1ELb1ELi128EEEEEEEEEvNT_6ParamsE,(.L_x_45 - _ZN7cutlass13device_kernelIN5flash11enable_sm90INS1_16FlashAttnFwdSm90INS1_25CollectiveMainloopFwdSm90ILi2EN4cute5tupleIJNS5_1CILi1EEES8_S8_EEENS6_IJNS7_ILi128EEESA_NS7_ILi256EEEEEELi256ENS_12float_e4m3_tEfNS_4arch4Sm90ELb0ELb0ELb1ELb0ELb0ELb0ELb0ELb1ELb1ELb1ELb1ELb0EEENS1_21CollectiveEpilogueFwdINS6_IJSA_SB_SA_EEES9_NS_10bfloat16_tESF_Li256ELb0ELb1ELb1ELb1EEENS1_19SingleTileSchedulerILb0ELb1ELb1ELi128EEEEEEEEEvNT_6ParamsE)
        .other          _ZN7cutlass13device_kernelIN5flash11enable_sm90INS1_16FlashAttnFwdSm90INS1_25CollectiveMainloopFwdSm90ILi2EN4cute5tupleIJNS5_1CILi1EEES8_S8_EEENS6_IJNS7_ILi128EEESA_NS7_ILi256EEEEEELi256ENS_12float_e4m3_tEfNS_4arch4Sm90ELb0ELb0ELb1ELb0ELb0ELb0ELb0ELb1ELb1ELb1ELb1ELb0EEENS1_21CollectiveEpilogueFwdINS6_IJSA_SB_SA_EEES9_NS_10bfloat16_tESF_Li256ELb0ELb1ELb1ELb1EEENS1_19SingleTileSchedulerILb0ELb1ELb1ELi128EEEEEEEEEvNT_6ParamsE,@"STO_CUDA_ENTRY STV_DEFAULT"
_ZN7cutlass13device_kernelIN5flash11enable_sm90INS1_16FlashAttnFwdSm90INS1_25CollectiveMainloopFwdSm90ILi2EN4cute5tupleIJNS5_1CILi1EEES8_S8_EEENS6_IJNS7_ILi128EEESA_NS7_ILi256EEEEEELi256ENS_12float_e4m3_tEfNS_4arch4Sm90ELb0ELb0ELb1ELb0ELb0ELb0ELb0ELb1ELb1ELb1ELb1ELb0EEENS1_21CollectiveEpilogueFwdINS6_IJSA_SB_SA_EEES9_NS_10bfloat16_tESF_Li256ELb0ELb1ELb1ELb1EEENS1_19SingleTileSchedulerILb0ELb1ELb1ELi128EEEEEEEEEvNT_6ParamsE:
[----:B------:R-:W-:Y:S01]  /*0000*/  LDC R1, c[0x0][0x37c] ;  /* 0x0000df00ff017b82 */ /* 0x000fe20000000800 */
[----:B------:R-:W-:Y:S05]  /*0010*/  EXIT ;  /* 0x000000000000794d */ /* 0x000fea0003800000 */
.L_x_0:
[----:B------:R-:W-:-:S00]  /*0020*/  BRA `(.L_x_0) ;  /* 0xfffffffc00fc7947 */ /* 0x000fc0000383ffff */
[----:B------:R-:W-:-:S00]  /*0030*/  NOP ;  /* 0x0000000000007918 */ /* 0x000fc00000000000 */
        /* <DEDUP_REMOVED lines=12> */
.L_x_45:


//--------------------- .text._ZN7cutlass13device_kernelIN5flash11enable_sm90INS1_16FlashAttnFwdSm90INS1_25CollectiveMainloopFwdSm90ILi2EN4cute5tupleIJNS5_1CILi1EEES8_S8_EEENS6_IJNS7_ILi128EEESA_NS7_ILi256EEEEEELi256ENS_12float_e4m3_tEfNS_4arch4Sm90ELb0ELb0ELb1ELb1ELb0ELb0ELb0ELb1ELb1ELb1ELb1ELb0EEENS1_21CollectiveEpilogueFwdINS6_IJSA_SB_SA_EEES9_NS_10bfloat16_tESF_Li256ELb1ELb1ELb1ELb1EEENS1_36VarlenDynamicPersistentTileSchedulerILi128ELi128ELi256ELi128ELb1ELb1ELb1ELb0ELb1ELb1EEEEEEEEEvNT_6ParamsE --------------------------
	.section	.text._ZN7cutlass13device_kernelIN5flash11enable_sm90INS1_16FlashAttnFwdSm90INS1_25CollectiveMainloopFwdSm90ILi2EN4cute5tupleIJNS5_1CILi1EEES8_S8_EEENS6_IJNS7_ILi128EEESA_NS7_ILi256EEEEEELi256ENS_12float_e4m3_tEfNS_4arch4Sm90ELb0ELb0ELb1ELb1ELb0ELb0ELb0ELb1ELb1ELb1ELb1ELb0EEENS1_21CollectiveEpilogueFwdINS6_IJSA_SB_SA_EEES9_NS_10bfloat16_tESF_Li256ELb1ELb1ELb1ELb1EEENS1_36VarlenDynamicPersistentTileSchedulerILi128ELi128ELi256ELi128ELb1ELb1ELb1ELb0ELb1ELb1EEEEEEEEEvNT_6ParamsE,"ax",@progbits
	.align	128
.text._ZN7cutlass13device_kernelIN5flash11enable_sm90INS1_16FlashAttnFwdSm90INS1_25CollectiveMainloopFwdSm90ILi2EN4cute5tupleIJNS5_1CILi1EEES8_S8_EEENS6_IJNS7_ILi128EEESA_NS7_ILi256EEEEEELi256ENS_12float_e4m3_tEfNS_4arch4Sm90ELb0ELb0ELb1ELb1ELb0ELb0ELb0ELb1ELb1ELb1ELb1ELb0EEENS1_21CollectiveEpilogueFwdINS6_IJSA_SB_SA_EEES9_NS_10bfloat16_tESF_Li256ELb1ELb1ELb1ELb1EEENS1_36VarlenDynamicPersistentTileSchedulerILi128ELi128ELi256ELi128ELb1ELb1ELb1ELb0ELb1ELb1EEEEEEEEEvNT_6ParamsE:
        .type           _ZN7cutlass13device_kernelIN5flash11enable_sm90INS1_16FlashAttnFwdSm90INS1_25CollectiveMainloopFwdSm90ILi2EN4cute5tupleIJNS5_1CILi1EEES8_S8_EEENS6_IJNS7_ILi128EEESA_NS7_ILi256EEEEEELi256ENS_12float_e4m3_tEfNS_4arch4Sm90ELb0ELb0ELb1ELb1ELb0ELb0ELb0ELb1ELb1ELb1ELb1ELb0EEENS1_21CollectiveEpilogueFwdINS6_IJSA_SB_SA_EEES9_NS_10bfloat16_tESF_Li256ELb1ELb1ELb1ELb1EEENS1_36VarlenDynamicPersistentTileSchedulerILi128ELi128ELi256ELi128ELb1ELb1ELb1ELb0ELb1ELb1EEEEEEEEEvNT_6ParamsE,@function
        .size           _ZN7cutlass13device_kernelIN5flash11enable_sm90INS1_16FlashAttnFwdSm90INS1_25CollectiveMainloopFwdSm90ILi2EN4cute5tupleIJNS5_1CILi1EEES8_S8_EEENS6_IJNS7_ILi128EEESA_NS7_ILi256EEEEEELi256ENS_12float_e4m3_tEfNS_4arch4Sm90ELb0ELb0ELb1ELb1ELb0ELb0ELb0ELb1ELb1ELb1ELb1ELb0EEENS1_21CollectiveEpilogueFwdINS6_IJSA_SB_SA_EEES9_NS_10bfloat16_tESF_Li256ELb1ELb1ELb1ELb1EEENS1_36VarlenDynamicPersistentTileSchedulerILi128ELi128ELi256ELi128ELb1ELb1ELb1ELb0ELb1ELb1EEEEEEEEEvNT_6ParamsE,(.L_x_46 - _ZN7cutlass13device_kernelIN5flash11enable_sm90INS1_16FlashAttnFwdSm90INS1_25CollectiveMainloopFwdSm90ILi2EN4cute5tupleIJNS5_1CILi1EEES8_S8_EEENS6_IJNS7_ILi128EEESA_NS7_ILi256EEEEEELi256ENS_12float_e4m3_tEfNS_4arch4Sm90ELb0ELb0ELb1ELb1ELb0ELb0ELb0ELb1ELb1ELb1ELb1ELb0EEENS1_21CollectiveEpilogueFwdINS6_IJSA_SB_SA_EEES9_NS_10bfloat16_tESF_Li256ELb1ELb1ELb1ELb1EEENS1_36VarlenDynamicPersistentTileSchedulerILi128ELi128ELi256ELi128ELb1ELb1ELb1ELb0ELb1ELb1EEEEEEEEEvNT_6ParamsE)
        .other          _ZN7cutlass13device_kernelIN5flash11enable_sm90INS1_16FlashAttnFwdSm90INS1_25CollectiveMainloopFwdSm90ILi2EN4cute5tupleIJNS5_1CILi1EEES8_S8_EEENS6_IJNS7_ILi128EEESA_NS7_ILi256EEEEEELi256ENS_12float_e4m3_tEfNS_4arch4Sm90ELb0ELb0ELb1ELb1ELb0ELb0ELb0ELb1ELb1ELb1ELb1ELb0EEENS1_21CollectiveEpilogueFwdINS6_IJSA_SB_SA_EEES9_NS_10bfloat16_tESF_Li256ELb1ELb1ELb1ELb1EEENS1_36VarlenDynamicPersistentTileSchedulerILi128ELi128ELi256ELi128ELb1ELb1ELb1ELb0ELb1ELb1EEEEEEEEEvNT_6ParamsE,@"STO_CUDA_ENTRY STV_DEFAULT"
_ZN7cutlass13device_kernelIN5flash11enable_sm90INS1_16FlashAttnFwdSm90INS1_25CollectiveMainloopFwdSm90ILi2EN4cute5tupleIJNS5_1CILi1EEES8_S8_EEENS6_IJNS7_ILi128EEESA_NS7_ILi256EEEEEELi256ENS_12float_e4m3_tEfNS_4arch4Sm90ELb0ELb0ELb1ELb1ELb0ELb0ELb0ELb1ELb1ELb1ELb1ELb0EEENS1_21CollectiveEpilogueFwdINS6_IJSA_SB_SA_EEES9_NS_10bfloat16_tESF_Li256ELb1ELb1ELb1ELb1EEENS1_36VarlenDynamicPersistentTileSchedulerILi128ELi128ELi256ELi128ELb1ELb1ELb1ELb0ELb1ELb1EEEEEEEEEvNT_6ParamsE:
[----:B------:R-:W-:Y:S01]  /*0000*/  LDC R1, c[0x0][0x37c] ;  /* 0x0000df00ff017b82 */ /* 0x000fe20000000800 */
[----:B------:R-:W-:Y:S05]  /*0010*/  EXIT ;  /* 0x000000000000794d */ /* 0x000fea0003800000 */
.L_x_1:
        /* <DEDUP_REMOVED lines=14> */
.L_x_46:


//--------------------- .text._ZN7cutlass13device_kernelIN5flash11enable_sm90INS1_16FlashAttnFwdSm90INS1_25CollectiveMainloopFwdSm90ILi2EN4cute5tupleIJNS5_1CILi1EEES8_S8_EEENS6_IJNS7_ILi128EEESA_NS7_ILi256EEEEEELi256ENS_12float_e4m3_tEfNS_4arch4Sm90ELb0ELb0ELb1ELb1ELb0ELb1ELb0ELb1ELb1ELb1ELb1ELb0EEENS1_21CollectiveEpilogueFwdINS6_IJSA_SB_SA_EEES9_NS_10bfloat16_tESF_Li256ELb1ELb1ELb1ELb1EEENS1_36VarlenDynamicPersistentTileSchedulerILi128ELi128ELi256ELi128ELb1ELb1ELb1ELb0ELb1ELb1EEEEEEEEEvNT_6ParamsE --------------------------
	.section	.text._ZN7cutlass13device_kernelIN5flash11enable_sm90INS1_16FlashAttnFwdSm90INS1_25CollectiveMainloopFwdSm90ILi2EN4cute5tupleIJNS5_1CILi1EEES8_S8_EEENS6_IJNS7_ILi128EEESA_NS7_ILi256EEEEEELi256ENS_12float_e4m3_tEfNS_4arch4Sm90ELb0ELb0ELb1ELb1ELb0ELb1ELb0ELb1ELb1ELb1ELb1ELb0EEENS1_21CollectiveEpilogueFwdINS6_IJSA_SB_SA_EEES9_NS_10bfloat16_tESF_Li256ELb1ELb1ELb1ELb1EEENS1_36VarlenDynamicPersistentTileSchedulerILi128ELi128ELi256ELi128ELb1ELb1ELb1ELb0ELb1ELb1EEEEEEEEEvNT_6ParamsE,"ax",@progbits
	.align	128
.text._ZN7cutlass13device_kernelIN5flash11enable_sm90INS1_16FlashAttnFwdSm90INS1_25CollectiveMainloopFwdSm90ILi2EN4cute5tupleIJNS5_1CILi1EEES8_S8_EEENS6_IJNS7_ILi128EEESA_NS7_ILi256EEEEEELi256ENS_12float_e4m3_tEfNS_4arch4Sm90ELb0ELb0ELb1ELb1ELb0ELb1ELb0ELb1ELb1ELb1ELb1ELb0EEENS1_21CollectiveEpilogueFwdINS6_IJSA_SB_SA_EEES9_NS_10bfloat16_tESF_Li256ELb1ELb1ELb1ELb1EEENS1_36VarlenDynamicPersistentTileSchedulerILi128ELi128ELi256ELi128ELb1ELb1ELb1ELb0ELb1ELb1EEEEEEEEEvNT_6ParamsE:
        .type           _ZN7cutlass13device_kernelIN5flash11enable_sm90INS1_16FlashAttnFwdSm90INS1_25CollectiveMainloopFwdSm90ILi2EN4cute5tupleIJNS5_1CILi1EEES8_S8_EEENS6_IJNS7_ILi128EEESA_NS7_ILi256EEEEEELi256ENS_12float_e4m3_tEfNS_4arch4Sm90ELb0ELb0ELb1ELb1ELb0ELb1ELb0ELb1ELb1ELb1ELb1ELb0EEENS1_21CollectiveEpilogueFwdINS6_IJSA_SB_SA_EEES9_NS_10bfloat16_tESF_Li256ELb1ELb1ELb1ELb1EEENS1_36VarlenDynamicPersistentTileSchedulerILi128ELi128ELi256ELi128ELb1ELb1ELb1ELb0ELb1ELb1EEEEEEEEEvNT_6ParamsE,@function
        .size           _ZN7cutlass13device_kernelIN5flash11enable_sm90INS1_16FlashAttnFwdSm90INS1_25CollectiveMainloopFwdSm90ILi2EN4cute5tupleIJNS5_1CILi1EEES8_S8_EEENS6_IJNS7_ILi128EEESA_NS7_ILi256EEEEEELi256ENS_12float_e4m3_tEfNS_4arch4Sm90ELb0ELb0ELb1ELb1ELb0ELb1ELb0ELb1ELb1ELb1ELb1ELb0EEENS1_21CollectiveEpilogueFwdINS6_IJSA_SB_SA_EEES9_NS_10bfloat16_tESF_Li256ELb1ELb1ELb1ELb1EEENS1_36VarlenDynamicPersistentTileSchedulerILi128ELi128ELi256ELi128ELb1ELb1ELb1ELb0ELb1ELb1EEEEEEEEEvNT_6ParamsE,(.L_x_47 - _ZN7cutlass13device_kernelIN5flash11enable_sm90INS1_16FlashAttnFwdSm90INS1_25CollectiveMainloopFwdSm90ILi2EN4cute5tupleIJNS5_1CILi1EEES8_S8_EEENS6_IJNS7_ILi128EEESA_NS7_ILi256EEEEEELi256ENS_12float_e4m3_tEfNS_4arch4Sm90ELb0ELb0ELb1ELb1ELb0ELb1ELb0ELb1ELb1ELb1ELb1ELb0EEENS1_21CollectiveEpilogueFwdINS6_IJSA_SB_SA_EEES9_NS_10bfloat16_tESF_Li256ELb1ELb1ELb1ELb1EEENS1_36VarlenDynamicPersistentTileSchedulerILi128ELi128ELi256ELi128ELb1ELb1ELb1ELb0ELb1ELb1EEEEEEEEEvNT_6ParamsE)
        .other          _ZN7cutlass13device_kernelIN5flash11enable_sm90INS1_16FlashAttnFwdSm90INS1_25CollectiveMainloopFwdSm90ILi2EN4cute5tupleIJNS5_1CILi1EEES8_S8_EEENS6_IJNS7_ILi128EEESA_NS7_ILi256EEEEEELi256ENS_12float_e4m3_tEfNS_4arch4Sm90ELb0ELb0ELb1ELb1ELb0ELb1ELb0ELb1ELb1ELb1ELb1ELb0EEENS1_21CollectiveEpilogueFwdINS6_IJSA_SB_SA_EEES9_NS_10bfloat16_tESF_Li256ELb1ELb1ELb1ELb1EEENS1_36VarlenDynamicPersistentTileSchedulerILi128ELi128ELi256ELi128ELb1ELb1ELb1ELb0ELb1ELb1EEEEEEEEEvNT_6ParamsE,@"STO_CUDA_ENTRY STV_DEFAULT"
_ZN7cutlass13device_kernelIN5flash11enable_sm90INS1_16FlashAttnFwdSm90INS1_25CollectiveMainloopFwdSm90ILi2EN4cute5tupleIJNS5_1CILi1EEES8_S8_EEENS6_IJNS7_ILi128EEESA_NS7_ILi256EEEEEELi256ENS_12float_e4m3_tEfNS_4arch4Sm90ELb0ELb0ELb1ELb1ELb0ELb1ELb0ELb1ELb1ELb1ELb1ELb0EEENS1_21CollectiveEpilogueFwdINS6_IJSA_SB_SA_EEES9_NS_10bfloat16_tESF_Li256ELb1ELb1ELb1ELb1EEENS1_36VarlenDynamicPersistentTileSchedulerILi128ELi128ELi256ELi128ELb1ELb1ELb1ELb0ELb1ELb1EEEEEEEEEvNT_6ParamsE:
[----:B------:R-:W-:Y:S01]  /*0000*/  LDC R1, c[0x0][0x37c] ;  /* 0x0000df00ff017b82 */ /* 0x000fe20000000800 */
[----:B------:R-:W-:Y:S05]  /*0010*/  EXIT ;  /* 0x000000000000794d */ /* 0x000fea0003800000 */
.L_x_2:
        /* <DEDUP_REMOVED lines=14> */
.L_x_47:


//--------------------- .text._ZN7cutlass13device_kernelIN5flash11enable_sm90INS1_16FlashAttnFwdSm90INS1_25CollectiveMainloopFwdSm90ILi2EN4cute5tupleIJNS5_1CILi1EEES8_S8_EEENS6_IJNS7_ILi128EEENS7_ILi64EEENS7_ILi256EEEEEELi256ENS_12float_e4m3_tEfNS_4arch4Sm90ELb0ELb1ELb1ELb0ELb0ELb0ELb0ELb1ELb1ELb1ELb1ELb0EEENS1_21CollectiveEpilogueFwdINS6_IJSA_SC_SB_EEES9_NS_10bfloat16_tESG_Li256ELb0ELb1ELb1ELb1EEENS1_19SingleTileSchedulerILb0ELb1ELb1ELi128EEEEEEEEEvNT_6ParamsE --------------------------
	.section	.text._ZN7cutlass13device_kernelIN5flash11enable_sm90INS1_16FlashAttnFwdSm90INS1_25CollectiveMainloopFwdSm90ILi2EN4cute5tupleIJNS5_1CILi1EEES8_S8_EEENS6_IJNS7_ILi128EEENS7_ILi64EEENS7_ILi256EEEEEELi256ENS_12float_e4m3_tEfNS_4arch4Sm90ELb0ELb1ELb1ELb0ELb0ELb0ELb0ELb1ELb1ELb1ELb1ELb0EEENS1_21CollectiveEpilogueFwdINS6_IJSA_SC_SB_EEES9_NS_10bfloat16_tESG_Li256ELb0ELb1ELb1ELb1EEENS1_19SingleTileSchedulerILb0ELb1ELb1ELi128EEEEEEEEEvNT_6ParamsE,"ax",@progbits
	.align	128
.text._ZN7cutlass13device_kernelIN5flash11enable_sm90INS1_16FlashAttnFwdSm90INS1_25CollectiveMainloopFwdSm90ILi2EN4cute5tupleIJNS5_1CILi1EEES8_S8_EEENS6_IJNS7_ILi128EEENS7_ILi64EEENS7_ILi256EEEEEELi256ENS_12float_e4m3_tEfNS_4arch4Sm90ELb0ELb1ELb1ELb0ELb0ELb0ELb0ELb1ELb1ELb1ELb1ELb0EEENS1_21CollectiveEpilogueFwdINS6_IJSA_SC_SB_EEES9_NS_10bfloat16_tESG_Li256ELb0ELb1ELb1ELb1EEENS1_19SingleTileSchedulerILb0ELb1ELb1ELi128EEEEEEEEEvNT_6ParamsE:
        .type           _ZN7cutlass13device_kernelIN5flash11enable_sm90INS1_16FlashAttnFwdSm90INS1_25CollectiveMainloopFwdSm90ILi2EN4cute5tupleIJNS5_1CILi1EEES8_S8_EEENS6_IJNS7_ILi128EEENS7_ILi64EEENS7_ILi256EEEEEELi256ENS_12float_e4m3_tEfNS_4arch4Sm90ELb0ELb1ELb1ELb0ELb0ELb0ELb0ELb1ELb1ELb1ELb1ELb0EEENS1_21CollectiveEpilogueFwdINS6_IJSA_SC_SB_EEES9_NS_10bfloat16_tESG_Li256ELb0ELb1ELb1ELb1EEENS1_19SingleTileSchedulerILb0ELb1ELb1ELi128EEEEEEEEEvNT_6ParamsE,@function
        .size           _ZN7cutlass13device_kernelIN5flash11enable_sm90INS1_16FlashAttnFwdSm90INS1_25CollectiveMainloopFwdSm90ILi2EN4cute5tupleIJNS5_1CILi1EEES8_S8_EEENS6_IJNS7_ILi128EEENS7_ILi64EEENS7_ILi256EEEEEELi256ENS_12float_e4m3_tEfNS_4arch4Sm90ELb0ELb1ELb1ELb0ELb0ELb0ELb0ELb1ELb1ELb1ELb1ELb0EEENS1_21CollectiveEpilogueFwdINS6_IJSA_SC_SB_EEES9_NS_10bfloat16_tESG_Li256ELb0ELb1ELb1ELb1EEENS1_19SingleTileSchedulerILb0ELb1ELb1ELi128EEEEEEEEEvNT_6ParamsE,(.L_x_48 - _ZN7cutlass13device_kernelIN5flash11enable_sm90INS1_16FlashAttnFwdSm90INS1_25CollectiveMainloopFwdSm90ILi2EN4cute5tupleIJNS5_1CILi1EEES8_S8_EEENS6_IJNS7_ILi128EEENS7_ILi64EEENS7_ILi256EEEEEELi256ENS_12float_e4m3_tEfNS_4arch4Sm90ELb0ELb1ELb1ELb0ELb0ELb0ELb0ELb1ELb1ELb1ELb1ELb0EEENS1_21CollectiveEpilogueFwdINS6_IJSA_SC_SB_EEES9_NS_10bfloat16_tESG_Li256ELb0ELb1ELb1ELb1EEENS1_19SingleTileSchedulerILb0ELb1ELb1ELi128EEEEEEEEEvNT_6ParamsE)
        .other          _ZN7cutlass13device_kernelIN5flash11enable_sm90INS1_16FlashAttnFwdSm90INS1_25CollectiveMainloopFwdSm90ILi2EN4cute5tupleIJNS5_1CILi1EEES8_S8_EEENS6_IJNS7_ILi128EEENS7_ILi64EEENS7_ILi256EEEEEELi256ENS_12float_e4m3_tEfNS_4arch4Sm90ELb0ELb1ELb1ELb0ELb0ELb0ELb0ELb1ELb1ELb1ELb1ELb0EEENS1_21CollectiveEpilogueFwdINS6_IJSA_SC_SB_EEES9_NS_10bfloat16_tESG_Li256ELb0ELb1ELb1ELb1EEENS1_19SingleTileSchedulerILb0ELb1ELb1ELi128EEEEEEEEEvNT_6ParamsE,@"STO_CUDA_ENTRY STV_DEFAULT"
_ZN7cutlass13device_kernelIN5flash11enable_sm90INS1_16FlashAttnFwdSm90INS1_25CollectiveMainloopFwdSm90ILi2EN4cute5tupleIJNS5_1CILi1EEES8_S8_EEENS6_IJNS7_ILi128EEENS7_ILi64EEENS7_ILi256EEEEEELi256ENS_12float_e4m3_tEfNS_4arch4Sm90ELb0ELb1ELb1ELb0ELb0ELb0ELb0ELb1ELb1ELb1ELb1ELb0EEENS1_21CollectiveEpilogueFwdINS6_IJSA_SC_SB_EEES9_NS_10bfloat16_tESG_Li256ELb0ELb1ELb1ELb1EEENS1_19SingleTileSchedulerILb0ELb1ELb1ELi128EEEEEEEEEvNT_6ParamsE:
[----:B------:R-:W-:Y:S01]  /*0000*/  LDC R1, c[0x0][0x37c] ;  /* 0x0000df00ff017b82 */ /* 0x000fe20000000800 */
[----:B------:R-:W-:Y:S05]  /*0010*/  EXIT ;  /* 0x000000000000794d */ /* 0x000fea0003800000 */
.L_x_3:
        /* <DEDUP_REMOVED lines=14> */
.L_x_48:


//--------------------- .text._ZN7cutlass13device_kernelIN5flash11enable_sm90INS1_16FlashAttnFwdSm90INS1_25CollectiveMainloopFwdSm90ILi2EN4cute5tupleIJNS5_1CILi1EEES8_S8_EEENS6_IJNS7_ILi128EEENS7_ILi64EEENS7_ILi256EEEEEELi256ENS_12float_e4m3_tEfNS_4arch4Sm90ELb0ELb1ELb1ELb1ELb0ELb0ELb0ELb1ELb1ELb1ELb1ELb0EEENS1_21CollectiveEpilogueFwdINS6_IJSA_SC_SB_EEES9_NS_10bfloat16_tESG_Li256ELb1ELb1ELb1ELb1EEENS1_36VarlenDynamicPersistentTileSchedulerILi128ELi64ELi256ELi128ELb1ELb1ELb1ELb1ELb0ELb1EEEEEEEEEvNT_6ParamsE --------------------------
	.section	.text._ZN7cutlass13device_kernelIN5flash11enable_sm90INS1_16FlashAttnFwdSm90INS1_25CollectiveMainloopFwdSm90ILi2EN4cute5tupleIJNS5_1CILi1EEES8_S8_EEENS6_IJNS7_ILi128EEENS7_ILi64EEENS7_ILi256EEEEEELi256ENS_12float_e4m3_tEfNS_4arch4Sm90ELb0ELb1ELb1ELb1ELb0ELb0ELb0ELb1ELb1ELb1ELb1ELb0EEENS1_21CollectiveEpilogueFwdINS6_IJSA_SC_SB_EEES9_NS_10bfloat16_tESG_Li256ELb1ELb1ELb1ELb1EEENS1_36VarlenDynamicPersistentTileSchedulerILi128ELi64ELi256ELi128ELb1ELb1ELb1ELb1ELb0ELb1EEEEEEEEEvNT_6ParamsE,"ax",@progbits
	.align	128
.text._ZN7cutlass13device_kernelIN5flash11enable_sm90INS1_16FlashAttnFwdSm90INS1_25CollectiveMainloopFwdSm90ILi2EN4cute5tupleIJNS5_1CILi1EEES8_S8_EEENS6_IJNS7_ILi128EEENS7_ILi64EEENS7_ILi256EEEEEELi256ENS_12float_e4m3_tEfNS_4arch4Sm90ELb0ELb1ELb1ELb1ELb0ELb0ELb0ELb1ELb1ELb1ELb1ELb0EEENS1_21CollectiveEpilogueFwdINS6_IJSA_SC_SB_EEES9_NS_10bfloat16_tESG_Li256ELb1ELb1ELb1ELb1EEENS1_36VarlenDynamicPersistentTileSchedulerILi128ELi64ELi256ELi128ELb1ELb1ELb1ELb1ELb0ELb1EEEEEEEEEvNT_6ParamsE:
        .type           _ZN7cutlass13device_kernelIN5flash11enable_sm90INS1_16FlashAttnFwdSm90INS1_25CollectiveMainloopFwdSm90ILi2EN4cute5tupleIJNS5_1CILi1EEES8_S8_EEENS6_IJNS7_ILi128EEENS7_ILi64EEENS7_ILi256EEEEEELi256ENS_12float_e4m3_tEfNS_4arch4Sm90ELb0ELb1ELb1ELb1ELb0ELb0ELb0ELb1ELb1ELb1ELb1ELb0EEENS1_21CollectiveEpilogueFwdINS6_IJSA_SC_SB_EEES9_NS_10bfloat16_tESG_Li256ELb1ELb1ELb1ELb1EEENS1_36VarlenDynamicPersistentTileSchedulerILi128ELi64ELi256ELi128ELb1ELb1ELb1ELb1ELb0ELb1EEEEEEEEEvNT_6ParamsE,@function
        .size           _ZN7cutlass13device_kernelIN5flash11enable_sm90INS1_16FlashAttnFwdSm90INS1_25CollectiveMainloopFwdSm90ILi2EN4cute5tupleIJNS5_1CILi1EEES8_S8_EEENS6_IJNS7_ILi128EEENS7_ILi64EEENS7_ILi256EEEEEELi256ENS_12float_e4m3_tEfNS_4arch4Sm90ELb0ELb1ELb1ELb1ELb0ELb0ELb0ELb1ELb1ELb1ELb1ELb0EEENS1_21CollectiveEpilogueFwdINS6_IJSA_SC_SB_EEES9_NS_10bfloat16_tESG_Li256ELb1ELb1ELb1ELb1EEENS1_36VarlenDynamicPersistentTileSchedulerILi128ELi64ELi256ELi128ELb1ELb1ELb1ELb1ELb0ELb1EEEEEEEEEvNT_6ParamsE,(.L_x_49 - _ZN7cutlass13device_kernelIN5flash11enable_sm90INS1_16FlashAttnFwdSm90INS1_25CollectiveMainloopFwdSm90ILi2EN4cute5tupleIJNS5_1CILi1EEES8_S8_EEENS6_IJNS7_ILi128EEENS7_ILi64EEENS7_ILi256EEEEEELi256ENS_12float_e4m3_tEfNS_4arch4Sm90ELb0ELb1ELb1ELb1ELb0ELb0ELb0ELb1ELb1ELb1ELb1ELb0EEENS1_21CollectiveEpilogueFwdINS6_IJSA_SC_SB_EEES9_NS_10bfloat16_tESG_Li256ELb1ELb1ELb1ELb1EEENS1_36VarlenDynamicPersistentTileSchedulerILi128ELi64ELi256ELi128ELb1ELb1ELb1ELb1ELb0ELb1EEEEEEEEEvNT_6ParamsE)
        .other          _ZN7cutlass13device_kernelIN5flash11enable_sm90INS1_16FlashAttnFwdSm90INS1_25CollectiveMainloopFwdSm90ILi2EN4cute5tupleIJNS5_1CILi1EEES8_S8_EEENS6_IJNS7_ILi128EEENS7_ILi64EEENS7_ILi256EEEEEELi256ENS_12float_e4m3_tEfNS_4arch4Sm90ELb0ELb1ELb1ELb1ELb0ELb0ELb0ELb1ELb1ELb1ELb1ELb0EEENS1_21CollectiveEpilogueFwdINS6_IJSA_SC_SB_EEES9_NS_10bfloat16_tESG_Li256ELb1ELb1ELb1ELb1EEENS1_36VarlenDynamicPersistentTileSchedulerILi128ELi64ELi256ELi128ELb1ELb1ELb1ELb1ELb0ELb1EEEEEEEEEvNT_6ParamsE,@"STO_CUDA_ENTRY STV_DEFAULT"
_ZN7cutlass13device_kernelIN5flash11enable_sm90INS1_16FlashAttnFwdSm90INS1_25CollectiveMainloopFwdSm90ILi2EN4cute5tupleIJNS5_1CILi1EEES8_S8_EEENS6_IJNS7_ILi128EEENS7_ILi64EEENS7_ILi256EEEEEELi256ENS_12float_e4m3_tEfNS_4arch4Sm90ELb0ELb1ELb1ELb1ELb0ELb0ELb0ELb1ELb1ELb1ELb1ELb0EEENS1_21CollectiveEpilogueFwdINS6_IJSA_SC_SB_EEES9_NS_10bfloat16_tESG_Li256ELb1ELb1ELb1ELb1EEENS1_36VarlenDynamicPersistentTileSchedulerILi128ELi64ELi256ELi128ELb1ELb1ELb1ELb1ELb0ELb1EEEEEEEEEvNT_6ParamsE:
[----:B------:R-:W-:Y:S01]  /*0000*/  LDC R1, c[0x0][0x37c] ;  /* 0x0000df00ff017b82 */ /* 0x000fe20000000800 */
[----:B------:R-:W-:Y:S05]  /*0010*/  EXIT ;  /* 0x000000000000794d */ /* 0x000fea0003800000 */
.L_x_4:
        /* <DEDUP_REMOVED lines=14> */
.L_x_49:


//--------------------- .text._ZN7cutlass13device_kernelIN5flash11enable_sm90INS1_16FlashAttnFwdSm90INS1_25CollectiveMainloopFwdSm90ILi2EN4cute5tupleIJNS5_1CILi1EEES8_S8_EEENS6_IJNS7_ILi128EEENS7_ILi64EEENS7_ILi256EEEEEELi256ENS_12float_e4m3_tEfNS_4arch4Sm90ELb0ELb1ELb1ELb1ELb0ELb1ELb0ELb1ELb1ELb1ELb1ELb0EEENS1_21CollectiveEpilogueFwdINS6_IJSA_SC_SB_EEES9_NS_10bfloat16_tESG_Li256ELb1ELb1ELb1ELb1EEENS1_36VarlenDynamicPersistentTileSchedulerILi128ELi64ELi256ELi128ELb1ELb1ELb1ELb1ELb0ELb1EEEEEEEEEvNT_6ParamsE --------------------------
	.section	.text._ZN7cutlass13device_kernelIN5flash11enable_sm90INS1_16FlashAttnFwdSm90INS1_25CollectiveMainloopFwdSm90ILi2EN4cute5tupleIJNS5_1CILi1EEES8_S8_EEENS6_IJNS7_ILi128EEENS7_ILi64EEENS7_ILi256EEEEEELi256ENS_12float_e4m3_tEfNS_4arch4Sm90ELb0ELb1ELb1ELb1ELb0ELb1ELb0ELb1ELb1ELb1ELb1ELb0EEENS1_21CollectiveEpilogueFwdINS6_IJSA_SC_SB_EEES9_NS_10bfloat16_tESG_Li256ELb1ELb1ELb1ELb1EEENS1_36VarlenDynamicPersistentTileSchedulerILi128ELi64ELi256ELi128ELb1ELb1ELb1ELb1ELb0ELb1EEEEEEEEEvNT_6ParamsE,"ax",@progbits
	.align	128
.text._ZN7cutlass13device_kernelIN5flash11enable_sm90INS1_16FlashAttnFwdSm90INS1_25CollectiveMainloopFwdSm90ILi2EN4cute5tupleIJNS5_1CILi1EEES8_S8_EEENS6_IJNS7_ILi128EEENS7_ILi64EEENS7_ILi256EEEEEELi256ENS_12float_e4m3_tEfNS_4arch4Sm90ELb0ELb1ELb1ELb1ELb0ELb1ELb0ELb1ELb1ELb1ELb1ELb0EEENS1_21CollectiveEpilogueFwdINS6_IJSA_SC_SB_EEES9_NS_10bfloat16_tESG_Li256ELb1ELb1ELb1ELb1EEENS1_36VarlenDynamicPersistentTileSchedulerILi128ELi64ELi256ELi128ELb1ELb1ELb1ELb1ELb0ELb1EEEEEEEEEvNT_6ParamsE:
        .type           _ZN7cutlass13device_kernelIN5flash11enable_sm90INS1_16FlashAttnFwdSm90INS1_25CollectiveMainloopFwdSm90ILi2EN4cute5tupleIJNS5_1CILi1EEES8_S8_EEENS6_IJNS7_ILi128EEENS7_ILi64EEENS7_ILi256EEEEEELi256ENS_12float_e4m3_tEfNS_4arch4Sm90ELb0ELb1ELb1ELb1ELb0ELb1ELb0ELb1ELb1ELb1ELb1ELb0EEENS1_21CollectiveEpilogueFwdINS6_IJSA_SC_SB_EEES9_NS_10bfloat16_tESG_Li256ELb1ELb1ELb1ELb1EEENS1_36VarlenDynamicPersistentTileSchedulerILi128ELi64ELi256ELi128ELb1ELb1ELb1ELb1ELb0ELb1EEEEEEEEEvNT_6ParamsE,@function
        .size           _ZN7cutlass13device_kernelIN5flash11enable_sm90INS1_16FlashAttnFwdSm90INS1_25CollectiveMainloopFwdSm90ILi2EN4cute5tupleIJNS5_1CILi1EEES8_S8_EEENS6_IJNS7_ILi128EEENS7_ILi64EEENS7_ILi256EEEEEELi256ENS_12float_e4m3_tEfNS_4arch4Sm90ELb0ELb1ELb1ELb1ELb0ELb1ELb0ELb1ELb1ELb1ELb1ELb0EEENS1_21CollectiveEpilogueFwdINS6_IJSA_SC_SB_EEES9_NS_10bfloat16_tESG_Li256ELb1ELb1ELb1ELb1EEENS1_36VarlenDynamicPersistentTileSchedulerILi128ELi64ELi256ELi128ELb1ELb1ELb1ELb1ELb0ELb1EEEEEEEEEvNT_6ParamsE,(.L_x_50 - _ZN7cutlass13device_kernelIN5flash11enable_sm90INS1_16FlashAttnFwdSm90INS1_25CollectiveMainloopFwdSm90ILi2EN4cute5tupleIJNS5_1CILi1EEES8_S8_EEENS6_IJNS7_ILi128EEENS7_ILi64EEENS7_ILi256EEEEEELi256ENS_12float_e4m3_tEfNS_4arch4Sm90ELb0ELb1ELb1ELb1ELb0ELb1ELb0ELb1ELb1ELb1ELb1ELb0EEENS1_21CollectiveEpilogueFwdINS6_IJSA_SC_SB_EEES9_NS_10bfloat16_tESG_Li256ELb1ELb1ELb1ELb1EEENS1_36VarlenDynamicPersistentTileSchedulerILi128ELi64ELi256ELi128ELb1ELb1ELb1ELb1ELb0ELb1EEEEEEEEEvNT_6ParamsE)
        .other          _ZN7cutlass13device_kernelIN5flash11enable_sm90INS1_16FlashAttnFwdSm90INS1_25CollectiveMainloopFwdSm90ILi2EN4cute5tupleIJNS5_1CILi1EEES8_S8_EEENS6_IJNS7_ILi128EEENS7_ILi64EEENS7_ILi256EEEEEELi256ENS_12float_e4m3_tEfNS_4arch4Sm90ELb0ELb1ELb1ELb1ELb0ELb1ELb0ELb1ELb1ELb1ELb1ELb0EEENS1_21CollectiveEpilogueFwdINS6_IJSA_SC_SB_EEES9_NS_10bfloat16_tESG_Li256ELb1ELb1ELb1ELb1EEENS1_36VarlenDynamicPersistentTileSchedulerILi128ELi64ELi256ELi128ELb1ELb1ELb1ELb1ELb0ELb1EEEEEEEEEvNT_6ParamsE,@"STO_CUDA_ENTRY STV_DEFAULT"
_ZN7cutlass13device_kernelIN5flash11enable_sm90INS1_16FlashAttnFwdSm90INS1_25CollectiveMainloopFwdSm90ILi2EN4cute5tupleIJNS5_1CILi1EEES8_S8_EEENS6_IJNS7_ILi128EEENS7_ILi64EEENS7_ILi256EEEEEELi256ENS_12float_e4m3_tEfNS_4arch4Sm90ELb0ELb1ELb1ELb1ELb0ELb1ELb0ELb1ELb1ELb1ELb1ELb0EEENS1_21CollectiveEpilogueFwdINS6_IJSA_SC_SB_EEES9_NS_10bfloat16_tESG_Li256ELb1ELb1ELb1ELb1EEENS1_36VarlenDynamicPersistentTileSchedulerILi128ELi64ELi256ELi128ELb1ELb1ELb1ELb1ELb0ELb1EEEEEEEEEvNT_6ParamsE:
[----:B------:R-:W-:Y:S01]  /*0000*/  LDC R1, c[0x0][0x37c] ;  /* 0x0000df00ff017b82 */ /* 0x000fe20000000800 */
[----:B------:R-:W-:Y:S05]  /*0010*/  EXIT ;  /* 0x000000000000794d */ /* 0x000fea0003800000 */
.L_x_5:
        /* <DEDUP_REMOVED lines=14> */
.L_x_50:


//--------------------- .text._ZN7cutlass13device_kernelIN5flash11enable_sm90INS1_16FlashAttnFwdSm90INS1_25CollectiveMainloopFwdSm90ILi2EN4cute5tupleIJNS5_1CILi1EEES8_S8_EEENS6_IJNS7_ILi128EEESA_NS7_ILi256EEEEEELi256ENS_12float_e4m3_tEfNS_4arch4Sm90ELb1ELb0ELb1ELb0ELb0ELb0ELb0ELb1ELb1ELb1ELb1ELb0EEENS1_21CollectiveEpilogueFwdINS6_IJSA_SB_SA_EEES9_NS_10bfloat16_tESF_Li256ELb0ELb1ELb1ELb1EEENS1_19SingleTileSchedulerILb0ELb1ELb1ELi128EEEEEEEEEvNT_6ParamsE --------------------------
	.section	.text._ZN7cutlass13device_kernelIN5flash11enable_sm90INS1_16FlashAttnFwdSm90INS1_25CollectiveMainloopFwdSm90ILi2EN4cute5tupleIJNS5_1CILi1EEES8_S8_EEENS6_IJNS7_ILi128EEESA_NS7_ILi256EEEEEELi256ENS_12float_e4m3_tEfNS_4arch4Sm90ELb1ELb0ELb1ELb0ELb0ELb0ELb0ELb1ELb1ELb1ELb1ELb0EEENS1_21CollectiveEpilogueFwdINS6_IJSA_SB_SA_EEES9_NS_10bfloat16_tESF_Li256ELb0ELb1ELb1ELb1EEENS1_19SingleTileSchedulerILb0ELb1ELb1ELi128EEEEEEEEEvNT_6ParamsE,"ax",@progbits
	.align	128
.text._ZN7cutlass13device_kernelIN5flash11enable_sm90INS1_16FlashAttnFwdSm90INS1_25CollectiveMainloopFwdSm90ILi2EN4cute5tupleIJNS5_1CILi1EEES8_S8_EEENS6_IJNS7_ILi128EEESA_NS7_ILi256EEEEEELi256ENS_12float_e4m3_tEfNS_4arch4Sm90ELb1ELb0ELb1ELb0ELb0ELb0ELb0ELb1ELb1ELb1ELb1ELb0EEENS1_21CollectiveEpilogueFwdINS6_IJSA_SB_SA_EEES9_NS_10bfloat16_tESF_Li256ELb0ELb1ELb1ELb1EEENS1_19SingleTileSchedulerILb0ELb1ELb1ELi128EEEEEEEEEvNT_6ParamsE:
        .type           _ZN7cutlass13device_kernelIN5flash11enable_sm90INS1_16FlashAttnFwdSm90INS1_25CollectiveMainloopFwdSm90ILi2EN4cute5tupleIJNS5_1CILi1EEES8_S8_EEENS6_IJNS7_ILi128EEESA_NS7_ILi256EEEEEELi256ENS_12float_e4m3_tEfNS_4arch4Sm90ELb1ELb0ELb1ELb0ELb0ELb0ELb0ELb1ELb1ELb1ELb1ELb0EEENS1_21CollectiveEpilogueFwdINS6_IJSA_SB_SA_EEES9_NS_10bfloat16_tESF_Li256ELb0ELb1ELb1ELb1EEENS1_19SingleTileSchedulerILb0ELb1ELb1ELi128EEEEEEEEEvNT_6ParamsE,@function
        .size           _ZN7cutlass13device_kernelIN5flash11enable_sm90INS1_16FlashAttnFwdSm90INS1_25CollectiveMainloopFwdSm90ILi2EN4cute5tupleIJNS5_1CILi1EEES8_S8_EEENS6_IJNS7_ILi128EEESA_NS7_ILi256EEEEEELi256ENS_12float_e4m3_tEfNS_4arch4Sm90ELb1ELb0ELb1ELb0ELb0ELb0ELb0ELb1ELb1ELb1ELb1ELb0EEENS1_21CollectiveEpilogueFwdINS6_IJSA_SB_SA_EEES9_NS_10bfloat16_tESF_Li256ELb0ELb1ELb1ELb1EEENS1_19SingleTileSchedulerILb0ELb1ELb1ELi128EEEEEEEEEvNT_6ParamsE,(.L_x_51 - _ZN7cutlass13device_kernelIN5flash11enable_sm90INS1_16FlashAttnFwdSm90INS1_25CollectiveMainloopFwdSm90ILi2EN4cute5tupleIJNS5_1CILi1EEES8_S8_EEENS6_IJNS7_ILi128EEESA_NS7_ILi256EEEEEELi256ENS_12float_e4m3_tEfNS_4arch4Sm90ELb1ELb0ELb1ELb0ELb0ELb0ELb0ELb1ELb1ELb1ELb1ELb0EEENS1_21CollectiveEpilogueFwdINS6_IJSA_SB_SA_EEES9_NS_10bfloat16_tESF_Li256ELb0ELb1ELb1ELb1EEENS1_19SingleTileSchedulerILb0ELb1ELb1ELi128EEEEEEEEEvNT_6ParamsE)
        .other          _ZN7cutlass13device_kernelIN5flash11enable_sm90INS1_16FlashAttnFwdSm90INS1_25CollectiveMainloopFwdSm90ILi2EN4cute5tupleIJNS5_1CILi1EEES8_S8_EEENS6_IJNS7_ILi128EEESA_NS7_ILi256EEEEEELi256ENS_12float_e4m3_tEfNS_4arch4Sm90ELb1ELb0ELb1ELb0ELb0ELb0ELb0ELb1ELb1ELb1ELb1ELb0EEENS1_21CollectiveEpilogueFwdINS6_IJSA_SB_SA_EEES9_NS_10bfloat16_tESF_Li256ELb0ELb1ELb1ELb1EEENS1_19SingleTileSchedulerILb0ELb1ELb1ELi128EEEEEEEEEvNT_6ParamsE,@"STO_CUDA_ENTRY STV_DEFAULT"
_ZN7cutlass13device_kernelIN5flash11enable_sm90INS1_16FlashAttnFwdSm90INS1_25CollectiveMainloopFwdSm90ILi2EN4cute5tupleIJNS5_1CILi1EEES8_S8_EEENS6_IJNS7_ILi128EEESA_NS7_ILi256EEEEEELi256ENS_12float_e4m3_tEfNS_4arch4Sm90ELb1ELb0ELb1ELb0ELb0ELb0ELb0ELb1ELb1ELb1ELb1ELb0EEENS1_21CollectiveEpilogueFwdINS6_IJSA_SB_SA_EEES9_NS_10bfloat16_tESF_Li256ELb0ELb1ELb1ELb1EEENS1_19SingleTileSchedulerILb0ELb1ELb1ELi128EEEEEEEEEvNT_6ParamsE:
[----:B------:R-:W-:Y:S01]  /*0000*/  LDC R1, c[0x0][0x37c] ;  /* 0x0000df00ff017b82 */ /* 0x000fe20000000800 */
[----:B------:R-:W-:Y:S05]  /*0010*/  EXIT ;  /* 0x000000000000794d */ /* 0x000fea0003800000 */
.L_x_6:
        /* <DEDUP_REMOVED lines=14> */
.L_x_51:


//--------------------- .text._ZN7cutlass13device_kernelIN5flash11enable_sm90INS1_16FlashAttnFwdSm90INS1_25CollectiveMainloopFwdSm90ILi2EN4cute5tupleIJNS5_1CILi1EEES8_S8_EEENS6_IJNS7_ILi128EEESA_NS7_ILi256EEEEEELi256ENS_12float_e4m3_tEfNS_4arch4Sm90ELb1ELb0ELb1ELb1ELb0ELb0ELb0ELb1ELb1ELb1ELb1ELb0EEENS1_21CollectiveEpilogueFwdINS6_IJSA_SB_SA_EEES9_NS_10bfloat16_tESF_Li256ELb1ELb1ELb1ELb1EEENS1_36VarlenDynamicPersistentTileSchedulerILi128ELi128ELi256ELi128ELb1ELb1ELb1ELb1ELb1ELb1EEEEEEEEEvNT_6ParamsE --------------------------
	.section	.text._ZN7cutlass13device_kernelIN5flash11enable_sm90INS1_16FlashAttnFwdSm90INS1_25CollectiveMainloopFwdSm90ILi2EN4cute5tupleIJNS5_1CILi1EEES8_S8_EEENS6_IJNS7_ILi128EEESA_NS7_ILi256EEEEEELi256ENS_12float_e4m3_tEfNS_4arch4Sm90ELb1ELb0ELb1ELb1ELb0ELb0ELb0ELb1ELb1ELb1ELb1ELb0EEENS1_21CollectiveEpilogueFwdINS6_IJSA_SB_SA_EEES9_NS_10bfloat16_tESF_Li256ELb1ELb1ELb1ELb1EEENS1_36VarlenDynamicPersistentTileSchedulerILi128ELi128ELi256ELi128ELb1ELb1ELb1ELb1ELb1ELb1EEEEEEEEEvNT_6ParamsE,"ax",@progbits
	.align	128
.text._ZN7cutlass13device_kernelIN5flash11enable_sm90INS1_16FlashAttnFwdSm90INS1_25CollectiveMainloopFwdSm90ILi2EN4cute5tupleIJNS5_1CILi1EEES8_S8_EEENS6_IJNS7_ILi128EEESA_NS7_ILi256EEEEEELi256ENS_12float_e4m3_tEfNS_4arch4Sm90ELb1ELb0ELb1ELb1ELb0ELb0ELb0ELb1ELb1ELb1ELb1ELb0EEENS1_21CollectiveEpilogueFwdINS6_IJSA_SB_SA_EEES9_NS_10bfloat16_tESF_Li256ELb1ELb1ELb1ELb1EEENS1_36VarlenDynamicPersistentTileSchedulerILi128ELi128ELi256ELi128ELb1ELb1ELb1ELb1ELb1ELb1EEEEEEEEEvNT_6ParamsE:
        .type           _ZN7cutlass13device_kernelIN5flash11enable_sm90INS1_16FlashAttnFwdSm90INS1_25CollectiveMainloopFwdSm90ILi2EN4cute5tupleIJNS5_1CILi1EEES8_S8_EEENS6_IJNS7_ILi128EEESA_NS7_ILi256EEEEEELi256ENS_12float_e4m3_tEfNS_4arch4Sm90ELb1ELb0ELb1ELb1ELb0ELb0ELb0ELb1ELb1ELb1ELb1ELb0EEENS1_21CollectiveEpilogueFwdINS6_IJSA_SB_SA_EEES9_NS_10bfloat16_tESF_Li256ELb1ELb1ELb1ELb1EEENS1_36VarlenDynamicPersistentTileSchedulerILi128ELi128ELi256ELi128ELb1ELb1ELb1ELb1ELb1ELb1EEEEEEEEEvNT_6ParamsE,@function
        .size           _ZN7cutlass13device_kernelIN5flash11enable_sm90INS1_16FlashAttnFwdSm90INS1_25CollectiveMainloopFwdSm90ILi2EN4cute5tupleIJNS5_1CILi1EEES8_S8_EEENS6_IJNS7_ILi128EEESA_NS7_ILi256EEEEEELi256ENS_12float_e4m3_tEfNS_4arch4Sm90ELb1ELb0ELb1ELb1ELb0ELb0ELb0ELb1ELb1ELb1ELb1ELb0EEENS1_21CollectiveEpilogueFwdINS6_IJSA_SB_SA_EEES9_NS_10bfloat16_tESF_Li256ELb1ELb1ELb1ELb1EEENS1_36VarlenDynamicPersistentTileSchedulerILi128ELi128ELi256ELi128ELb1ELb1ELb1ELb1ELb1ELb1EEEEEEEEEvNT_6ParamsE,(.L_x_52 - _ZN7cutlass13device_kernelIN5flash11enable_sm90INS1_16FlashAttnFwdSm90INS1_25CollectiveMainloopFwdSm90ILi2EN4cute5tupleIJNS5_1CILi1EEES8_S8_EEENS6_IJNS7_ILi128EEESA_NS7_ILi256EEEEEELi256ENS_12float_e4m3_tEfNS_4arch4Sm90ELb1ELb0ELb1ELb1ELb0ELb0ELb0ELb1ELb1ELb1ELb1ELb0EEENS1_21CollectiveEpilogueFwdINS6_IJSA_SB_SA_EEES9_NS_10bfloat16_tESF_Li256ELb1ELb1ELb1ELb1EEENS1_36VarlenDynamicPersistentTileSchedulerILi128ELi128ELi256ELi128ELb1ELb1ELb1ELb1ELb1ELb1EEEEEEEEEvNT_6ParamsE)
        .other          _ZN7cutlass13device_kernelIN5flash11enable_sm90INS1_16FlashAttnFwdSm90INS1_25CollectiveMainloopFwdSm90ILi2EN4cute5tupleIJNS5_1CILi1EEES8_S8_EEENS6_IJNS7_ILi128EEESA_NS7_ILi256EEEEEELi256ENS_12float_e4m3_tEfNS_4arch4Sm90ELb1ELb0ELb1ELb1ELb0ELb0ELb0ELb1ELb1ELb1ELb1ELb0EEENS1_21CollectiveEpilogueFwdINS6_IJSA_SB_SA_EEES9_NS_10bfloat16_tESF_Li256ELb1ELb1ELb1ELb1EEENS1_36VarlenDynamicPersistentTileSchedulerILi128ELi128ELi256ELi128ELb1ELb1ELb1ELb1ELb1ELb1EEEEEEEEEvNT_6ParamsE,@"STO_CUDA_ENTRY STV_DEFAULT"
_ZN7cutlass13device_kernelIN5flash11enable_sm90INS1_16FlashAttnFwdSm90INS1_25CollectiveMainloopFwdSm90ILi2EN4cute5tupleIJNS5_1CILi1EEES8_S8_EEENS6_IJNS7_ILi128EEESA_NS7_ILi256EEEEEELi256ENS_12float_e4m3_tEfNS_4arch4Sm90ELb1ELb0ELb1ELb1ELb0ELb0ELb0ELb1ELb1ELb1ELb1ELb0EEENS1_21CollectiveEpilogueFwdINS6_IJSA_SB_SA_EEES9_NS_10bfloat16_tESF_Li256ELb1ELb1ELb1ELb1EEENS1_36VarlenDynamicPersistentTileSchedulerILi128ELi128ELi256ELi128ELb1ELb1ELb1ELb1ELb1ELb1EEEEEEEEEvNT_6ParamsE:
[----:B------:R-:W-:Y:S01]  /*0000*/  LDC R1, c[0x0][0x37c] ;  /* 0x0000df00ff017b82 */ /* 0x000fe20000000800 */
[----:B------:R-:W-:Y:S05]  /*0010*/  EXIT ;  /* 0x000000000000794d */ /* 0x000fea0003800000 */
.L_x_7:
        /* <DEDUP_REMOVED lines=14> */
.L_x_52:


//--------------------- .text._ZN7cutlass13device_kernelIN5flash11enable_sm90INS1_16FlashAttnFwdSm90INS1_25CollectiveMainloopFwdSm90ILi2EN4cute5tupleIJNS5_1CILi1EEES8_S8_EEENS6_IJNS7_ILi128EEESA_NS7_ILi256EEEEEELi256ENS_12float_e4m3_tEfNS_4arch4Sm90ELb1ELb0ELb1ELb1ELb0ELb1ELb0ELb1ELb1ELb1ELb1ELb0EEENS1_21CollectiveEpilogueFwdINS6_IJSA_SB_SA_EEES9_NS_10bfloat16_tESF_Li256ELb1ELb1ELb1ELb1EEENS1_36VarlenDynamicPersistentTileSchedulerILi128ELi128ELi256ELi128ELb1ELb1ELb1ELb1ELb1ELb1EEEEEEEEEvNT_6ParamsE --------------------------
	.section	.text._ZN7cutlass13device_kernelIN5flash11enable_sm90INS1_16FlashAttnFwdSm90INS1_25CollectiveMainloopFwdSm90ILi2EN4cute5tupleIJNS5_1CILi1EEES8_S8_EEENS6_IJNS7_ILi128EEESA_NS7_ILi256EEEEEELi256ENS_12float_e4m3_tEfNS_4arch4Sm90ELb1ELb0ELb1ELb1ELb0ELb1ELb0ELb1ELb1ELb1ELb1ELb0EEENS1_21CollectiveEpilogueFwdINS6_IJSA_SB_SA_EEES9_NS_10bfloat16_tESF_Li256ELb1ELb1ELb1ELb1EEENS1_36VarlenDynamicPersistentTileSchedulerILi128ELi128ELi256ELi128ELb1ELb1ELb1ELb1ELb1ELb1EEEEEEEEEvNT_6ParamsE,"ax",@progbits
	.align	128
.text._ZN7cutlass13device_kernelIN5flash11enable_sm90INS1_16FlashAttnFwdSm90INS1_25CollectiveMainloopFwdSm90ILi2EN4cute5tupleIJNS5_1CILi1EEES8_S8_EEENS6_IJNS7_ILi128EEESA_NS7_ILi256EEEEEELi256ENS_12float_e4m3_tEfNS_4arch4Sm90ELb1ELb0ELb1ELb1ELb0ELb1ELb0ELb1ELb1ELb1ELb1ELb0EEENS1_21CollectiveEpilogueFwdINS6_IJSA_SB_SA_EEES9_NS_10bfloat16_tESF_Li256ELb1ELb1ELb1ELb1EEENS1_36VarlenDynamicPersistentTileSchedulerILi128ELi128ELi256ELi128ELb1ELb1ELb1ELb1ELb1ELb1EEEEEEEEEvNT_6ParamsE:
        .type           _ZN7cutlass13device_kernelIN5flash11enable_sm90INS1_16FlashAttnFwdSm90INS1_25CollectiveMainloopFwdSm90ILi2EN4cute5tupleIJNS5_1CILi1EEES8_S8_EEENS6_IJNS7_ILi128EEESA_NS7_ILi256EEEEEELi256ENS_12float_e4m3_tEfNS_4arch4Sm90ELb1ELb0ELb1ELb1ELb0ELb1ELb0ELb1ELb1ELb1ELb1ELb0EEENS1_21CollectiveEpilogueFwdINS6_IJSA_SB_SA_EEES9_NS_10bfloat16_tESF_Li256ELb1ELb1ELb1ELb1EEENS1_36VarlenDynamicPersistentTileSchedulerILi128ELi128ELi256ELi128ELb1ELb1ELb1ELb1ELb1ELb1EEEEEEEEEvNT_6ParamsE,@function
        .size           _ZN7cutlass13device_kernelIN5flash11enable_sm90INS1_16FlashAttnFwdSm90INS1_25CollectiveMainloopFwdSm90ILi2EN4cute5tupleIJNS5_1CILi1EEES8_S8_EEENS6_IJNS7_ILi128EEESA_NS7_ILi256EEEEEELi256ENS_12float_e4m3_tEfNS_4arch4Sm90ELb1ELb0ELb1ELb1ELb0ELb1ELb0ELb1ELb1ELb1ELb1ELb0EEENS1_21CollectiveEpilogueFwdINS6_IJSA_SB_SA_EEES9_NS_10bfloat16_tESF_Li256ELb1ELb1ELb1ELb1EEENS1_36VarlenDynamicPersistentTileSchedulerILi128ELi128ELi256ELi128ELb1ELb1ELb1ELb1ELb1ELb1EEEEEEEEEvNT_6ParamsE,(.L_x_53 - _ZN7cutlass13device_kernelIN5flash11enable_sm90INS1_16FlashAttnFwdSm90INS1_25CollectiveMainloopFwdSm90ILi2EN4cute5tupleIJNS5_1CILi1EEES8_S8_EEENS6_IJNS7_ILi128EEESA_NS7_ILi256EEEEEELi256ENS_12float_e4m3_tEfNS_4arch4Sm90ELb1ELb0ELb1ELb1ELb0ELb1ELb0ELb1ELb1ELb1ELb1ELb0EEENS1_21CollectiveEpilogueFwdINS6_IJSA_SB_SA_EEES9_NS_10bfloat16_tESF_Li256ELb1ELb1ELb1ELb1EEENS1_36VarlenDynamicPersistentTileSchedulerILi128ELi128ELi256ELi128ELb1ELb1ELb1ELb1ELb1ELb1EEEEEEEEEvNT_6ParamsE)
        .other          _ZN7cutlass13device_kernelIN5flash11enable_sm90INS1_16FlashAttnFwdSm90INS1_25CollectiveMainloopFwdSm90ILi2EN4cute5tupleIJNS5_1CILi1EEES8_S8_EEENS6_IJNS7_ILi128EEESA_NS7_ILi256EEEEEELi256ENS_12float_e4m3_tEfNS_4arch4Sm90ELb1ELb0ELb1ELb1ELb0ELb1ELb0ELb1ELb1ELb1ELb1ELb0EEENS1_21CollectiveEpilogueFwdINS6_IJSA_SB_SA_EEES9_NS_10bfloat16_tESF_Li256ELb1ELb1ELb1ELb1EEENS1_36VarlenDynamicPersistentTileSchedulerILi128ELi128ELi256ELi128ELb1ELb1ELb1ELb1ELb1ELb1EEEEEEEEEvNT_6ParamsE,@"STO_CUDA_ENTRY STV_DEFAULT"
_ZN7cutlass13device_kernelIN5flash11enable_sm90INS1_16FlashAttnFwdSm90INS1_25CollectiveMainloopFwdSm90ILi2EN4cute5tupleIJNS5_1CILi1EEES8_S8_EEENS6_IJNS7_ILi128EEESA_NS7_ILi256EEEEEELi256ENS_12float_e4m3_tEfNS_4arch4Sm90ELb1ELb0ELb1ELb1ELb0ELb1ELb0ELb1ELb1ELb1ELb1ELb0EEENS1_21CollectiveEpilogueFwdINS6_IJSA_SB_SA_EEES9_NS_10bfloat16_tESF_Li256ELb1ELb1ELb1ELb1EEENS1_36VarlenDynamicPersistentTileSchedulerILi128ELi128ELi256ELi128ELb1ELb1ELb1ELb1ELb1ELb1EEEEEEEEEvNT_6ParamsE:
[----:B------:R-:W-:Y:S01]  /*0000*/  LDC R1, c[0x0][0x37c] ;  /* 0x0000df00ff017b82 */ /* 0x000fe20000000800 */
[----:B------:R-:W-:Y:S05]  /*0010*/  EXIT ;  /* 0x000000000000794d */ /* 0x000fea0003800000 */
.L_x_8:
        /* <DEDUP_REMOVED lines=14> */
.L_x_53:


//--------------------- .text._ZN7cutlass13device_kernelIN5flash11enable_sm90INS1_16FlashAttnFwdSm90INS1_25CollectiveMainloopFwdSm90ILi2EN4cute5tupleIJNS5_1CILi1EEES8_S8_EEENS6_IJNS7_ILi128EEENS7_ILi160EEENS7_ILi192EEEEEELi192ENS_12float_e4m3_tEfNS_4arch4Sm90ELb0ELb0ELb1ELb0ELb0ELb0ELb0ELb1ELb1ELb1ELb1ELb0EEENS1_21CollectiveEpilogueFwdINS6_IJSA_SC_SB_EEES9_NS_10bfloat16_tESG_Li256ELb0ELb1ELb1ELb1EEENS1_19SingleTileSchedulerILb0ELb1ELb1ELi128EEEEEEEEEvNT_6ParamsE --------------------------
	.section	.text._ZN7cutlass13device_kernelIN5flash11enable_sm90INS1_16FlashAttnFwdSm90INS1_25CollectiveMainloopFwdSm90ILi2EN4cute5tupleIJNS5_1CILi1EEES8_S8_EEENS6_IJNS7_ILi128EEENS7_ILi160EEENS7_ILi192EEEEEELi192ENS_12float_e4m3_tEfNS_4arch4Sm90ELb0ELb0ELb1ELb0ELb0ELb0ELb0ELb1ELb1ELb1ELb1ELb0EEENS1_21CollectiveEpilogueFwdINS6_IJSA_SC_SB_EEES9_NS_10bfloat16_tESG_Li256ELb0ELb1ELb1ELb1EEENS1_19SingleTileSchedulerILb0ELb1ELb1ELi128EEEEEEEEEvNT_6ParamsE,"ax",@progbits
	.align	128
.text._ZN7cutlass13device_kernelIN5flash11enable_sm90INS1_16FlashAttnFwdSm90INS1_25CollectiveMainloopFwdSm90ILi2EN4cute5tupleIJNS5_1CILi1EEES8_S8_EEENS6_IJNS7_ILi128EEENS7_ILi160EEENS7_ILi192EEEEEELi192ENS_12float_e4m3_tEfNS_4arch4Sm90ELb0ELb0ELb1ELb0ELb0ELb0ELb0ELb1ELb1ELb1ELb1ELb0EEENS1_21CollectiveEpilogueFwdINS6_IJSA_SC_SB_EEES9_NS_10bfloat16_tESG_Li256ELb0ELb1ELb1ELb1EEENS1_19SingleTileSchedulerILb0ELb1ELb1ELi128EEEEEEEEEvNT_6ParamsE:
        .type           _ZN7cutlass13device_kernelIN5flash11enable_sm90INS1_16FlashAttnFwdSm90INS1_25CollectiveMainloopFwdSm90ILi2EN4cute5tupleIJNS5_1CILi1EEES8_S8_EEENS6_IJNS7_ILi128EEENS7_ILi160EEENS7_ILi192EEEEEELi192ENS_12float_e4m3_tEfNS_4arch4Sm90ELb0ELb0ELb1ELb0ELb0ELb0ELb0ELb1ELb1ELb1ELb1ELb0EEENS1_21CollectiveEpilogueFwdINS6_IJSA_SC_SB_EEES9_NS_10bfloat16_tESG_Li256ELb0ELb1ELb1ELb1EEENS1_19SingleTileSchedulerILb0ELb1ELb1ELi128EEEEEEEEEvNT_6ParamsE,@function
        .size           _ZN7cutlass13device_kernelIN5flash11enable_sm90INS1_16FlashAttnFwdSm90INS1_25CollectiveMainloopFwdSm90ILi2EN4cute5tupleIJNS5_1CILi1EEES8_S8_EEENS6_IJNS7_ILi128EEENS7_ILi160EEENS7_ILi192EEEEEELi192ENS_12float_e4m3_tEfNS_4arch4Sm90ELb0ELb0ELb1ELb0ELb0ELb0ELb0ELb1ELb1ELb1ELb1ELb0EEENS1_21CollectiveEpilogueFwdINS6_IJSA_SC_SB_EEES9_NS_10bfloat16_tESG_Li256ELb0ELb1ELb1ELb1EEENS1_19SingleTileSchedulerILb0ELb1ELb1ELi128EEEEEEEEEvNT_6ParamsE,(.L_x_54 - _ZN7cutlass13device_kernelIN5flash11enable_sm90INS1_16FlashAttnFwdSm90INS1_25CollectiveMainloopFwdSm90ILi2EN4cute5tupleIJNS5_1CILi1EEES8_S8_EEENS6_IJNS7_ILi128EEENS7_ILi160EEENS7_ILi192EEEEEELi192ENS_12float_e4m3_tEfNS_4arch4Sm90ELb0ELb0ELb1ELb0ELb0ELb0ELb0ELb1ELb1ELb1ELb1ELb0EEENS1_21CollectiveEpilogueFwdINS6_IJSA_SC_SB_EEES9_NS_10bfloat16_tESG_Li256ELb0ELb1ELb1ELb1EEENS1_19SingleTileSchedulerILb0ELb1ELb1ELi128EEEEEEEEEvNT_6ParamsE)
        .other          _ZN7cutlass13device_kernelIN5flash11enable_sm90INS1_16FlashAttnFwdSm90INS1_25CollectiveMainloopFwdSm90ILi2EN4cute5tupleIJNS5_1CILi1EEES8_S8_EEENS6_IJNS7_ILi128EEENS7_ILi160EEENS7_ILi192EEEEEELi192ENS_12float_e4m3_tEfNS_4arch4Sm90ELb0ELb0ELb1ELb0ELb0ELb0ELb0ELb1ELb1ELb1ELb1ELb0EEENS1_21CollectiveEpilogueFwdINS6_IJSA_SC_SB_EEES9_NS_10bfloat16_tESG_Li256ELb0ELb1ELb1ELb1EEENS1_19SingleTileSchedulerILb0ELb1ELb1ELi128EEEEEEEEEvNT_6ParamsE,@"STO_CUDA_ENTRY STV_DEFAULT"
_ZN7cutlass13device_kernelIN5flash11enable_sm90INS1_16FlashAttnFwdSm90INS1_25CollectiveMainloopFwdSm90ILi2EN4cute5tupleIJNS5_1CILi1EEES8_S8_EEENS6_IJNS7_ILi128EEENS7_ILi160EEENS7_ILi192EEEEEELi192ENS_12float_e4m3_tEfNS_4arch4Sm90ELb0ELb0ELb1ELb0ELb0ELb0ELb0ELb1ELb1ELb1ELb1ELb0EEENS1_21CollectiveEpilogueFwdINS6_IJSA_SC_SB_EEES9_NS_10bfloat16_tESG_Li256ELb0ELb1ELb1ELb1EEENS1_19SingleTileSchedulerILb0ELb1ELb1ELi128EEEEEEEEEvNT_6ParamsE:
[----:B------:R-:W-:Y:S01]  /*0000*/  LDC R1, c[0x0][0x37c] ;  /* 0x0000df00ff017b82 */ /* 0x000fe20000000800 */
[----:B------:R-:W-:Y:S05]  /*0010*/  EXIT ;  /* 0x000000000000794d */ /* 0x000fea0003800000 */
.L_x_9:
        /* <DEDUP_REMOVED lines=14> */
.L_x_54:


//--------------------- .text._ZN7cutlass13device_kernelIN5flash11enable_sm90INS1_16FlashAttnFwdSm90INS1_25CollectiveMainloopFwdSm90ILi2EN4cute5tupleIJNS5_1CILi1EEES8_S8_EEENS6_IJNS7_ILi128EEENS7_ILi160EEENS7_ILi192EEEEEELi192ENS_12float_e4m3_tEfNS_4arch4Sm90ELb0ELb0ELb1ELb1ELb0ELb0ELb0ELb1ELb1ELb1ELb1ELb0EEENS1_21CollectiveEpilogueFwdINS6_IJSA_SC_SB_EEES9_NS_10bfloat16_tESG_Li256ELb1ELb1ELb1ELb1EEENS1_36VarlenDynamicPersistentTileSchedulerILi128ELi160ELi256ELi128ELb1ELb1ELb1ELb0ELb1ELb1EEEEEEEEEvNT_6ParamsE --------------------------
	.section	.text._ZN7cutlass13device_kernelIN5flash11enable_sm90INS1_16FlashAttnFwdSm90INS1_25CollectiveMainloopFwdSm90ILi2EN4cute5tupleIJNS5_1CILi1EEES8_S8_EEENS6_IJNS7_ILi128EEENS7_ILi160EEENS7_ILi192EEEEEELi192ENS_12float_e4m3_tEfNS_4arch4Sm90ELb0ELb0ELb1ELb1ELb0ELb0ELb0ELb1ELb1ELb1ELb1ELb0EEENS1_21CollectiveEpilogueFwdINS6_IJSA_SC_SB_EEES9_NS_10bfloat16_tESG_Li256ELb1ELb1ELb1ELb1EEENS1_36VarlenDynamicPersistentTileSchedulerILi128ELi160ELi256ELi128ELb1ELb1ELb1ELb0ELb1ELb1EEEEEEEEEvNT_6ParamsE,"ax",@progbits
	.align	128
.text._ZN7cutlass13device_kernelIN5flash11enable_sm90INS1_16FlashAttnFwdSm90INS1_25CollectiveMainloopFwdSm90ILi2EN4cute5tupleIJNS5_1CILi1EEES8_S8_EEENS6_IJNS7_ILi128EEENS7_ILi160EEENS7_ILi192EEEEEELi192ENS_12float_e4m3_tEfNS_4arch4Sm90ELb0ELb0ELb1ELb1ELb0ELb0ELb0ELb1ELb1ELb1ELb1ELb0EEENS1_21CollectiveEpilogueFwdINS6_IJSA_SC_SB_EEES9_NS_10bfloat16_tESG_Li256ELb1ELb1ELb1ELb1EEENS1_36VarlenDynamicPersistentTileSchedulerILi128ELi160ELi256ELi128ELb1ELb1ELb1ELb0ELb1ELb1EEEEEEEEEvNT_6ParamsE:
        .type           _ZN7cutlass13device_kernelIN5flash11enable_sm90INS1_16FlashAttnFwdSm90INS1_25CollectiveMainloopFwdSm90ILi2EN4cute5tupleIJNS5_1CILi1EEES8_S8_EEENS6_IJNS7_ILi128EEENS7_ILi160EEENS7_ILi192EEEEEELi192ENS_12float_e4m3_tEfNS_4arch4Sm90ELb0ELb0ELb1ELb1ELb0ELb0ELb0ELb1ELb1ELb1ELb1ELb0EEENS1_21CollectiveEpilogueFwdINS6_IJSA_SC_SB_EEES9_NS_10bfloat16_tESG_Li256ELb1ELb1ELb1ELb1EEENS1_36VarlenDynamicPersistentTileSchedulerILi128ELi160ELi256ELi128ELb1ELb1ELb1ELb0ELb1ELb1EEEEEEEEEvNT_6ParamsE,@function
        .size           _ZN7cutlass13device_kernelIN5flash11enable_sm90INS1_16FlashAttnFwdSm90INS1_25CollectiveMainloopFwdSm90ILi2EN4cute5tupleIJNS5_1CILi1EEES8_S8_EEENS6_IJNS7_ILi128EEENS7_ILi160EEENS7_ILi192EEEEEELi192ENS_12float_e4m3_tEfNS_4arch4Sm90ELb0ELb0ELb1ELb1ELb0ELb0ELb0ELb1ELb1ELb1ELb1ELb0EEENS1_21CollectiveEpilogueFwdINS6_IJSA_SC_SB_EEES9_NS_10bfloat16_tESG_Li256ELb1ELb1ELb1ELb1EEENS1_36VarlenDynamicPersistentTileSchedulerILi128ELi160ELi256ELi128ELb1ELb1ELb1ELb0ELb1ELb1EEEEEEEEEvNT_6ParamsE,(.L_x_55 - _ZN7cutlass13device_kernelIN5flash11enable_sm90INS1_16FlashAttnFwdSm90INS1_25CollectiveMainloopFwdSm90ILi2EN4cute5tupleIJNS5_1CILi1EEES8_S8_EEENS6_IJNS7_ILi128EEENS7_ILi160EEENS7_ILi192EEEEEELi192ENS_12float_e4m3_tEfNS_4arch4Sm90ELb0ELb0ELb1ELb1ELb0ELb0ELb0ELb1ELb1ELb1ELb1ELb0EEENS1_21CollectiveEpilogueFwdINS6_IJSA_SC_SB_EEES9_NS_10bfloat16_tESG_Li256ELb1ELb1ELb1ELb1EEENS1_36VarlenDynamicPersistentTileSchedulerILi128ELi160ELi256ELi128ELb1ELb1ELb1ELb0ELb1ELb1EEEEEEEEEvNT_6ParamsE)
        .other          _ZN7cutlass13device_kernelIN5flash11enable_sm90INS1_16FlashAttnFwdSm90INS1_25CollectiveMainloopFwdSm90ILi2EN4cute5tupleIJNS5_1CILi1EEES8_S8_EEENS6_IJNS7_ILi128EEENS7_ILi160EEENS7_ILi192EEEEEELi192ENS_12float_e4m3_tEfNS_4arch4Sm90ELb0ELb0ELb1ELb1ELb0ELb0ELb0ELb1ELb1ELb1ELb1ELb0EEENS1_21CollectiveEpilogueFwdINS6_IJSA_SC_SB_EEES9_NS_10bfloat16_tESG_Li256ELb1ELb1ELb1ELb1EEENS1_36VarlenDynamicPersistentTileSchedulerILi128ELi160ELi256ELi128ELb1ELb1ELb1ELb0ELb1ELb1EEEEEEEEEvNT_6ParamsE,@"STO_CUDA_ENTRY STV_DEFAULT"
_ZN7cutlass13device_kernelIN5flash11enable_sm90INS1_16FlashAttnFwdSm90INS1_25CollectiveMainloopFwdSm90ILi2EN4cute5tupleIJNS5_1CILi1EEES8_S8_EEENS6_IJNS7_ILi128EEENS7_ILi160EEENS7_ILi192EEEEEELi192ENS_12float_e4m3_tEfNS_4arch4Sm90ELb0ELb0ELb1ELb1ELb0ELb0ELb0ELb1ELb1ELb1ELb1ELb0EEENS1_21CollectiveEpilogueFwdINS6_IJSA_SC_SB_EEES9_NS_10bfloat16_tESG_Li256ELb1ELb1ELb1ELb1EEENS1_36VarlenDynamicPersistentTileSchedulerILi128ELi160ELi256ELi128ELb1ELb1ELb1ELb0ELb1ELb1EEEEEEEEEvNT_6ParamsE:
[----:B------:R-:W-:Y:S01]  /*0000*/  LDC R1, c[0x0][0x37c] ;  /* 0x0000df00ff017b82 */ /* 0x000fe20000000800 */
[----:B------:R-:W-:Y:S05]  /*0010*/  EXIT ;  /* 0x000000000000794d */ /* 0x000fea0003800000 */
.L_x_10:
        /* <DEDUP_REMOVED lines=14> */
.L_x_55:


//--------------------- .text._ZN7cutlass13device_kernelIN5flash11enable_sm90INS1_16FlashAttnFwdSm90INS1_25CollectiveMainloopFwdSm90ILi2EN4cute5tupleIJNS5_1CILi1EEES8_S8_EEENS6_IJNS7_ILi128EEENS7_ILi160EEENS7_ILi192EEEEEELi192ENS_12float_e4m3_tEfNS_4arch4Sm90ELb0ELb0ELb1ELb1ELb0ELb1ELb0ELb1ELb1ELb1ELb1ELb0EEENS1_21CollectiveEpilogueFwdINS6_IJSA_SC_SB_EEES9_NS_10bfloat16_tESG_Li256ELb1ELb1ELb1ELb1EEENS1_36VarlenDynamicPersistentTileSchedulerILi128ELi160ELi256ELi128ELb1ELb1ELb1ELb0ELb1ELb1EEEEEEEEEvNT_6ParamsE --------------------------
	.section	.text._ZN7cutlass13device_kernelIN5flash11enable_sm90INS1_16FlashAttnFwdSm90INS1_25CollectiveMainloopFwdSm90ILi2EN4cute5tupleIJNS5_1CILi1EEES8_S8_EEENS6_IJNS7_ILi128EEENS7_ILi160EEENS7_ILi192EEEEEELi192ENS_12float_e4m3_tEfNS_4arch4Sm90ELb0ELb0ELb1ELb1ELb0ELb1ELb0ELb1ELb1ELb1ELb1ELb0EEENS1_21CollectiveEpilogueFwdINS6_IJSA_SC_SB_EEES9_NS_10bfloat16_tESG_Li256ELb1ELb1ELb1ELb1EEENS1_36VarlenDynamicPersistentTileSchedulerILi128ELi160ELi256ELi128ELb1ELb1ELb1ELb0ELb1ELb1EEEEEEEEEvNT_6ParamsE,"ax",@progbits
	.align	128
.text._ZN7cutlass13device_kernelIN5flash11enable_sm90INS1_16FlashAttnFwdSm90INS1_25CollectiveMainloopFwdSm90ILi2EN4cute5tupleIJNS5_1CILi1EEES8_S8_EEENS6_IJNS7_ILi128EEENS7_ILi160EEENS7_ILi192EEEEEELi192ENS_12float_e4m3_tEfNS_4arch4Sm90ELb0ELb0ELb1ELb1ELb0ELb1ELb0ELb1ELb1ELb1ELb1ELb0EEENS1_21CollectiveEpilogueFwdINS6_IJSA_SC_SB_EEES9_NS_10bfloat16_tESG_Li256ELb1ELb1ELb1ELb1EEENS1_36VarlenDynamicPersistentTileSchedulerILi128ELi160ELi256ELi128ELb1ELb1ELb1ELb0ELb1ELb1EEEEEEEEEvNT_6ParamsE:
        .type           _ZN7cutlass13device_kernelIN5flash11enable_sm90INS1_16FlashAttnFwdSm90INS1_25CollectiveMainloopFwdSm90ILi2EN4cute5tupleIJNS5_1CILi1EEES8_S8_EEENS6_IJNS7_ILi128EEENS7_ILi160EEENS7_ILi192EEEEEELi192ENS_12float_e4m3_tEfNS_4arch4Sm90ELb0ELb0ELb1ELb1ELb0ELb1ELb0ELb1ELb1ELb1ELb1ELb0EEENS1_21CollectiveEpilogueFwdINS6_IJSA_SC_SB_EEES9_NS_10bfloat16_tESG_Li256ELb1ELb1ELb1ELb1EEENS1_36VarlenDynamicPersistentTileSchedulerILi128ELi160ELi256ELi128ELb1ELb1ELb1ELb0ELb1ELb1EEEEEEEEEvNT_6ParamsE,@function
        .size           _ZN7cutlass13device_kernelIN5flash11enable_sm90INS1_16FlashAttnFwdSm90INS1_25CollectiveMainloopFwdSm90ILi2EN4cute5tupleIJNS5_1CILi1EEES8_S8_EEENS6_IJNS7_ILi128EEENS7_ILi160EEENS7_ILi192EEEEEELi192ENS_12float_e4m3_tEfNS_4arch4Sm90ELb0ELb0ELb1ELb1ELb0ELb1ELb0ELb1ELb1ELb1ELb1ELb0EEENS1_21CollectiveEpilogueFwdINS6_IJSA_SC_SB_EEES9_NS_10bfloat16_tESG_Li256ELb1ELb1ELb1ELb1EEENS1_36VarlenDynamicPersistentTileSchedulerILi128ELi160ELi256ELi128ELb1ELb1ELb1ELb0ELb1ELb1EEEEEEEEEvNT_6ParamsE,(.L_x_56 - _ZN7cutlass13device_kernelIN5flash11enable_sm90INS1_16FlashAttnFwdSm90INS1_25CollectiveMainloopFwdSm90ILi2EN4cute5tupleIJNS5_1CILi1EEES8_S8_EEENS6_IJNS7_ILi128EEENS7_ILi160EEENS7_ILi192EEEEEELi192ENS_12float_e4m3_tEfNS_4arch4Sm90ELb0ELb0ELb1ELb1ELb0ELb1ELb0ELb1ELb1ELb1ELb1ELb0EEENS1_21CollectiveEpilogueFwdINS6_IJSA_SC_SB_EEES9_NS_10bfloat16_tESG_Li256ELb1ELb1ELb1ELb1EEENS1_36VarlenDynamicPersistentTileSchedulerILi128ELi160ELi256ELi128ELb1ELb1ELb1ELb0ELb1ELb1EEEEEEEEEvNT_6ParamsE)
        .other          _ZN7cutlass13device_kernelIN5flash11enable_sm90INS1_16FlashAttnFwdSm90INS1_25CollectiveMainloopFwdSm90ILi2EN4cute5tupleIJNS5_1CILi1EEES8_S8_EEENS6_IJNS7_ILi128EEENS7_ILi160EEENS7_ILi192EEEEEELi192ENS_12float_e4m3_tEfNS_4arch4Sm90ELb0ELb0ELb1ELb1ELb0ELb1ELb0ELb1ELb1ELb1ELb1ELb0EEENS1_21CollectiveEpilogueFwdINS6_IJSA_SC_SB_EEES9_NS_10bfloat16_tESG_Li256ELb1ELb1ELb1ELb1EEENS1_36VarlenDynamicPersistentTileSchedulerILi128ELi160ELi256ELi128ELb1ELb1ELb1ELb0ELb1ELb1EEEEEEEEEvNT_6ParamsE,@"STO_CUDA_ENTRY STV_DEFAULT"
_ZN7cutlass13device_kernelIN5flash11enable_sm90INS1_16FlashAttnFwdSm90INS1_25CollectiveMainloopFwdSm90ILi2EN4cute5tupleIJNS5_1CILi1EEES8_S8_EEENS6_IJNS7_ILi128EEENS7_ILi160EEENS7_ILi192EEEEEELi192ENS_12float_e4m3_tEfNS_4arch4Sm90ELb0ELb0ELb1ELb1ELb0ELb1ELb0ELb1ELb1ELb1ELb1ELb0EEENS1_21CollectiveEpilogueFwdINS6_IJSA_SC_SB_EEES9_NS_10bfloat16_tESG_Li256ELb1ELb1ELb1ELb1EEENS1_36VarlenDynamicPersistentTileSchedulerILi128ELi160ELi256ELi128ELb1ELb1ELb1ELb0ELb1ELb1EEEEEEEEEvNT_6ParamsE:
[----:B------:R-:W-:Y:S01]  /*0000*/  LDC R1, c[0x0][0x37c] ;  /* 0x0000df00ff017b82 */ /* 0x000fe20000000800 */
[----:B------:R-:W-:Y:S05]  /*0010*/  EXIT ;  /* 0x000000000000794d */ /* 0x000fea0003800000 */
.L_x_11:
        /* <DEDUP_REMOVED lines=14> */
.L_x_56:


//--------------------- .text._ZN7cutlass13device_kernelIN5flash11enable_sm90INS1_16FlashAttnFwdSm90INS1_25CollectiveMainloopFwdSm90ILi2EN4cute5tupleIJNS5_1CILi1EEES8_S8_EEENS6_IJNS7_ILi128EEESA_NS7_ILi192EEEEEELi192ENS_12float_e4m3_tEfNS_4arch4Sm90ELb0ELb1ELb1ELb0ELb0ELb0ELb0ELb1ELb1ELb1ELb1ELb0EEENS1_21CollectiveEpilogueFwdINS6_IJSA_SB_SA_EEES9_NS_10bfloat16_tESF_Li256ELb0ELb1ELb1ELb1EEENS1_19SingleTileSchedulerILb0ELb1ELb1ELi128EEEEEEEEEvNT_6ParamsE --------------------------
	.section	.text._ZN7cutlass13device_kernelIN5flash11enable_sm90INS1_16FlashAttnFwdSm90INS1_25CollectiveMainloopFwdSm90ILi2EN4cute5tupleIJNS5_1CILi1EEES8_S8_EEENS6_IJNS7_ILi128EEESA_NS7_ILi192EEEEEELi192ENS_12float_e4m3_tEfNS_4arch4Sm90ELb0ELb1ELb1ELb0ELb0ELb0ELb0ELb1ELb1ELb1ELb1ELb0EEENS1_21CollectiveEpilogueFwdINS6_IJSA_SB_SA_EEES9_NS_10bfloat16_tESF_Li256ELb0ELb1ELb1ELb1EEENS1_19SingleTileSchedulerILb0ELb1ELb1ELi128EEEEEEEEEvNT_6ParamsE,"ax",@progbits
	.align	128
.text._ZN7cutlass13device_kernelIN5flash11enable_sm90INS1_16FlashAttnFwdSm90INS1_25CollectiveMainloopFwdSm90ILi2EN4cute5tupleIJNS5_1CILi1EEES8_S8_EEENS6_IJNS7_ILi128EEESA_NS7_ILi192EEEEEELi192ENS_12float_e4m3_tEfNS_4arch4Sm90ELb0ELb1ELb1ELb0ELb0ELb0ELb0ELb1ELb1ELb1ELb1ELb0EEENS1_21CollectiveEpilogueFwdINS6_IJSA_SB_SA_EEES9_NS_10bfloat16_tESF_Li256ELb0ELb1ELb1ELb1EEENS1_19SingleTileSchedulerILb0ELb1ELb1ELi128EEEEEEEEEvNT_6ParamsE:
        .type           _ZN7cutlass13device_kernelIN5flash11enable_sm90INS1_16FlashAttnFwdSm90INS1_25CollectiveMainloopFwdSm90ILi2EN4cute5tupleIJNS5_1CILi1EEES8_S8_EEENS6_IJNS7_ILi128EEESA_NS7_ILi192EEEEEELi192ENS_12float_e4m3_tEfNS_4arch4Sm90ELb0ELb1ELb1ELb0ELb0ELb0ELb0ELb1ELb1ELb1ELb1ELb0EEENS1_21CollectiveEpilogueFwdINS6_IJSA_SB_SA_EEES9_NS_10bfloat16_tESF_Li256ELb0ELb1ELb1ELb1EEENS1_19SingleTileSchedulerILb0ELb1ELb1ELi128EEEEEEEEEvNT_6ParamsE,@function
        .size           _ZN7cutlass13device_kernelIN5flash11enable_sm90INS1_16FlashAttnFwdSm90INS1_25CollectiveMainloopFwdSm90ILi2EN4cute5tupleIJNS5_1CILi1EEES8_S8_EEENS6_IJNS7_ILi128EEESA_NS7_ILi192EEEEEELi192ENS_12float_e4m3_tEfNS_4arch4Sm90ELb0ELb1ELb1ELb0ELb0ELb0ELb0ELb1ELb1ELb1ELb1ELb0EEENS1_21CollectiveEpilogueFwdINS6_IJSA_SB_SA_EEES9_NS_10bfloat16_tESF_Li256ELb0ELb1ELb1ELb1EEENS1_19SingleTileSchedulerILb0ELb1ELb1ELi128EEEEEEEEEvNT_6ParamsE,(.L_x_57 - _ZN7cutlass13device_kernelIN5flash11enable_sm90INS1_16FlashAttnFwdSm90INS1_25CollectiveMainloopFwdSm90ILi2EN4cute5tupleIJNS5_1CILi1EEES8_S8_EEENS6_IJNS7_ILi128EEESA_NS7_ILi192EEEEEELi192ENS_12float_e4m3_tEfNS_4arch4Sm90ELb0ELb1ELb1ELb0ELb0ELb0ELb0ELb1ELb1ELb1ELb1ELb0EEENS1_21CollectiveEpilogueFwdINS6_IJSA_SB_SA_EEES9_NS_10bfloat16_tESF_Li256ELb0ELb1ELb1ELb1EEENS1_19SingleTileSchedulerILb0ELb1ELb1ELi128EEEEEEEEEvNT_6ParamsE)
        .other          _ZN7cutlass13device_kernelIN5flash11enable_sm90INS1_16FlashAttnFwdSm90INS1_25CollectiveMainloopFwdSm90ILi2EN4cute5tupleIJNS5_1CILi1EEES8_S8_EEENS6_IJNS7_ILi128EEESA_NS7_ILi192EEEEEELi192ENS_12float_e4m3_tEfNS_4arch4Sm90ELb0ELb1ELb1ELb0ELb0ELb0ELb0ELb1ELb1ELb1ELb1ELb0EEENS1_21CollectiveEpilogueFwdINS6_IJSA_SB_SA_EEES9_NS_10bfloat16_tESF_Li256ELb0ELb1ELb1ELb1EEENS1_19SingleTileSchedulerILb0ELb1ELb1ELi128EEEEEEEEEvNT_6ParamsE,@"STO_CUDA_ENTRY STV_DEFAULT"
_ZN7cutlass13device_kernelIN5flash11enable_sm90INS1_16FlashAttnFwdSm90INS1_25CollectiveMainloopFwdSm90ILi2EN4cute5tupleIJNS5_1CILi1EEES8_S8_EEENS6_IJNS7_ILi128EEESA_NS7_ILi192EEEEEELi192ENS_12float_e4m3_tEfNS_4arch4Sm90ELb0ELb1ELb1ELb0ELb0ELb0ELb0ELb1ELb1ELb1ELb1ELb0EEENS1_21CollectiveEpilogueFwdINS6_IJSA_SB_SA_EEES9_NS_10bfloat16_tESF_Li256ELb0ELb1ELb1ELb1EEENS1_19SingleTileSchedulerILb0ELb1ELb1ELi128EEEEEEEEEvNT_6ParamsE:
[----:B------:R-:W-:Y:S01]  /*0000*/  LDC R1, c[0x0][0x37c] ;  /* 0x0000df00ff017b82 */ /* 0x000fe20000000800 */
[----:B------:R-:W-:Y:S05]  /*0010*/  EXIT ;  /* 0x000000000000794d */ /* 0x000fea0003800000 */
.L_x_12:
        /* <DEDUP_REMOVED lines=14> */
.L_x_57:


//--------------------- .text._ZN7cutlass13device_kernelIN5flash11enable_sm90INS1_16FlashAttnFwdSm90INS1_25CollectiveMainloopFwdSm90ILi2EN4cute5tupleIJNS5_1CILi1EEES8_S8_EEENS6_IJNS7_ILi128EEESA_NS7_ILi192EEEEEELi192ENS_12float_e4m3_tEfNS_4arch4Sm90ELb0ELb1ELb1ELb1ELb0ELb0ELb0ELb1ELb1ELb1ELb1ELb0EEENS1_21CollectiveEpilogueFwdINS6_IJSA_SB_SA_EEES9_NS_10bfloat16_tESF_Li256ELb1ELb1ELb1ELb1EEENS1_36VarlenDynamicPersistentTileSchedulerILi128ELi128ELi256ELi128ELb1ELb1ELb1ELb1ELb0ELb1EEEEEEEEEvNT_6ParamsE --------------------------
	.section	.text._ZN7cutlass13device_kernelIN5flash11enable_sm90INS1_16FlashAttnFwdSm90INS1_25CollectiveMainloopFwdSm90ILi2EN4cute5tupleIJNS5_1CILi1EEES8_S8_EEENS6_IJNS7_ILi128EEESA_NS7_ILi192EEEEEELi192ENS_12float_e4m3_tEfNS_4arch4Sm90ELb0ELb1ELb1ELb1ELb0ELb0ELb0ELb1ELb1ELb1ELb1ELb0EEENS1_21CollectiveEpilogueFwdINS6_IJSA_SB_SA_EEES9_NS_10bfloat16_tESF_Li256ELb1ELb1ELb1ELb1EEENS1_36VarlenDynamicPersistentTileSchedulerILi128ELi128ELi256ELi128ELb1ELb1ELb1ELb1ELb0ELb1EEEEEEEEEvNT_6ParamsE,"ax",@progbits
	.align	128
.text._ZN7cutlass13device_kernelIN5flash11enable_sm90INS1_16FlashAttnFwdSm90INS1_25CollectiveMainloopFwdSm90ILi2EN4cute5tupleIJNS5_1CILi1EEES8_S8_EEENS6_IJNS7_ILi128EEESA_NS7_ILi192EEEEEELi192ENS_12float_e4m3_tEfNS_4arch4Sm90ELb0ELb1ELb1ELb1ELb0ELb0ELb0ELb1ELb1ELb1ELb1ELb0EEENS1_21CollectiveEpilogueFwdINS6_IJSA_SB_SA_EEES9_NS_10bfloat16_tESF_Li256ELb1ELb1ELb1ELb1EEENS1_36VarlenDynamicPersistentTileSchedulerILi128ELi128ELi256ELi128ELb1ELb1ELb1ELb1ELb0ELb1EEEEEEEEEvNT_6ParamsE:
        .type           _ZN7cutlass13device_kernelIN5flash11enable_sm90INS1_16FlashAttnFwdSm90INS1_25CollectiveMainloopFwdSm90ILi2EN4cute5tupleIJNS5_1CILi1EEES8_S8_EEENS6_IJNS7_ILi128EEESA_NS7_ILi192EEEEEELi192ENS_12float_e4m3_tEfNS_4arch4Sm90ELb0ELb1ELb1ELb1ELb0ELb0ELb0ELb1ELb1ELb1ELb1ELb0EEENS1_21CollectiveEpilogueFwdINS6_IJSA_SB_SA_EEES9_NS_10bfloat16_tESF_Li256ELb1ELb1ELb1ELb1EEENS1_36VarlenDynamicPersistentTileSchedulerILi128ELi128ELi256ELi128ELb1ELb1ELb1ELb1ELb0ELb1EEEEEEEEEvNT_6ParamsE,@function
        .size           _ZN7cutlass13device_kernelIN5flash11enable_sm90INS1_16FlashAttnFwdSm90INS1_25CollectiveMainloopFwdSm90ILi2EN4cute5tupleIJNS5_1CILi1EEES8_S8_EEENS6_IJNS7_ILi128EEESA_NS7_ILi192EEEEEELi192ENS_12float_e4m3_tEfNS_4arch4Sm90ELb0ELb1ELb1ELb1ELb0ELb0ELb0ELb1ELb1ELb1ELb1ELb0EEENS1_21CollectiveEpilogueFwdINS6_IJSA_SB_SA_EEES9_NS_10bfloat16_tESF_Li256ELb1ELb1ELb1ELb1EEENS1_36VarlenDynamicPersistentTileSchedulerILi128ELi128ELi256ELi128ELb1ELb1ELb1ELb1ELb0ELb1EEEEEEEEEvNT_6ParamsE,(.L_x_58 - _ZN7cutlass13device_kernelIN5flash11enable_sm90INS1_16FlashAttnFwdSm90INS1_25CollectiveMainloopFwdSm90ILi2EN4cute5tupleIJNS5_1CILi1EEES8_S8_EEENS6_IJNS7_ILi128EEESA_NS7_ILi192EEEEEELi192ENS_12float_e4m3_tEfNS_4arch4Sm90ELb0ELb1ELb1ELb1ELb0ELb0ELb0ELb1ELb1ELb1ELb1ELb0EEENS1_21CollectiveEpilogueFwdINS6_IJSA_SB_SA_EEES9_NS_10bfloat16_tESF_Li256ELb1ELb1ELb1ELb1EEENS1_36VarlenDynamicPersistentTileSchedulerILi128ELi128ELi256ELi128ELb1ELb1ELb1ELb1ELb0ELb1EEEEEEEEEvNT_6ParamsE)
        .other          _ZN7cutlass13device_kernelIN5flash11enable_sm90INS1_16FlashAttnFwdSm90INS1_25CollectiveMainloopFwdSm90ILi2EN4cute5tupleIJNS5_1CILi1EEES8_S8_EEENS6_IJNS7_ILi128EEESA_NS7_ILi192EEEEEELi192ENS_12float_e4m3_tEfNS_4arch4Sm90ELb0ELb1ELb1ELb1ELb0ELb0ELb0ELb1ELb1ELb1ELb1ELb0EEENS1_21CollectiveEpilogueFwdINS6_IJSA_SB_SA_EEES9_NS_10bfloat16_tESF_Li256ELb1ELb1ELb1ELb1EEENS1_36VarlenDynamicPersistentTileSchedulerILi128ELi128ELi256ELi128ELb1ELb1ELb1ELb1ELb0ELb1EEEEEEEEEvNT_6ParamsE,@"STO_CUDA_ENTRY STV_DEFAULT"
_ZN7cutlass13device_kernelIN5flash11enable_sm90INS1_16FlashAttnFwdSm90INS1_25CollectiveMainloopFwdSm90ILi2EN4cute5tupleIJNS5_1CILi1EEES8_S8_EEENS6_IJNS7_ILi128EEESA_NS7_ILi192EEEEEELi192ENS_12float_e4m3_tEfNS_4arch4Sm90ELb0ELb1ELb1ELb1ELb0ELb0ELb0ELb1ELb1ELb1ELb1ELb0EEENS1_21CollectiveEpilogueFwdINS6_IJSA_SB_SA_EEES9_NS_10bfloat16_tESF_Li256ELb1ELb1ELb1ELb1EEENS1_36VarlenDynamicPersistentTileSchedulerILi128ELi128ELi256ELi128ELb1ELb1ELb1ELb1ELb0ELb1EEEEEEEEEvNT_6ParamsE:
[----:B------:R-:W-:Y:S01]  /*0000*/  LDC R1, c[0x0][0x37c] ;  /* 0x0000df00ff017b82 */ /* 0x000fe20000000800 */
[----:B------:R-:W-:Y:S05]  /*0010*/  EXIT ;  /* 0x000000000000794d */ /* 0x000fea0003800000 */
.L_x_13:
        /* <DEDUP_REMOVED lines=14> */
.L_x_58:


//--------------------- .text._ZN7cutlass13device_kernelIN5flash11enable_sm90INS1_16FlashAttnFwdSm90INS1_25CollectiveMainloopFwdSm90ILi2EN4cute5tupleIJNS5_1CILi1EEES8_S8_EEENS6_IJNS7_ILi128EEESA_NS7_ILi192EEEEEELi192ENS_12float_e4m3_tEfNS_4arch4Sm90ELb0ELb1ELb1ELb1ELb0ELb1ELb0ELb1ELb1ELb1ELb1ELb0EEENS1_21CollectiveEpilogueFwdINS6_IJSA_SB_SA_EEES9_NS_10bfloat16_tESF_Li256ELb1ELb1ELb1ELb1EEENS1_36VarlenDynamicPersistentTileSchedulerILi128ELi128ELi256ELi128ELb1ELb1ELb1ELb1ELb0ELb1EEEEEEEEEvNT_6ParamsE --------------------------
	.section	.text._ZN7cutlass13device_kernelIN5flash11enable_sm90INS1_16FlashAttnFwdSm90INS1_25CollectiveMainloopFwdSm90ILi2EN4cute5tupleIJNS5_1CILi1EEES8_S8_EEENS6_IJNS7_ILi128EEESA_NS7_ILi192EEEEEELi192ENS_12float_e4m3_tEfNS_4arch4Sm90ELb0ELb1ELb1ELb1ELb0ELb1ELb0ELb1ELb1ELb1ELb1ELb0EEENS1_21CollectiveEpilogueFwdINS6_IJSA_SB_SA_EEES9_NS_10bfloat16_tESF_Li256ELb1ELb1ELb1ELb1EEENS1_36VarlenDynamicPersistentTileSchedulerILi128ELi128ELi256ELi128ELb1ELb1ELb1ELb1ELb0ELb1EEEEEEEEEvNT_6ParamsE,"ax",@progbits
	.align	128
.text._ZN7cutlass13device_kernelIN5flash11enable_sm90INS1_16FlashAttnFwdSm90INS1_25CollectiveMainloopFwdSm90ILi2EN4cute5tupleIJNS5_1CILi1EEES8_S8_EEENS6_IJNS7_ILi128EEESA_NS7_ILi192EEEEEELi192ENS_12float_e4m3_tEfNS_4arch4Sm90ELb0ELb1ELb1ELb1ELb0ELb1ELb0ELb1ELb1ELb1ELb1ELb0EEENS1_21CollectiveEpilogueFwdINS6_IJSA_SB_SA_EEES9_NS_10bfloat16_tESF_Li256ELb1ELb1ELb1ELb1EEENS1_36VarlenDynamicPersistentTileSchedulerILi128ELi128ELi256ELi128ELb1ELb1ELb1ELb1ELb0ELb1EEEEEEEEEvNT_6ParamsE:
        .type           _ZN7cutlass13device_kernelIN5flash11enable_sm90INS1_16FlashAttnFwdSm90INS1_25CollectiveMainloopFwdSm90ILi2EN4cute5tupleIJNS5_1CILi1EEES8_S8_EEENS6_IJNS7_ILi128EEESA_NS7_ILi192EEEEEELi192ENS_12float_e4m3_tEfNS_4arch4Sm90ELb0ELb1ELb1ELb1ELb0ELb1ELb0ELb1ELb1ELb1ELb1ELb0EEENS1_21CollectiveEpilogueFwdINS6_IJSA_SB_SA_EEES9_NS_10bfloat16_tESF_Li256ELb1ELb1ELb1ELb1EEENS1_36VarlenDynamicPersistentTileSchedulerILi128ELi128ELi256ELi128ELb1ELb1ELb1ELb1ELb0ELb1EEEEEEEEEvNT_6ParamsE,@function
        .size           _ZN7cutlass13device_kernelIN5flash11enable_sm90INS1_16FlashAttnFwdSm90INS1_25CollectiveMainloopFwdSm90ILi2EN4cute5tupleIJNS5_1CILi1EEES8_S8_EEENS6_IJNS7_ILi128EEESA_NS7_ILi192EEEEEELi192ENS_12float_e4m3_tEfNS_4arch4Sm90ELb0ELb1ELb1ELb1ELb0ELb1ELb0ELb1ELb1ELb1ELb1ELb0EEENS1_21CollectiveEpilogueFwdINS6_IJSA_SB_SA_EEES9_NS_10bfloat16_tESF_Li256ELb1ELb1ELb1ELb1EEENS1_36VarlenDynamicPersistentTileSchedulerILi128ELi128ELi256ELi128ELb1ELb1ELb1ELb1ELb0ELb1EEEEEEEEEvNT_6ParamsE,(.L_x_59 - _ZN7cutlass13device_kernelIN5flash11enable_sm90INS1_16FlashAttnFwdSm90INS1_25CollectiveMainloopFwdSm90ILi2EN4cute5tupleIJNS5_1CILi1EEES8_S8_EEENS6_IJNS7_ILi128EEESA_NS7_ILi192EEEEEELi192ENS_12float_e4m3_tEfNS_4arch4Sm90ELb0ELb1ELb1ELb1ELb0ELb1ELb0ELb1ELb1ELb1ELb1ELb0EEENS1_21CollectiveEpilogueFwdINS6_IJSA_SB_SA_EEES9_NS_10bfloat16_tESF_Li256ELb1ELb1ELb1ELb1EEENS1_36VarlenDynamicPersistentTileSchedulerILi128ELi128ELi256ELi128ELb1ELb1ELb1ELb1ELb0ELb1EEEEEEEEEvNT_6ParamsE)
        .other          _ZN7cutlass13device_kernelIN5flash11enable_sm90INS1_16FlashAttnFwdSm90INS1_25CollectiveMainloopFwdSm90ILi2EN4cute5tupleIJNS5_1CILi1EEES8_S8_EEENS6_IJNS7_ILi128EEESA_NS7_ILi192EEEEEELi192ENS_12float_e4m3_tEfNS_4arch4Sm90ELb0ELb1ELb1ELb1ELb0ELb1ELb0ELb1ELb1ELb1ELb1ELb0EEENS1_21CollectiveEpilogueFwdINS6_IJSA_SB_SA_EEES9_NS_10bfloat16_tESF_Li256ELb1ELb1ELb1ELb1EEENS1_36VarlenDynamicPersistentTileSchedulerILi128ELi128ELi256ELi128ELb1ELb1ELb1ELb1ELb0ELb1EEEEEEEEEvNT_6ParamsE,@"STO_CUDA_ENTRY STV_DEFAULT"
_ZN7cutlass13device_kernelIN5flash11enable_sm90INS1_16FlashAttnFwdSm90INS1_25CollectiveMainloopFwdSm90ILi2EN4cute5tupleIJNS5_1CILi1EEES8_S8_EEENS6_IJNS7_ILi128EEESA_NS7_ILi192EEEEEELi192ENS_12float_e4m3_tEfNS_4arch4Sm90ELb0ELb1ELb1ELb1ELb0ELb1ELb0ELb1ELb1ELb1ELb1ELb0EEENS1_21CollectiveEpilogueFwdINS6_IJSA_SB_SA_EEES9_NS_10bfloat16_tESF_Li256ELb1ELb1ELb1ELb1EEENS1_36VarlenDynamicPersistentTileSchedulerILi128ELi128ELi256ELi128ELb1ELb1ELb1ELb1ELb0ELb1EEEEEEEEEvNT_6ParamsE:
[----:B------:R-:W-:Y:S01]  /*0000*/  LDC R1, c[0x0][0x37c] ;  /* 0x0000df00ff017b82 */ /* 0x000fe20000000800 */
[----:B------:R-:W-:Y:S05]  /*0010*/  EXIT ;  /* 0x000000000000794d */ /* 0x000fea0003800000 */
.L_x_14:
        /* <DEDUP_REMOVED lines=14> */
.L_x_59:


//--------------------- .text._ZN7cutlass13device_kernelIN5flash11enable_sm90INS1_16FlashAttnFwdSm90INS1_25CollectiveMainloopFwdSm90ILi2EN4cute5tupleIJNS5_1CILi1EEES8_S8_EEENS6_IJNS7_ILi128EEENS7_ILi160EEENS7_ILi192EEEEEELi192ENS_12float_e4m3_tEfNS_4arch4Sm90ELb1ELb0ELb1ELb0ELb0ELb0ELb0ELb1ELb1ELb1ELb1ELb0EEENS1_21CollectiveEpilogueFwdINS6_IJSA_SC_SB_EEES9_NS_10bfloat16_tESG_Li256ELb0ELb1ELb1ELb1EEENS1_19SingleTileSchedulerILb0ELb1ELb1ELi128EEEEEEEEEvNT_6ParamsE --------------------------
	.section	.text._ZN7cutlass13device_kernelIN5flash11enable_sm90INS1_16FlashAttnFwdSm90INS1_25CollectiveMainloopFwdSm90ILi2EN4cute5tupleIJNS5_1CILi1EEES8_S8_EEENS6_IJNS7_ILi128EEENS7_ILi160EEENS7_ILi192EEEEEELi192ENS_12float_e4m3_tEfNS_4arch4Sm90ELb1ELb0ELb1ELb0ELb0ELb0ELb0ELb1ELb1ELb1ELb1ELb0EEENS1_21CollectiveEpilogueFwdINS6_IJSA_SC_SB_EEES9_NS_10bfloat16_tESG_Li256ELb0ELb1ELb1ELb1EEENS1_19SingleTileSchedulerILb0ELb1ELb1ELi128EEEEEEEEEvNT_6ParamsE,"ax",@progbits
	.align	128
.text._ZN7cutlass13device_kernelIN5flash11enable_sm90INS1_16FlashAttnFwdSm90INS1_25CollectiveMainloopFwdSm90ILi2EN4cute5tupleIJNS5_1CILi1EEES8_S8_EEENS6_IJNS7_ILi128EEENS7_ILi160EEENS7_ILi192EEEEEELi192ENS_12float_e4m3_tEfNS_4arch4Sm90ELb1ELb0ELb1ELb0ELb0ELb0ELb0ELb1ELb1ELb1ELb1ELb0EEENS1_21CollectiveEpilogueFwdINS6_IJSA_SC_SB_EEES9_NS_10bfloat16_tESG_Li256ELb0ELb1ELb1ELb1EEENS1_19SingleTileSchedulerILb0ELb1ELb1ELi128EEEEEEEEEvNT_6ParamsE:
        .type           _ZN7cutlass13device_kernelIN5flash11enable_sm90INS1_16FlashAttnFwdSm90INS1_25CollectiveMainloopFwdSm90ILi2EN4cute5tupleIJNS5_1CILi1EEES8_S8_EEENS6_IJNS7_ILi128EEENS7_ILi160EEENS7_ILi192EEEEEELi192ENS_12float_e4m3_tEfNS_4arch4Sm90ELb1ELb0ELb1ELb0ELb0ELb0ELb0ELb1ELb1ELb1ELb1ELb0EEENS1_21CollectiveEpilogueFwdINS6_IJSA_SC_SB_EEES9_NS_10bfloat16_tESG_Li256ELb0ELb1ELb1ELb1EEENS1_19SingleTileSchedulerILb0ELb1ELb1ELi128EEEEEEEEEvNT_6ParamsE,@function
        .size           _ZN7cutlass13device_kernelIN5flash11enable_sm90INS1_16FlashAttnFwdSm90INS1_25CollectiveMainloopFwdSm90ILi2EN4cute5tupleIJNS5_1CILi1EEES8_S8_EEENS6_IJNS7_ILi128EEENS7_ILi160EEENS7_ILi192EEEEEELi192ENS_12float_e4m3_tEfNS_4arch4Sm90ELb1ELb0ELb1ELb0ELb0ELb0ELb0ELb1ELb1ELb1ELb1ELb0EEENS1_21CollectiveEpilogueFwdINS6_IJSA_SC_SB_EEES9_NS_10bfloat16_tESG_Li256ELb0ELb1ELb1ELb1EEENS1_19SingleTileSchedulerILb0ELb1ELb1ELi128EEEEEEEEEvNT_6ParamsE,(.L_x_60 - _ZN7cutlass13device_kernelIN5flash11enable_sm90INS1_16FlashAttnFwdSm90INS1_25CollectiveMainloopFwdSm90ILi2EN4cute5tupleIJNS5_1CILi1EEES8_S8_EEENS6_IJNS7_ILi128EEENS7_ILi160EEENS7_ILi192EEEEEELi192ENS_12float_e4m3_tEfNS_4arch4Sm90ELb1ELb0ELb1ELb0ELb0ELb0ELb0ELb1ELb1ELb1ELb1ELb0EEENS1_21CollectiveEpilogueFwdINS6_IJSA_SC_SB_EEES9_NS_10bfloat16_tESG_Li256ELb0ELb1ELb1ELb1EEENS1_19SingleTileSchedulerILb0ELb1ELb1ELi128EEEEEEEEEvNT_6ParamsE)
        .other          _ZN7cutlass13device_kernelIN5flash11enable_sm90INS1_16FlashAttnFwdSm90INS1_25CollectiveMainloopFwdSm90ILi2EN4cute5tupleIJNS5_1CILi1EEES8_S8_EEENS6_IJNS7_ILi128EEENS7_ILi160EEENS7_ILi192EEEEEELi192ENS_12float_e4m3_tEfNS_4arch4Sm90ELb1ELb0ELb1ELb0ELb0ELb0ELb0ELb1ELb1ELb1ELb1ELb0EEENS1_21CollectiveEpilogueFwdINS6_IJSA_SC_SB_EEES9_NS_10bfloat16_tESG_Li256ELb0ELb1ELb1ELb1EEENS1_19SingleTileSchedulerILb0ELb1ELb1ELi128EEEEEEEEEvNT_6ParamsE,@"STO_CUDA_ENTRY STV_DEFAULT"
_ZN7cutlass13device_kernelIN5flash11enable_sm90INS1_16FlashAttnFwdSm90INS1_25CollectiveMainloopFwdSm90ILi2EN4cute5tupleIJNS5_1CILi1EEES8_S8_EEENS6_IJNS7_ILi128EEENS7_ILi160EEENS7_ILi192EEEEEELi192ENS_12float_e4m3_tEfNS_4arch4Sm90ELb1ELb0ELb1ELb0ELb0ELb0ELb0ELb1ELb1ELb1ELb1ELb0EEENS1_21CollectiveEpilogueFwdINS6_IJSA_SC_SB_EEES9_NS_10bfloat16_tESG_Li256ELb0ELb1ELb1ELb1EEENS1_19SingleTileSchedulerILb0ELb1ELb1ELi128EEEEEEEEEvNT_6ParamsE:
[----:B------:R-:W-:Y:S01]  /*0000*/  LDC R1, c[0x0][0x37c] ;  /* 0x0000df00ff017b82 */ /* 0x000fe20000000800 */
[----:B------:R-:W-:Y:S05]  /*0010*/  EXIT ;  /* 0x000000000000794d */ /* 0x000fea0003800000 */
.L_x_15:
        /* <DEDUP_REMOVED lines=14> */
.L_x_60:


//--------------------- .text._ZN7cutlass13device_kernelIN5flash11enable_sm90INS1_16FlashAttnFwdSm90INS1_25CollectiveMainloopFwdSm90ILi2EN4cute5tupleIJNS5_1CILi1EEES8_S8_EEENS6_IJNS7_ILi128EEENS7_ILi160EEENS7_ILi192EEEEEELi192ENS_12float_e4m3_tEfNS_4arch4Sm90ELb1ELb0ELb1ELb1ELb0ELb0ELb0ELb1ELb1ELb1ELb1ELb0EEENS1_21CollectiveEpilogueFwdINS6_IJSA_SC_SB_EEES9_NS_10bfloat16_tESG_Li256ELb1ELb1ELb1ELb1EEENS1_36VarlenDynamicPersistentTileSchedulerILi128ELi160ELi256ELi128ELb1ELb1ELb1ELb1ELb1ELb1EEEEEEEEEvNT_6ParamsE --------------------------
	.section	.text._ZN7cutlass13device_kernelIN5flash11enable_sm90INS1_16FlashAttnFwdSm90INS1_25CollectiveMainloopFwdSm90ILi2EN4cute5tupleIJNS5_1CILi1EEES8_S8_EEENS6_IJNS7_ILi128EEENS7_ILi160EEENS7_ILi192EEEEEELi192ENS_12float_e4m3_tEfNS_4arch4Sm90ELb1ELb0ELb1ELb1ELb0ELb0ELb0ELb1ELb1ELb1ELb1ELb0EEENS1_21CollectiveEpilogueFwdINS6_IJSA_SC_SB_EEES9_NS_10bfloat16_tESG_Li256ELb1ELb1ELb1ELb1EEENS1_36VarlenDynamicPersistentTileSchedulerILi128ELi160ELi256ELi128ELb1ELb1ELb1ELb1ELb1ELb1EEEEEEEEEvNT_6ParamsE,"ax",@progbits
	.align	128
.text._ZN7cutlass13device_kernelIN5flash11enable_sm90INS1_16FlashAttnFwdSm90INS1_25CollectiveMainloopFwdSm90ILi2EN4cute5tupleIJNS5_1CILi1EEES8_S8_EEENS6_IJNS7_ILi128EEENS7_ILi160EEENS7_ILi192EEEEEELi192ENS_12float_e4m3_tEfNS_4arch4Sm90ELb1ELb0ELb1ELb1ELb0ELb0ELb0ELb1ELb1ELb1ELb1ELb0EEENS1_21CollectiveEpilogueFwdINS6_IJSA_SC_SB_EEES9_NS_10bfloat16_tESG_Li256ELb1ELb1ELb1ELb1EEENS1_36VarlenDynamicPersistentTileSchedulerILi128ELi160ELi256ELi128ELb1ELb1ELb1ELb1ELb1ELb1EEEEEEEEEvNT_6ParamsE:
        .type           _ZN7cutlass13device_kernelIN5flash11enable_sm90INS1_16FlashAttnFwdSm90INS1_25CollectiveMainloopFwdSm90ILi2EN4cute5tupleIJNS5_1CILi1EEES8_S8_EEENS6_IJNS7_ILi128EEENS7_ILi160EEENS7_ILi192EEEEEELi192ENS_12float_e4m3_tEfNS_4arch4Sm90ELb1ELb0ELb1ELb1ELb0ELb0ELb0ELb1ELb1ELb1ELb1ELb0EEENS1_21CollectiveEpilogueFwdINS6_IJSA_SC_SB_EEES9_NS_10bfloat16_tESG_Li256ELb1ELb1ELb1ELb1EEENS1_36VarlenDynamicPersistentTileSchedulerILi128ELi160ELi256ELi128ELb1ELb1ELb1ELb1ELb1ELb1EEEEEEEEEvNT_6ParamsE,@function
        .size           _ZN7cutlass13device_kernelIN5flash11enable_sm90INS1_16FlashAttnFwdSm90INS1_25CollectiveMainloopFwdSm90ILi2EN4cute5tupleIJNS5_1CILi1EEES8_S8_EEENS6_IJNS7_ILi128EEENS7_ILi160EEENS7_ILi192EEEEEELi192ENS_12float_e4m3_tEfNS_4arch4Sm90ELb1ELb0ELb1ELb1ELb0ELb0ELb0ELb1ELb1ELb1ELb1ELb0EEENS1_21CollectiveEpilogueFwdINS6_IJSA_SC_SB_EEES9_NS_10bfloat16_tESG_Li256ELb1ELb1ELb1ELb1EEENS1_36VarlenDynamicPersistentTileSchedulerILi128ELi160ELi256ELi128ELb1ELb1ELb1ELb1ELb1ELb1EEEEEEEEEvNT_6ParamsE,(.L_x_61 - _ZN7cutlass13device_kernelIN5flash11enable_sm90INS1_16FlashAttnFwdSm90INS1_25CollectiveMainloopFwdSm90ILi2EN4cute5tupleIJNS5_1CILi1EEES8_S8_EEENS6_IJNS7_ILi128EEENS7_ILi160EEENS7_ILi192EEEEEELi192ENS_12float_e4m3_tEfNS_4arch4Sm90ELb1ELb0ELb1ELb1ELb0ELb0ELb0ELb1ELb1ELb1ELb1ELb0EEENS1_21CollectiveEpilogueFwdINS6_IJSA_SC_SB_EEES9_NS_10bfloat16_tESG_Li256ELb1ELb1ELb1ELb1EEENS1_36VarlenDynamicPersistentTileSchedulerILi128ELi160ELi256ELi128ELb1ELb1ELb1ELb1ELb1ELb1EEEEEEEEEvNT_6ParamsE)
        .other          _ZN7cutlass13device_kernelIN5flash11enable_sm90INS1_16FlashAttnFwdSm90INS1_25CollectiveMainloopFwdSm90ILi2EN4cute5tupleIJNS5_1CILi1EEES8_S8_EEENS6_IJNS7_ILi128EEENS7_ILi160EEENS7_ILi192EEEEEELi192ENS_12float_e4m3_tEfNS_4arch4Sm90ELb1ELb0ELb1ELb1ELb0ELb0ELb0ELb1ELb1ELb1ELb1ELb0EEENS1_21CollectiveEpilogueFwdINS6_IJSA_SC_SB_EEES9_NS_10bfloat16_tESG_Li256ELb1ELb1ELb1ELb1EEENS1_36VarlenDynamicPersistentTileSchedulerILi128ELi160ELi256ELi128ELb1ELb1ELb1ELb1ELb1ELb1EEEEEEEEEvNT_6ParamsE,@"STO_CUDA_ENTRY STV_DEFAULT"
_ZN7cutlass13device_kernelIN5flash11enable_sm90INS1_16FlashAttnFwdSm90INS1_25CollectiveMainloopFwdSm90ILi2EN4cute5tupleIJNS5_1CILi1EEES8_S8_EEENS6_IJNS7_ILi128EEENS7_ILi160EEENS7_ILi192EEEEEELi192ENS_12float_e4m3_tEfNS_4arch4Sm90ELb1ELb0ELb1ELb1ELb0ELb0ELb0ELb1ELb1ELb1ELb1ELb0EEENS1_21CollectiveEpilogueFwdINS6_IJSA_SC_SB_EEES9_NS_10bfloat16_tESG_Li256ELb1ELb1ELb1ELb1EEENS1_36VarlenDynamicPersistentTileSchedulerILi128ELi160ELi256ELi128ELb1ELb1ELb1ELb1ELb1ELb1EEEEEEEEEvNT_6ParamsE:
[----:B------:R-:W-:Y:S01]  /*0000*/  LDC R1, c[0x0][0x37c] ;  /* 0x0000df00ff017b82 */ /* 0x000fe20000000800 */
[----:B------:R-:W-:Y:S05]  /*0010*/  EXIT ;  /* 0x000000000000794d */ /* 0x000fea0003800000 */
.L_x_16:
        /* <DEDUP_REMOVED lines=14> */
.L_x_61:


//--------------------- .text._ZN7cutlass13device_kernelIN5flash11enable_sm90INS1_16FlashAttnFwdSm90INS1_25CollectiveMainloopFwdSm90ILi2EN4cute5tupleIJNS5_1CILi1EEES8_S8_EEENS6_IJNS7_ILi128EEENS7_ILi160EEENS7_ILi192EEEEEELi192ENS_12float_e4m3_tEfNS_4arch4Sm90ELb1ELb0ELb1ELb1ELb0ELb1ELb0ELb1ELb1ELb1ELb1ELb0EEENS1_21CollectiveEpilogueFwdINS6_IJSA_SC_SB_EEES9_NS_10bfloat16_tESG_Li256ELb1ELb1ELb1ELb1EEENS1_36VarlenDynamicPersistentTileSchedulerILi128ELi160ELi256ELi128ELb1ELb1ELb1ELb1ELb1ELb1EEEEEEEEEvNT_6ParamsE --------------------------
	.section	.text._ZN7cutlass13device_kernelIN5flash11enable_sm90INS1_16FlashAttnFwdSm90INS1_25CollectiveMainloopFwdSm90ILi2EN4cute5tupleIJNS5_1CILi1EEES8_S8_EEENS6_IJNS7_ILi128EEENS7_ILi160EEENS7_ILi192EEEEEELi192ENS_12float_e4m3_tEfNS_4arch4Sm90ELb1ELb0ELb1ELb1ELb0ELb1ELb0ELb1ELb1ELb1ELb1ELb0EEENS1_21CollectiveEpilogueFwdINS6_IJSA_SC_SB_EEES9_NS_10bfloat16_tESG_Li256ELb1ELb1ELb1ELb1EEENS1_36VarlenDynamicPersistentTileSchedulerILi128ELi160ELi256ELi128ELb1ELb1ELb1ELb1ELb1ELb1EEEEEEEEEvNT_6ParamsE,"ax",@progbits
	.align	128
.text._ZN7cutlass13device_kernelIN5flash11enable_sm90INS1_16FlashAttnFwdSm90INS1_25CollectiveMainloopFwdSm90ILi2EN4cute5tupleIJNS5_1CILi1EEES8_S8_EEENS6_IJNS7_ILi128EEENS7_ILi160EEENS7_ILi192EEEEEELi192ENS_12float_e4m3_tEfNS_4arch4Sm90ELb1ELb0ELb1ELb1ELb0ELb1ELb0ELb1ELb1ELb1ELb1ELb0EEENS1_21CollectiveEpilogueFwdINS6_IJSA_SC_SB_EEES9_NS_10bfloat16_tESG_Li256ELb1ELb1ELb1ELb1EEENS1_36VarlenDynamicPersistentTileSchedulerILi128ELi160ELi256ELi128ELb1ELb1ELb1ELb1ELb1ELb1EEEEEEEEEvNT_6ParamsE:
        .type           _ZN7cutlass13device_kernelIN5flash11enable_sm90INS1_16FlashAttnFwdSm90INS1_25CollectiveMainloopFwdSm90ILi2EN4cute5tupleIJNS5_1CILi1EEES8_S8_EEENS6_IJNS7_ILi128EEENS7_ILi160EEENS7_ILi192EEEEEELi192ENS_12float_e4m3_tEfNS_4arch4Sm90ELb1ELb0ELb1ELb1ELb0ELb1ELb0ELb1ELb1ELb1ELb1ELb0EEENS1_21CollectiveEpilogueFwdINS6_IJSA_SC_SB_EEES9_NS_10bfloat16_tESG_Li256ELb1ELb1ELb1ELb1EEENS1_36VarlenDynamicPersistentTileSchedulerILi128ELi160ELi256ELi128ELb1ELb1ELb1ELb1ELb1ELb1EEEEEEEEEvNT_6ParamsE,@function
        .size           _ZN7cutlass13device_kernelIN5flash11enable_sm90INS1_16FlashAttnFwdSm90INS1_25CollectiveMainloopFwdSm90ILi2EN4cute5tupleIJNS5_1CILi1EEES8_S8_EEENS6_IJNS7_ILi128EEENS7_ILi160EEENS7_ILi192EEEEEELi192ENS_12float_e4m3_tEfNS_4arch4Sm90ELb1ELb0ELb1ELb1ELb0ELb1ELb0ELb1ELb1ELb1ELb1ELb0EEENS1_21CollectiveEpilogueFwdINS6_IJSA_SC_SB_EEES9_NS_10bfloat16_tESG_Li256ELb1ELb1ELb1ELb1EEENS1_36VarlenDynamicPersistentTileSchedulerILi128ELi160ELi256ELi128ELb1ELb1ELb1ELb1ELb1ELb1EEEEEEEEEvNT_6ParamsE,(.L_x_62 - _ZN7cutlass13device_kernelIN5flash11enable_sm90INS1_16FlashAttnFwdSm90INS1_25CollectiveMainloopFwdSm90ILi2EN4cute5tupleIJNS5_1CILi1EEES8_S8_EEENS6_IJNS7_ILi128EEENS7_ILi160EEENS7_ILi192EEEEEELi192ENS_12float_e4m3_tEfNS_4arch4Sm90ELb1ELb0ELb1ELb1ELb0ELb1ELb0ELb1ELb1ELb1ELb1ELb0EEENS1_21CollectiveEpilogueFwdINS6_IJSA_SC_SB_EEES9_NS_10bfloat16_tESG_Li256ELb1ELb1ELb1ELb1EEENS1_36VarlenDynamicPersistentTileSchedulerILi128ELi160ELi256ELi128ELb1ELb1ELb1ELb1ELb1ELb1EEEEEEEEEvNT_6ParamsE)
        .other          _ZN7cutlass13device_kernelIN5flash11enable_sm90INS1_16FlashAttnFwdSm90INS1_25CollectiveMainloopFwdSm90ILi2EN4cute5tupleIJNS5_1CILi1EEES8_S8_EEENS6_IJNS7_ILi128EEENS7_ILi160EEENS7_ILi192EEEEEELi192ENS_12float_e4m3_tEfNS_4arch4Sm90ELb1ELb0ELb1ELb1ELb0ELb1ELb0ELb1ELb1ELb1ELb1ELb0EEENS1_21CollectiveEpilogueFwdINS6_IJSA_SC_SB_EEES9_NS_10bfloat16_tESG_Li256ELb1ELb1ELb1ELb1EEENS1_36VarlenDynamicPersistentTileSchedulerILi128ELi160ELi256ELi128ELb1ELb1ELb1ELb1ELb1ELb1EEEEEEEEEvNT_6ParamsE,@"STO_CUDA_ENTRY STV_DEFAULT"
_ZN7cutlass13device_kernelIN5flash11enable_sm90INS1_16FlashAttnFwdSm90INS1_25CollectiveMainloopFwdSm90ILi2EN4cute5tupleIJNS5_1CILi1EEES8_S8_EEENS6_IJNS7_ILi128EEENS7_ILi160EEENS7_ILi192EEEEEELi192ENS_12float_e4m3_tEfNS_4arch4Sm90ELb1ELb0ELb1ELb1ELb0ELb1ELb0ELb1ELb1ELb1ELb1ELb0EEENS1_21CollectiveEpilogueFwdINS6_IJSA_SC_SB_EEES9_NS_10bfloat16_tESG_Li256ELb1ELb1ELb1ELb1EEENS1_36VarlenDynamicPersistentTileSchedulerILi128ELi160ELi256ELi128ELb1ELb1ELb1ELb1ELb1ELb1EEEEEEEEEvNT_6ParamsE:
[----:B------:R-:W-:Y:S01]  /*0000*/  LDC R1, c[0x0][0x37c] ;  /* 0x0000df00ff017b82 */ /* 0x000fe20000000800 */
[----:B------:R-:W-:Y:S05]  /*0010*/  EXIT ;  /* 0x000000000000794d */ /* 0x000fea0003800000 */
.L_x_17:
        /* <DEDUP_REMOVED lines=14> */
.L_x_62:


//--------------------- .text._ZN7cutlass13device_kernelIN5flash11enable_sm90INS1_16FlashAttnFwdSm90INS1_25CollectiveMainloopFwdSm90ILi2EN4cute5tupleIJNS5_1CILi1EEES8_S8_EEENS6_IJNS7_ILi128EEENS7_ILi224EEESA_EEELi128ENS_12float_e4m3_tEfNS_4arch4Sm90ELb0ELb0ELb1ELb0ELb0ELb0ELb0ELb1ELb1ELb1ELb1ELb0EEENS1_21CollectiveEpilogueFwdINS6_IJSA_SA_SB_EEES9_NS_10bfloat16_tESF_Li256ELb0ELb1ELb1ELb1EEENS1_19SingleTileSchedulerILb0ELb1ELb1ELi128EEEEEEEEEvNT_6ParamsE --------------------------
	.section	.text._ZN7cutlass13device_kernelIN5flash11enable_sm90INS1_16FlashAttnFwdSm90INS1_25CollectiveMainloopFwdSm90ILi2EN4cute5tupleIJNS5_1CILi1EEES8_S8_EEENS6_IJNS7_ILi128EEENS7_ILi224EEESA_EEELi128ENS_12float_e4m3_tEfNS_4arch4Sm90ELb0ELb0ELb1ELb0ELb0ELb0ELb0ELb1ELb1ELb1ELb1ELb0EEENS1_21CollectiveEpilogueFwdINS6_IJSA_SA_SB_EEES9_NS_10bfloat16_tESF_Li256ELb0ELb1ELb1ELb1EEENS1_19SingleTileSchedulerILb0ELb1ELb1ELi128EEEEEEEEEvNT_6ParamsE,"ax",@progbits
	.align	128
.text._ZN7cutlass13device_kernelIN5flash11enable_sm90INS1_16FlashAttnFwdSm90INS1_25CollectiveMainloopFwdSm90ILi2EN4cute5tupleIJNS5_1CILi1EEES8_S8_EEENS6_IJNS7_ILi128EEENS7_ILi224EEESA_EEELi128ENS_12float_e4m3_tEfNS_4arch4Sm90ELb0ELb0ELb1ELb0ELb0ELb0ELb0ELb1ELb1ELb1ELb1ELb0EEENS1_21CollectiveEpilogueFwdINS6_IJSA_SA_SB_EEES9_NS_10bfloat16_tESF_Li256ELb0ELb1ELb1ELb1EEENS1_19SingleTileSchedulerILb0ELb1ELb1ELi128EEEEEEEEEvNT_6ParamsE:
        .type           _ZN7cutlass13device_kernelIN5flash11enable_sm90INS1_16FlashAttnFwdSm90INS1_25CollectiveMainloopFwdSm90ILi2EN4cute5tupleIJNS5_1CILi1EEES8_S8_EEENS6_IJNS7_ILi128EEENS7_ILi224EEESA_EEELi128ENS_12float_e4m3_tEfNS_4arch4Sm90ELb0ELb0ELb1ELb0ELb0ELb0ELb0ELb1ELb1ELb1ELb1ELb0EEENS1_21CollectiveEpilogueFwdINS6_IJSA_SA_SB_EEES9_NS_10bfloat16_tESF_Li256ELb0ELb1ELb1ELb1EEENS1_19SingleTileSchedulerILb0ELb1ELb1ELi128EEEEEEEEEvNT_6ParamsE,@function
        .size           _ZN7cutlass13device_kernelIN5flash11enable_sm90INS1_16FlashAttnFwdSm90INS1_25CollectiveMainloopFwdSm90ILi2EN4cute5tupleIJNS5_1CILi1EEES8_S8_EEENS6_IJNS7_ILi128EEENS7_ILi224EEESA_EEELi128ENS_12float_e4m3_tEfNS_4arch4Sm90ELb0ELb0ELb1ELb0ELb0ELb0ELb0ELb1ELb1ELb1ELb1ELb0EEENS1_21CollectiveEpilogueFwdINS6_IJSA_SA_SB_EEES9_NS_10bfloat16_tESF_Li256ELb0ELb1ELb1ELb1EEENS1_19SingleTileSchedulerILb0ELb1ELb1ELi128EEEEEEEEEvNT_6ParamsE,(.L_x_63 - _ZN7cutlass13device_kernelIN5flash11enable_sm90INS1_16FlashAttnFwdSm90INS1_25CollectiveMainloopFwdSm90ILi2EN4cute5tupleIJNS5_1CILi1EEES8_S8_EEENS6_IJNS7_ILi128EEENS7_ILi224EEESA_EEELi128ENS_12float_e4m3_tEfNS_4arch4Sm90ELb0ELb0ELb1ELb0ELb0ELb0ELb0ELb1ELb1ELb1ELb1ELb0EEENS1_21CollectiveEpilogueFwdINS6_IJSA_SA_SB_EEES9_NS_10bfloat16_tESF_Li256ELb0ELb1ELb1ELb1EEENS1_19SingleTileSchedulerILb0ELb1ELb1ELi128EEEEEEEEEvNT_6ParamsE)
        .other          _ZN7cutlass13device_kernelIN5flash11enable_sm90INS1_16FlashAttnFwdSm90INS1_25CollectiveMainloopFwdSm90ILi2EN4cute5tupleIJNS5_1CILi1EEES8_S8_EEENS6_IJNS7_ILi128EEENS7_ILi224EEESA_EEELi128ENS_12float_e4m3_tEfNS_4arch4Sm90ELb0ELb0ELb1ELb0ELb0ELb0ELb0ELb1ELb1ELb1ELb1ELb0EEENS1_21CollectiveEpilogueFwdINS6_IJSA_SA_SB_EEES9_NS_10bfloat16_tESF_Li256ELb0ELb1ELb1ELb1EEENS1_19SingleTileSchedulerILb0ELb1ELb1ELi128EEEEEEEEEvNT_6ParamsE,@"STO_CUDA_ENTRY STV_DEFAULT"
_ZN7cutlass13device_kernelIN5flash11enable_sm90INS1_16FlashAttnFwdSm90INS1_25CollectiveMainloopFwdSm90ILi2EN4cute5tupleIJNS5_1CILi1EEES8_S8_EEENS6_IJNS7_ILi128EEENS7_ILi224EEESA_EEELi128ENS_12float_e4m3_tEfNS_4arch4Sm90ELb0ELb0ELb1ELb0ELb0ELb0ELb0ELb1ELb1ELb1ELb1ELb0EEENS1_21CollectiveEpilogueFwdINS6_IJSA_SA_SB_EEES9_NS_10bfloat16_tESF_Li256ELb0ELb1ELb1ELb1EEENS1_19SingleTileSchedulerILb0ELb1ELb1ELi128EEEEEEEEEvNT_6ParamsE:
[----:B------:R-:W-:Y:S01]  /*0000*/  LDC R1, c[0x0][0x37c] ;  /* 0x0000df00ff017b82 */ /* 0x000fe20000000800 */
[----:B------:R-:W-:Y:S05]  /*0010*/  EXIT ;  /* 0x000000000000794d */ /* 0x000fea0003800000 */
.L_x_18:
        /* <DEDUP_REMOVED lines=14> */
.L_x_63:


//--------------------- .text._ZN7cutlass13device_kernelIN5flash11enable_sm90INS1_16FlashAttnFwdSm90INS1_25CollectiveMainloopFwdSm90ILi2EN4cute5tupleIJNS5_1CILi1EEES8_S8_EEENS6_IJNS7_ILi128EEENS7_ILi224EEESA_EEELi128ENS_12float_e4m3_tEfNS_4arch4Sm90ELb0ELb0ELb1ELb1ELb0ELb0ELb0ELb1ELb1ELb1ELb1ELb0EEENS1_21CollectiveEpilogueFwdINS6_IJSA_SA_SB_EEES9_NS_10bfloat16_tESF_Li256ELb1ELb1ELb1ELb1EEENS1_36VarlenDynamicPersistentTileSchedulerILi128ELi224ELi256ELi128ELb1ELb1ELb1ELb0ELb1ELb1EEEEEEEEEvNT_6ParamsE --------------------------
	.section	.text._ZN7cutlass13device_kernelIN5flash11enable_sm90INS1_16FlashAttnFwdSm90INS1_25CollectiveMainloopFwdSm90ILi2EN4cute5tupleIJNS5_1CILi1EEES8_S8_EEENS6_IJNS7_ILi128EEENS7_ILi224EEESA_EEELi128ENS_12float_e4m3_tEfNS_4arch4Sm90ELb0ELb0ELb1ELb1ELb0ELb0ELb0ELb1ELb1ELb1ELb1ELb0EEENS1_21CollectiveEpilogueFwdINS6_IJSA_SA_SB_EEES9_NS_10bfloat16_tESF_Li256ELb1ELb1ELb1ELb1EEENS1_36VarlenDynamicPersistentTileSchedulerILi128ELi224ELi256ELi128ELb1ELb1ELb1ELb0ELb1ELb1EEEEEEEEEvNT_6ParamsE,"ax",@progbits
	.align	128
.text._ZN7cutlass13device_kernelIN5flash11enable_sm90INS1_16FlashAttnFwdSm90INS1_25CollectiveMainloopFwdSm90ILi2EN4cute5tupleIJNS5_1CILi1EEES8_S8_EEENS6_IJNS7_ILi128EEENS7_ILi224EEESA_EEELi128ENS_12float_e4m3_tEfNS_4arch4Sm90ELb0ELb0ELb1ELb1ELb0ELb0ELb0ELb1ELb1ELb1ELb1ELb0EEENS1_21CollectiveEpilogueFwdINS6_IJSA_SA_SB_EEES9_NS_10bfloat16_tESF_Li256ELb1ELb1ELb1ELb1EEENS1_36VarlenDynamicPersistentTileSchedulerILi128ELi224ELi256ELi128ELb1ELb1ELb1ELb0ELb1ELb1EEEEEEEEEvNT_6ParamsE:
        .type           _ZN7cutlass13device_kernelIN5flash11enable_sm90INS1_16FlashAttnFwdSm90INS1_25CollectiveMainloopFwdSm90ILi2EN4cute5tupleIJNS5_1CILi1EEES8_S8_EEENS6_IJNS7_ILi128EEENS7_ILi224EEESA_EEELi128ENS_12float_e4m3_tEfNS_4arch4Sm90ELb0ELb0ELb1ELb1ELb0ELb0ELb0ELb1ELb1ELb1ELb1ELb0EEENS1_21CollectiveEpilogueFwdINS6_IJSA_SA_SB_EEES9_NS_10bfloat16_tESF_Li256ELb1ELb1ELb1ELb1EEENS1_36VarlenDynamicPersistentTileSchedulerILi128ELi224ELi256ELi128ELb1ELb1ELb1ELb0ELb1ELb1EEEEEEEEEvNT_6ParamsE,@function
        .size           _ZN7cutlass13device_kernelIN5flash11enable_sm90INS1_16FlashAttnFwdSm90INS1_25CollectiveMainloopFwdSm90ILi2EN4cute5tupleIJNS5_1CILi1EEES8_S8_EEENS6_IJNS7_ILi128EEENS7_ILi224EEESA_EEELi128ENS_12float_e4m3_tEfNS_4arch4Sm90ELb0ELb0ELb1ELb1ELb0ELb0ELb0ELb1ELb1ELb1ELb1ELb0EEENS1_21CollectiveEpilogueFwdINS6_IJSA_SA_SB_EEES9_NS_10bfloat16_tESF_Li256ELb1ELb1ELb1ELb1EEENS1_36VarlenDynamicPersistentTileSchedulerILi128ELi224ELi256ELi128ELb1ELb1ELb1ELb0ELb1ELb1EEEEEEEEEvNT_6ParamsE,(.L_x_64 - _ZN7cutlass13device_kernelIN5flash11enable_sm90INS1_16FlashAttnFwdSm90INS1_25CollectiveMainloopFwdSm90ILi2EN4cute5tupleIJNS5_1CILi1EEES8_S8_EEENS6_IJNS7_ILi128EEENS7_ILi224EEESA_EEELi128ENS_12float_e4m3_tEfNS_4arch4Sm90ELb0ELb0ELb1ELb1ELb0ELb0ELb0ELb1ELb1ELb1ELb1ELb0EEENS1_21CollectiveEpilogueFwdINS6_IJSA_SA_SB_EEES9_NS_10bfloat16_tESF_Li256ELb1ELb1ELb1ELb1EEENS1_36VarlenDynamicPersistentTileSchedulerILi128ELi224ELi256ELi128ELb1ELb1ELb1ELb0ELb1ELb1EEEEEEEEEvNT_6ParamsE)
        .other          _ZN7cutlass13device_kernelIN5flash11enable_sm90INS1_16FlashAttnFwdSm90INS1_25CollectiveMainloopFwdSm90ILi2EN4cute5tupleIJNS5_1CILi1EEES8_S8_EEENS6_IJNS7_ILi128EEENS7_ILi224EEESA_EEELi128ENS_12float_e4m3_tEfNS_4arch4Sm90ELb0ELb0ELb1ELb1ELb0ELb0ELb0ELb1ELb1ELb1ELb1ELb0EEENS1_21CollectiveEpilogueFwdINS6_IJSA_SA_SB_EEES9_NS_10bfloat16_tESF_Li256ELb1ELb1ELb1ELb1EEENS1_36VarlenDynamicPersistentTileSchedulerILi128ELi224ELi256ELi128ELb1ELb1ELb1ELb0ELb1ELb1EEEEEEEEEvNT_6ParamsE,@"STO_CUDA_ENTRY STV_DEFAULT"
_ZN7cutlass13device_kernelIN5flash11enable_sm90INS1_16FlashAttnFwdSm90INS1_25CollectiveMainloopFwdSm90ILi2EN4cute5tupleIJNS5_1CILi1EEES8_S8_EEENS6_IJNS7_ILi128EEENS7_ILi224EEESA_EEELi128ENS_12float_e4m3_tEfNS_4arch4Sm90ELb0ELb0ELb1ELb1ELb0ELb0ELb0ELb1ELb1ELb1ELb1ELb0EEENS1_21CollectiveEpilogueFwdINS6_IJSA_SA_SB_EEES9_NS_10bfloat16_tESF_Li256ELb1ELb1ELb1ELb1EEENS1_36VarlenDynamicPersistentTileSchedulerILi128ELi224ELi256ELi128ELb1ELb1ELb1ELb0ELb1ELb1EEEEEEEEEvNT_6ParamsE:
[----:B------:R-:W-:Y:S01]  /*0000*/  LDC R1, c[0x0][0x37c] ;  /* 0x0000df00ff017b82 */ /* 0x000fe20000000800 */
[----:B------:R-:W-:Y:S05]  /*0010*/  EXIT ;  /* 0x000000000000794d */ /* 0x000fea0003800000 */
.L_x_19:
        /* <DEDUP_REMOVED lines=14> */
.L_x_64:


//--------------------- .text._ZN7cutlass13device_kernelIN5flash11enable_sm90INS1_16FlashAttnFwdSm90INS1_25CollectiveMainloopFwdSm90ILi2EN4cute5tupleIJNS5_1CILi1EEES8_S8_EEENS6_IJNS7_ILi128EEENS7_ILi224EEESA_EEELi128ENS_12float_e4m3_tEfNS_4arch4Sm90ELb0ELb0ELb1ELb1ELb0ELb1ELb0ELb1ELb1ELb1ELb1ELb0EEENS1_21CollectiveEpilogueFwdINS6_IJSA_SA_SB_EEES9_NS_10bfloat16_tESF_Li256ELb1ELb1ELb1ELb1EEENS1_36VarlenDynamicPersistentTileSchedulerILi128ELi224ELi256ELi128ELb1ELb1ELb1ELb0ELb1ELb1EEEEEEEEEvNT_6ParamsE --------------------------
	.section	.text._ZN7cutlass13device_kernelIN5flash11enable_sm90INS1_16FlashAttnFwdSm90INS1_25CollectiveMainloopFwdSm90ILi2EN4cute5tupleIJNS5_1CILi1EEES8_S8_EEENS6_IJNS7_ILi128EEENS7_ILi224EEESA_EEELi128ENS_12float_e4m3_tEfNS_4arch4Sm90ELb0ELb0ELb1ELb1ELb0ELb1ELb0ELb1ELb1ELb1ELb1ELb0EEENS1_21CollectiveEpilogueFwdINS6_IJSA_SA_SB_EEES9_NS_10bfloat16_tESF_Li256ELb1ELb1ELb1ELb1EEENS1_36VarlenDynamicPersistentTileSchedulerILi128ELi224ELi256ELi128ELb1ELb1ELb1ELb0ELb1ELb1EEEEEEEEEvNT_6ParamsE,"ax",@progbits
	.align	128
.text._ZN7cutlass13device_kernelIN5flash11enable_sm90INS1_16FlashAttnFwdSm90INS1_25CollectiveMainloopFwdSm90ILi2EN4cute5tupleIJNS5_1CILi1EEES8_S8_EEENS6_IJNS7_ILi128EEENS7_ILi224EEESA_EEELi128ENS_12float_e4m3_tEfNS_4arch4Sm90ELb0ELb0ELb1ELb1ELb0ELb1ELb0ELb1ELb1ELb1ELb1ELb0EEENS1_21CollectiveEpilogueFwdINS6_IJSA_SA_SB_EEES9_NS_10bfloat16_tESF_Li256ELb1ELb1ELb1ELb1EEENS1_36VarlenDynamicPersistentTileSchedulerILi128ELi224ELi256ELi128ELb1ELb1ELb1ELb0ELb1ELb1EEEEEEEEEvNT_6ParamsE:
        .type           _ZN7cutlass13device_kernelIN5flash11enable_sm90INS1_16FlashAttnFwdSm90INS1_25CollectiveMainloopFwdSm90ILi2EN4cute5tupleIJNS5_1CILi1EEES8_S8_EEENS6_IJNS7_ILi128EEENS7_ILi224EEESA_EEELi128ENS_12float_e4m3_tEfNS_4arch4Sm90ELb0ELb0ELb1ELb1ELb0ELb1ELb0ELb1ELb1ELb1ELb1ELb0EEENS1_21CollectiveEpilogueFwdINS6_IJSA_SA_SB_EEES9_NS_10bfloat16_tESF_Li256ELb1ELb1ELb1ELb1EEENS1_36VarlenDynamicPersistentTileSchedulerILi128ELi224ELi256ELi128ELb1ELb1ELb1ELb0ELb1ELb1EEEEEEEEEvNT_6ParamsE,@function
        .size           _ZN7cutlass13device_kernelIN5flash11enable_sm90INS1_16FlashAttnFwdSm90INS1_25CollectiveMainloopFwdSm90ILi2EN4cute5tupleIJNS5_1CILi1EEES8_S8_EEENS6_IJNS7_ILi128EEENS7_ILi224EEESA_EEELi128ENS_12float_e4m3_tEfNS_4arch4Sm90ELb0ELb0ELb1ELb1ELb0ELb1ELb0ELb1ELb1ELb1ELb1ELb0EEENS1_21CollectiveEpilogueFwdINS6_IJSA_SA_SB_EEES9_NS_10bfloat16_tESF_Li256ELb1ELb1ELb1ELb1EEENS1_36VarlenDynamicPersistentTileSchedulerILi128ELi224ELi256ELi128ELb1ELb1ELb1ELb0ELb1ELb1EEEEEEEEEvNT_6ParamsE,(.L_x_65 - _ZN7cutlass13device_kernelIN5flash11enable_sm90INS1_16FlashAttnFwdSm90INS1_25CollectiveMainloopFwdSm90ILi2EN4cute5tupleIJNS5_1CILi1EEES8_S8_EEENS6_IJNS7_ILi128EEENS7_ILi224EEESA_EEELi128ENS_12float_e4m3_tEfNS_4arch4Sm90ELb0ELb0ELb1ELb1ELb0ELb1ELb0ELb1ELb1ELb1ELb1ELb0EEENS1_21CollectiveEpilogueFwdINS6_IJSA_SA_SB_EEES9_NS_10bfloat16_tESF_Li256ELb1ELb1ELb1ELb1EEENS1_36VarlenDynamicPersistentTileSchedulerILi128ELi224ELi256ELi128ELb1ELb1ELb1ELb0ELb1ELb1EEEEEEEEEvNT_6ParamsE)
        .other          _ZN7cutlass13device_kernelIN5flash11enable_sm90INS1_16FlashAttnFwdSm90INS1_25CollectiveMainloopFwdSm90ILi2EN4cute5tupleIJNS5_1CILi1EEES8_S8_EEENS6_IJNS7_ILi128EEENS7_ILi224EEESA_EEELi128ENS_12float_e4m3_tEfNS_4arch4Sm90ELb0ELb0ELb1ELb1ELb0ELb1ELb0ELb1ELb1ELb1ELb1ELb0EEENS1_21CollectiveEpilogueFwdINS6_IJSA_SA_SB_EEES9_NS_10bfloat16_tESF_Li256ELb1ELb1ELb1ELb1EEENS1_36VarlenDynamicPersistentTileSchedulerILi128ELi224ELi256ELi128ELb1ELb1ELb1ELb0ELb1ELb1EEEEEEEEEvNT_6ParamsE,@"STO_CUDA_ENTRY STV_DEFAULT"
_ZN7cutlass13device_kernelIN5flash11enable_sm90INS1_16FlashAttnFwdSm90INS1_25CollectiveMainloopFwdSm90ILi2EN4cute5tupleIJNS5_1CILi1EEES8_S8_EEENS6_IJNS7_ILi128EEENS7_ILi224EEESA_EEELi128ENS_12float_e4m3_tEfNS_4arch4Sm90ELb0ELb0ELb1ELb1ELb0ELb1ELb0ELb1ELb1ELb1ELb1ELb0EEENS1_21CollectiveEpilogueFwdINS6_IJSA_SA_SB_EEES9_NS_10bfloat16_tESF_Li256ELb1ELb1ELb1ELb1EEENS1_36VarlenDynamicPersistentTileSchedulerILi128ELi224ELi256ELi128ELb1ELb1ELb1ELb0ELb1ELb1EEEEEEEEEvNT_6ParamsE:
[----:B------:R-:W-:Y:S01]  /*0000*/  LDC R1, c[0x0][0x37c] ;  /* 0x0000df00ff017b82 */ /* 0x000fe20000000800 */
[----:B------:R-:W-:Y:S05]  /*0010*/  EXIT ;  /* 0x000000000000794d */ /* 0x000fea0003800000 */
.L_x_20:
        /* <DEDUP_REMOVED lines=14> */
.L_x_65:


//--------------------- .text._ZN7cutlass13device_kernelIN5flash11enable_sm90INS1_16FlashAttnFwdSm90INS1_25CollectiveMainloopFwdSm90ILi2EN4cute5tupleIJNS5_1CILi1EEES8_S8_EEENS6_IJNS7_ILi128EEENS7_ILi192EEESA_EEELi128ENS_12float_e4m3_tEfNS_4arch4Sm90ELb0ELb1ELb1ELb0ELb0ELb0ELb0ELb1ELb1ELb1ELb1ELb0EEENS1_21CollectiveEpilogueFwdINS6_IJSA_SA_SB_EEES9_NS_10bfloat16_tESF_Li256ELb0ELb1ELb1ELb1EEENS1_19SingleTileSchedulerILb0ELb1ELb1ELi128EEEEEEEEEvNT_6ParamsE --------------------------
	.section	.text._ZN7cutlass13device_kernelIN5flash11enable_sm90INS1_16FlashAttnFwdSm90INS1_25CollectiveMainloopFwdSm90ILi2EN4cute5tupleIJNS5_1CILi1EEES8_S8_EEENS6_IJNS7_ILi128EEENS7_ILi192EEESA_EEELi128ENS_12float_e4m3_tEfNS_4arch4Sm90ELb0ELb1ELb1ELb0ELb0ELb0ELb0ELb1ELb1ELb1ELb1ELb0EEENS1_21CollectiveEpilogueFwdINS6_IJSA_SA_SB_EEES9_NS_10bfloat16_tESF_Li256ELb0ELb1ELb1ELb1EEENS1_19SingleTileSchedulerILb0ELb1ELb1ELi128EEEEEEEEEvNT_6ParamsE,"ax",@progbits
	.align	128
.text._ZN7cutlass13device_kernelIN5flash11enable_sm90INS1_16FlashAttnFwdSm90INS1_25CollectiveMainloopFwdSm90ILi2EN4cute5tupleIJNS5_1CILi1EEES8_S8_EEENS6_IJNS7_ILi128EEENS7_ILi192EEESA_EEELi128ENS_12float_e4m3_tEfNS_4arch4Sm90ELb0ELb1ELb1ELb0ELb0ELb0ELb0ELb1ELb1ELb1ELb1ELb0EEENS1_21CollectiveEpilogueFwdINS6_IJSA_SA_SB_EEES9_NS_10bfloat16_tESF_Li256ELb0ELb1ELb1ELb1EEENS1_19SingleTileSchedulerILb0ELb1ELb1ELi128EEEEEEEEEvNT_6ParamsE:
        .type           _ZN7cutlass13device_kernelIN5flash11enable_sm90INS1_16FlashAttnFwdSm90INS1_25CollectiveMainloopFwdSm90ILi2EN4cute5tupleIJNS5_1CILi1EEES8_S8_EEENS6_IJNS7_ILi128EEENS7_ILi192EEESA_EEELi128ENS_12float_e4m3_tEfNS_4arch4Sm90ELb0ELb1ELb1ELb0ELb0ELb0ELb0ELb1ELb1ELb1ELb1ELb0EEENS1_21CollectiveEpilogueFwdINS6_IJSA_SA_SB_EEES9_NS_10bfloat16_tESF_Li256ELb0ELb1ELb1ELb1EEENS1_19SingleTileSchedulerILb0ELb1ELb1ELi128EEEEEEEEEvNT_6ParamsE,@function
        .size           _ZN7cutlass13device_kernelIN5flash11enable_sm90INS1_16FlashAttnFwdSm90INS1_25CollectiveMainloopFwdSm90ILi2EN4cute5tupleIJNS5_1CILi1EEES8_S8_EEENS6_IJNS7_ILi128EEENS7_ILi192EEESA_EEELi128ENS_12float_e4m3_tEfNS_4arch4Sm90ELb0ELb1ELb1ELb0ELb0ELb0ELb0ELb1ELb1ELb1ELb1ELb0EEENS1_21CollectiveEpilogueFwdINS6_IJSA_SA_SB_EEES9_NS_10bfloat16_tESF_Li256ELb0ELb1ELb1ELb1EEENS1_19SingleTileSchedulerILb0ELb1ELb1ELi128EEEEEEEEEvNT_6ParamsE,(.L_x_66 - _ZN7cutlass13device_kernelIN5flash11enable_sm90INS1_16FlashAttnFwdSm90INS1_25CollectiveMainloopFwdSm90ILi2EN4cute5tupleIJNS5_1CILi1EEES8_S8_EEENS6_IJNS7_ILi128EEENS7_ILi192EEESA_EEELi128ENS_12float_e4m3_tEfNS_4arch4Sm90ELb0ELb1ELb1ELb0ELb0ELb0ELb0ELb1ELb1ELb1ELb1ELb0EEENS1_21CollectiveEpilogueFwdINS6_IJSA_SA_SB_EEES9_NS_10bfloat16_tESF_Li256ELb0ELb1ELb1ELb1EEENS1_19SingleTileSchedulerILb0ELb1ELb1ELi128EEEEEEEEEvNT_6ParamsE)
        .other          _ZN7cutlass13device_kernelIN5flash11enable_sm90INS1_16FlashAttnFwdSm90INS1_25CollectiveMainloopFwdSm90ILi2EN4cute5tupleIJNS5_1CILi1EEES8_S8_EEENS6_IJNS7_ILi128EEENS7_ILi192EEESA_EEELi128ENS_12float_e4m3_tEfNS_4arch4Sm90ELb0ELb1ELb1ELb0ELb0ELb0ELb0ELb1ELb1ELb1ELb1ELb0EEENS1_21CollectiveEpilogueFwdINS6_IJSA_SA_SB_EEES9_NS_10bfloat16_tESF_Li256ELb0ELb1ELb1ELb1EEENS1_19SingleTileSchedulerILb0ELb1ELb1ELi128EEEEEEEEEvNT_6ParamsE,@"STO_CUDA_ENTRY STV_DEFAULT"
_ZN7cutlass13device_kernelIN5flash11enable_sm90INS1_16FlashAttnFwdSm90INS1_25CollectiveMainloopFwdSm90ILi2EN4cute5tupleIJNS5_1CILi1EEES8_S8_EEENS6_IJNS7_ILi128EEENS7_ILi192EEESA_EEELi128ENS_12float_e4m3_tEfNS_4arch4Sm90ELb0ELb1ELb1ELb0ELb0ELb0ELb0ELb1ELb1ELb1ELb1ELb0EEENS1_21CollectiveEpilogueFwdINS6_IJSA_SA_SB_EEES9_NS_10bfloat16_tESF_Li256ELb0ELb1ELb1ELb1EEENS1_19SingleTileSchedulerILb0ELb1ELb1ELi128EEEEEEEEEvNT_6ParamsE:
[----:B------:R-:W-:Y:S01]  /*0000*/  LDC R1, c[0x0][0x37c] ;  /* 0x0000df00ff017b82 */ /* 0x000fe20000000800 */
[----:B------:R-:W-:Y:S05]  /*0010*/  EXIT ;  /* 0x000000000000794d */ /* 0x000fea0003800000 */
.L_x_21:
        /* <DEDUP_REMOVED lines=14> */
.L_x_66:


//--------------------- .text._ZN7cutlass13device_kernelIN5flash11enable_sm90INS1_16FlashAttnFwdSm90INS1_25CollectiveMainloopFwdSm90ILi2EN4cute5tupleIJNS5_1CILi1EEES8_S8_EEENS6_IJNS7_ILi128EEENS7_ILi192EEESA_EEELi128ENS_12float_e4m3_tEfNS_4arch4Sm90ELb0ELb1ELb1ELb1ELb0ELb0ELb0ELb1ELb1ELb1ELb1ELb0EEENS1_21CollectiveEpilogueFwdINS6_IJSA_SA_SB_EEES9_NS_10bfloat16_tESF_Li256ELb1ELb1ELb1ELb1EEENS1_36VarlenDynamicPersistentTileSchedulerILi128ELi192ELi256ELi128ELb1ELb1ELb1ELb1ELb0ELb1EEEEEEEEEvNT_6ParamsE --------------------------
	.section	.text._ZN7cutlass13device_kernelIN5flash11enable_sm90INS1_16FlashAttnFwdSm90INS1_25CollectiveMainloopFwdSm90ILi2EN4cute5tupleIJNS5_1CILi1EEES8_S8_EEENS6_IJNS7_ILi128EEENS7_ILi192EEESA_EEELi128ENS_12float_e4m3_tEfNS_4arch4Sm90ELb0ELb1ELb1ELb1ELb0ELb0ELb0ELb1ELb1ELb1ELb1ELb0EEENS1_21CollectiveEpilogueFwdINS6_IJSA_SA_SB_EEES9_NS_10bfloat16_tESF_Li256ELb1ELb1ELb1ELb1EEENS1_36VarlenDynamicPersistentTileSchedulerILi128ELi192ELi256ELi128ELb1ELb1ELb1ELb1ELb0ELb1EEEEEEEEEvNT_6ParamsE,"ax",@progbits
	.align	128
.text._ZN7cutlass13device_kernelIN5flash11enable_sm90INS1_16FlashAttnFwdSm90INS1_25CollectiveMainloopFwdSm90ILi2EN4cute5tupleIJNS5_1CILi1EEES8_S8_EEENS6_IJNS7_ILi128EEENS7_ILi192EEESA_EEELi128ENS_12float_e4m3_tEfNS_4arch4Sm90ELb0ELb1ELb1ELb1ELb0ELb0ELb0ELb1ELb1ELb1ELb1ELb0EEENS1_21CollectiveEpilogueFwdINS6_IJSA_SA_SB_EEES9_NS_10bfloat16_tESF_Li256ELb1ELb1ELb1ELb1EEENS1_36VarlenDynamicPersistentTileSchedulerILi128ELi192ELi256ELi128ELb1ELb1ELb1ELb1ELb0ELb1EEEEEEEEEvNT_6ParamsE:
        .type           _ZN7cutlass13device_kernelIN5flash11enable_sm90INS1_16FlashAttnFwdSm90INS1_25CollectiveMainloopFwdSm90ILi2EN4cute5tupleIJNS5_1CILi1EEES8_S8_EEENS6_IJNS7_ILi128EEENS7_ILi192EEESA_EEELi128ENS_12float_e4m3_tEfNS_4arch4Sm90ELb0ELb1ELb1ELb1ELb0ELb0ELb0ELb1ELb1ELb1ELb1ELb0EEENS1_21CollectiveEpilogueFwdINS6_IJSA_SA_SB_EEES9_NS_10bfloat16_tESF_Li256ELb1ELb1ELb1ELb1EEENS1_36VarlenDynamicPersistentTileSchedulerILi128ELi192ELi256ELi128ELb1ELb1ELb1ELb1ELb0ELb1EEEEEEEEEvNT_6ParamsE,@function
        .size           _ZN7cutlass13device_kernelIN5flash11enable_sm90INS1_16FlashAttnFwdSm90INS1_25CollectiveMainloopFwdSm90ILi2EN4cute5tupleIJNS5_1CILi1EEES8_S8_EEENS6_IJNS7_ILi128EEENS7_ILi192EEESA_EEELi128ENS_12float_e4m3_tEfNS_4arch4Sm90ELb0ELb1ELb1ELb1ELb0ELb0ELb0ELb1ELb1ELb1ELb1ELb0EEENS1_21CollectiveEpilogueFwdINS6_IJSA_SA_SB_EEES9_NS_10bfloat16_tESF_Li256ELb1ELb1ELb1ELb1EEENS1_36VarlenDynamicPersistentTileSchedulerILi128ELi192ELi256ELi128ELb1ELb1ELb1ELb1ELb0ELb1EEEEEEEEEvNT_6ParamsE,(.L_x_67 - _ZN7cutlass13device_kernelIN5flash11enable_sm90INS1_16FlashAttnFwdSm90INS1_25CollectiveMainloopFwdSm90ILi2EN4cute5tupleIJNS5_1CILi1EEES8_S8_EEENS6_IJNS7_ILi128EEENS7_ILi192EEESA_EEELi128ENS_12float_e4m3_tEfNS_4arch4Sm90ELb0ELb1ELb1ELb1ELb0ELb0ELb0ELb1ELb1ELb1ELb1ELb0EEENS1_21CollectiveEpilogueFwdINS6_IJSA_SA_SB_EEES9_NS_10bfloat16_tESF_Li256ELb1ELb1ELb1ELb1EEENS1_36VarlenDynamicPersistentTileSchedulerILi128ELi192ELi256ELi128ELb1ELb1ELb1ELb1ELb0ELb1EEEEEEEEEvNT_6ParamsE)
        .other          _ZN7cutlass13device_kernelIN5flash11enable_sm90INS1_16FlashAttnFwdSm90INS1_25CollectiveMainloopFwdSm90ILi2EN4cute5tupleIJNS5_1CILi1EEES8_S8_EEENS6_IJNS7_ILi128EEENS7_ILi192EEESA_EEELi128ENS_12float_e4m3_tEfNS_4arch4Sm90ELb0ELb1ELb1ELb1ELb0ELb0ELb0ELb1ELb1ELb1ELb1ELb0EEENS1_21CollectiveEpilogueFwdINS6_IJSA_SA_SB_EEES9_NS_10bfloat16_tESF_Li256ELb1ELb1ELb1ELb1EEENS1_36VarlenDynamicPersistentTileSchedulerILi128ELi192ELi256ELi128ELb1ELb1ELb1ELb1ELb0ELb1EEEEEEEEEvNT_6ParamsE,@"STO_CUDA_ENTRY STV_DEFAULT"
_ZN7cutlass13device_kernelIN5flash11enable_sm90INS1_16FlashAttnFwdSm90INS1_25CollectiveMainloopFwdSm90ILi2EN4cute5tupleIJNS5_1CILi1EEES8_S8_EEENS6_IJNS7_ILi128EEENS7_ILi192EEESA_EEELi128ENS_12float_e4m3_tEfNS_4arch4Sm90ELb0ELb1ELb1ELb1ELb0ELb0ELb0ELb1ELb1ELb1ELb1ELb0EEENS1_21CollectiveEpilogueFwdINS6_IJSA_SA_SB_EEES9_NS_10bfloat16_tESF_Li256ELb1ELb1ELb1ELb1EEENS1_36VarlenDynamicPersistentTileSchedulerILi128ELi192ELi256ELi128ELb1ELb1ELb1ELb1ELb0ELb1EEEEEEEEEvNT_6ParamsE:
[----:B------:R-:W-:Y:S01]  /*0000*/  LDC R1, c[0x0][0x37c] ;  /* 0x0000df00ff017b82 */ /* 0x000fe20000000800 */
[----:B------:R-:W-:Y:S05]  /*0010*/  EXIT ;  /* 0x000000000000794d */ /* 0x000fea0003800000 */
.L_x_22:
        /* <DEDUP_REMOVED lines=14> */
.L_x_67:


//--------------------- .text._ZN7cutlass13device_kernelIN5flash11enable_sm90INS1_16FlashAttnFwdSm90INS1_25CollectiveMainloopFwdSm90ILi2EN4cute5tupleIJNS5_1CILi1EEES8_S8_EEENS6_IJNS7_ILi128EEENS7_ILi192EEESA_EEELi128ENS_12float_e4m3_tEfNS_4arch4Sm90ELb0ELb1ELb1ELb1ELb0ELb1ELb0ELb1ELb1ELb1ELb1ELb0EEENS1_21CollectiveEpilogueFwdINS6_IJSA_SA_SB_EEES9_NS_10bfloat16_tESF_Li256ELb1ELb1ELb1ELb1EEENS1_36VarlenDynamicPersistentTileSchedulerILi128ELi192ELi256ELi128ELb1ELb1ELb1ELb1ELb0ELb1EEEEEEEEEvNT_6ParamsE --------------------------
	.section	.text._ZN7cutlass13device_kernelIN5flash11enable_sm90INS1_16FlashAttnFwdSm90INS1_25CollectiveMainloopFwdSm90ILi2EN4cute5tupleIJNS5_1CILi1EEES8_S8_EEENS6_IJNS7_ILi128EEENS7_ILi192EEESA_EEELi128ENS_12float_e4m3_tEfNS_4arch4Sm90ELb0ELb1ELb1ELb1ELb0ELb1ELb0ELb1ELb1ELb1ELb1ELb0EEENS1_21CollectiveEpilogueFwdINS6_IJSA_SA_SB_EEES9_NS_10bfloat16_tESF_Li256ELb1ELb1ELb1ELb1EEENS1_36VarlenDynamicPersistentTileSchedulerILi128ELi192ELi256ELi128ELb1ELb1ELb1ELb1ELb0ELb1EEEEEEEEEvNT_6ParamsE,"ax",@progbits
	.align	128
.text._ZN7cutlass13device_kernelIN5flash11enable_sm90INS1_16FlashAttnFwdSm90INS1_25CollectiveMainloopFwdSm90ILi2EN4cute5tupleIJNS5_1CILi1EEES8_S8_EEENS6_IJNS7_ILi128EEENS7_ILi192EEESA_EEELi128ENS_12float_e4m3_tEfNS_4arch4Sm90ELb0ELb1ELb1ELb1ELb0ELb1ELb0ELb1ELb1ELb1ELb1ELb0EEENS1_21CollectiveEpilogueFwdINS6_IJSA_SA_SB_EEES9_NS_10bfloat16_tESF_Li256ELb1ELb1ELb1ELb1EEENS1_36VarlenDynamicPersistentTileSchedulerILi128ELi192ELi256ELi128ELb1ELb1ELb1ELb1ELb0ELb1EEEEEEEEEvNT_6ParamsE:
        .type           _ZN7cutlass13device_kernelIN5flash11enable_sm90INS1_16FlashAttnFwdSm90INS1_25CollectiveMainloopFwdSm90ILi2EN4cute5tupleIJNS5_1CILi1EEES8_S8_EEENS6_IJNS7_ILi128EEENS7_ILi192EEESA_EEELi128ENS_12float_e4m3_tEfNS_4arch4Sm90ELb0ELb1ELb1ELb1ELb0ELb1ELb0ELb1ELb1ELb1ELb1ELb0EEENS1_21CollectiveEpilogueFwdINS6_IJSA_SA_SB_EEES9_NS_10bfloat16_tESF_Li256ELb1ELb1ELb1ELb1EEENS1_36VarlenDynamicPersistentTileSchedulerILi128ELi192ELi256ELi128ELb1ELb1ELb1ELb1ELb0ELb1EEEEEEEEEvNT_6ParamsE,@function
        .size           _ZN7cutlass13device_kernelIN5flash11enable_sm90INS1_16FlashAttnFwdSm90INS1_25CollectiveMainloopFwdSm90ILi2EN4cute5tupleIJNS5_1CILi1EEES8_S8_EEENS6_IJNS7_ILi128EEENS7_ILi192EEESA_EEELi128ENS_12float_e4m3_tEfNS_4arch4Sm90ELb0ELb1ELb1ELb1ELb0ELb1ELb0ELb1ELb1ELb1ELb1ELb0EEENS1_21CollectiveEpilogueFwdINS6_IJSA_SA_SB_EEES9_NS_10bfloat16_tESF_Li256ELb1ELb1ELb1ELb1EEENS1_36VarlenDynamicPersistentTileSchedulerILi128ELi192ELi256ELi128ELb1ELb1ELb1ELb1ELb0ELb1EEEEEEEEEvNT_6ParamsE,(.L_x_68 - _ZN7cutlass13device_kernelIN5flash11enable_sm90INS1_16FlashAttnFwdSm90INS1_25CollectiveMainloopFwdSm90ILi2EN4cute5tupleIJNS5_1CILi1EEES8_S8_EEENS6_IJNS7_ILi128EEENS7_ILi192EEESA_EEELi128ENS_12float_e4m3_tEfNS_4arch4Sm90ELb0ELb1ELb1ELb1ELb0ELb1ELb0ELb1ELb1ELb1ELb1ELb0EEENS1_21CollectiveEpilogueFwdINS6_IJSA_SA_SB_EEES9_NS_10bfloat16_tESF_Li256ELb1ELb1ELb1ELb1EEENS1_36VarlenDynamicPersistentTileSchedulerILi128ELi192ELi256ELi128ELb1ELb1ELb1ELb1ELb0ELb1EEEEEEEEEvNT_6ParamsE)
        .other          _ZN7cutlass13device_kernelIN5flash11enable_sm90INS1_16FlashAttnFwdSm90INS1_25CollectiveMainloopFwdSm90ILi2EN4cute5tupleIJNS5_1CILi1EEES8_S8_EEENS6_IJNS7_ILi128EEENS7_ILi192EEESA_EEELi128ENS_12float_e4m3_tEfNS_4arch4Sm90ELb0ELb1ELb1ELb1ELb0ELb1ELb0ELb1ELb1ELb1ELb1ELb0EEENS1_21CollectiveEpilogueFwdINS6_IJSA_SA_SB_EEES9_NS_10bfloat16_tESF_Li256ELb1ELb1ELb1ELb1EEENS1_36VarlenDynamicPersistentTileSchedulerILi128ELi192ELi256ELi128ELb1ELb1ELb1ELb1ELb0ELb1EEEEEEEEEvNT_6ParamsE,@"STO_CUDA_ENTRY STV_DEFAULT"
_ZN7cutlass13device_kernelIN5flash11enable_sm90INS1_16FlashAttnFwdSm90INS1_25CollectiveMainloopFwdSm90ILi2EN4cute5tupleIJNS5_1CILi1EEES8_S8_EEENS6_IJNS7_ILi128EEENS7_ILi192EEESA_EEELi128ENS_12float_e4m3_tEfNS_4arch4Sm90ELb0ELb1ELb1ELb1ELb0ELb1ELb0ELb1ELb1ELb1ELb1ELb0EEENS1_21CollectiveEpilogueFwdINS6_IJSA_SA_SB_EEES9_NS_10bfloat16_tESF_Li256ELb1ELb1ELb1ELb1EEENS1_36VarlenDynamicPersistentTileSchedulerILi128ELi192ELi256ELi128ELb1ELb1ELb1ELb1ELb0ELb1EEEEEEEEEvNT_6ParamsE:
[----:B------:R-:W-:Y:S01]  /*0000*/  LDC R1, c[0x0][0x37c] ;  /* 0x0000df00ff017b82 */ /* 0x000fe20000000800 */
[----:B------:R-:W-:Y:S05]  /*0010*/  EXIT ;  /* 0x000000000000794d */ /* 0x000fea0003800000 */
.L_x_23:
        /* <DEDUP_REMOVED lines=14> */
.L_x_68:


//--------------------- .text._ZN7cutlass13device_kernelIN5flash11enable_sm90INS1_16FlashAttnFwdSm90INS1_25CollectiveMainloopFwdSm90ILi2EN4cute5tupleIJNS5_1CILi1EEES8_S8_EEENS6_IJNS7_ILi128EEENS7_ILi224EEESA_EEELi128ENS_12float_e4m3_tEfNS_4arch4Sm90ELb1ELb0ELb1ELb0ELb0ELb0ELb0ELb1ELb1ELb1ELb1ELb0EEENS1_21CollectiveEpilogueFwdINS6_IJSA_SA_SB_EEES9_NS_10bfloat16_tESF_Li256ELb0ELb1ELb1ELb1EEENS1_19SingleTileSchedulerILb0ELb1ELb1ELi128EEEEEEEEEvNT_6ParamsE --------------------------
	.section	.text._ZN7cutlass13device_kernelIN5flash11enable_sm90INS1_16FlashAttnFwdSm90INS1_25CollectiveMainloopFwdSm90ILi2EN4cute5tupleIJNS5_1CILi1EEES8_S8_EEENS6_IJNS7_ILi128EEENS7_ILi224EEESA_EEELi128ENS_12float_e4m3_tEfNS_4arch4Sm90ELb1ELb0ELb1ELb0ELb0ELb0ELb0ELb1ELb1ELb1ELb1ELb0EEENS1_21CollectiveEpilogueFwdINS6_IJSA_SA_SB_EEES9_NS_10bfloat16_tESF_Li256ELb0ELb1ELb1ELb1EEENS1_19SingleTileSchedulerILb0ELb1ELb1ELi128EEEEEEEEEvNT_6ParamsE,"ax",@progbits
	.align	128
.text._ZN7cutlass13device_kernelIN5flash11enable_sm90INS1_16FlashAttnFwdSm90INS1_25CollectiveMainloopFwdSm90ILi2EN4cute5tupleIJNS5_1CILi1EEES8_S8_EEENS6_IJNS7_ILi128EEENS7_ILi224EEESA_EEELi128ENS_12float_e4m3_tEfNS_4arch4Sm90ELb1ELb0ELb1ELb0ELb0ELb0ELb0ELb1ELb1ELb1ELb1ELb0EEENS1_21CollectiveEpilogueFwdINS6_IJSA_SA_SB_EEES9_NS_10bfloat16_tESF_Li256ELb0ELb1ELb1ELb1EEENS1_19SingleTileSchedulerILb0ELb1ELb1ELi128EEEEEEEEEvNT_6ParamsE:
        .type           _ZN7cutlass13device_kernelIN5flash11enable_sm90INS1_16FlashAttnFwdSm90INS1_25CollectiveMainloopFwdSm90ILi2EN4cute5tupleIJNS5_1CILi1EEES8_S8_EEENS6_IJNS7_ILi128EEENS7_ILi224EEESA_EEELi128ENS_12float_e4m3_tEfNS_4arch4Sm90ELb1ELb0ELb1ELb0ELb0ELb0ELb0ELb1ELb1ELb1ELb1ELb0EEENS1_21CollectiveEpilogueFwdINS6_IJSA_SA_SB_EEES9_NS_10bfloat16_tESF_Li256ELb0ELb1ELb1ELb1EEENS1_19SingleTileSchedulerILb0ELb1ELb1ELi128EEEEEEEEEvNT_6ParamsE,@function
        .size           _ZN7cutlass13device_kernelIN5flash11enable_sm90INS1_16FlashAttnFwdSm90INS1_25CollectiveMainloopFwdSm90ILi2EN4cute5tupleIJNS5_1CILi1EEES8_S8_EEENS6_IJNS7_ILi128EEENS7_ILi224EEESA_EEELi128ENS_12float_e4m3_tEfNS_4arch4Sm90ELb1ELb0ELb1ELb0ELb0ELb0ELb0ELb1ELb1ELb1ELb1ELb0EEENS1_21CollectiveEpilogueFwdINS6_IJSA_SA_SB_EEES9_NS_10bfloat16_tESF_Li256ELb0ELb1ELb1ELb1EEENS1_19SingleTileSchedulerILb0ELb1ELb1ELi128EEEEEEEEEvNT_6ParamsE,(.L_x_69 - _ZN7cutlass13device_kernelIN5flash11enable_sm90INS1_16FlashAttnFwdSm90INS1_25CollectiveMainloopFwdSm90ILi2EN4cute5tupleIJNS5_1CILi1EEES8_S8_EEENS6_IJNS7_ILi128EEENS7_ILi224EEESA_EEELi128ENS_12float_e4m3_tEfNS_4arch4Sm90ELb1ELb0ELb1ELb0ELb0ELb0ELb0ELb1ELb1ELb1ELb1ELb0EEENS1_21CollectiveEpilogueFwdINS6_IJSA_SA_SB_EEES9_NS_10bfloat16_tESF_Li256ELb0ELb1ELb1ELb1EEENS1_19SingleTileSchedulerILb0ELb1ELb1ELi128EEEEEEEEEvNT_6ParamsE)
        .other          _ZN7cutlass13device_kernelIN5flash11enable_sm90INS1_16FlashAttnFwdSm90INS1_25CollectiveMainloopFwdSm90ILi2EN4cute5tupleIJNS5_1CILi1EEES8_S8_EEENS6_IJNS7_ILi128EEENS7_ILi224EEESA_EEELi128ENS_12float_e4m3_tEfNS_4arch4Sm90ELb1ELb0ELb1ELb0ELb0ELb0ELb0ELb1ELb1ELb1ELb1ELb0EEENS1_21CollectiveEpilogueFwdINS6_IJSA_SA_SB_EEES9_NS_10bfloat16_tESF_Li256ELb0ELb1ELb1ELb1EEENS1_19SingleTileSchedulerILb0ELb1ELb1ELi128EEEEEEEEEvNT_6ParamsE,@"STO_CUDA_ENTRY STV_DEFAULT"
_ZN7cutlass13device_kernelIN5flash11enable_sm90INS1_16FlashAttnFwdSm90INS1_25CollectiveMainloopFwdSm90ILi2EN4cute5tupleIJNS5_1CILi1EEES8_S8_EEENS6_IJNS7_ILi128EEENS7_ILi224EEESA_EEELi128ENS_12float_e4m3_tEfNS_4arch4Sm90ELb1ELb0ELb1ELb0ELb0ELb0ELb0ELb1ELb1ELb1ELb1ELb0EEENS1_21CollectiveEpilogueFwdINS6_IJSA_SA_SB_EEES9_NS_10bfloat16_tESF_Li256ELb0ELb1ELb1ELb1EEENS1_19SingleTileSchedulerILb0ELb1ELb1ELi128EEEEEEEEEvNT_6ParamsE:
[----:B------:R-:W-:Y:S01]  /*0000*/  LDC R1, c[0x0][0x37c] ;  /* 0x0000df00ff017b82 */ /* 0x000fe20000000800 */
[----:B------:R-:W-:Y:S05]  /*0010*/  EXIT ;  /* 0x000000000000794d */ /* 0x000fea0003800000 */
.L_x_24:
        /* <DEDUP_REMOVED lines=14> */
.L_x_69:


//--------------------- .text._ZN7cutlass13device_kernelIN5flash11enable_sm90INS1_16FlashAttnFwdSm90INS1_25CollectiveMainloopFwdSm90ILi2EN4cute5tupleIJNS5_1CILi1EEES8_S8_EEENS6_IJNS7_ILi128EEENS7_ILi224EEESA_EEELi128ENS_12float_e4m3_tEfNS_4arch4Sm90ELb1ELb0ELb1ELb1ELb0ELb0ELb0ELb1ELb1ELb1ELb1ELb0EEENS1_21CollectiveEpilogueFwdINS6_IJSA_SA_SB_EEES9_NS_10bfloat16_tESF_Li256ELb1ELb1ELb1ELb1EEENS1_36VarlenDynamicPersistentTileSchedulerILi128ELi224ELi256ELi128ELb1ELb1ELb1ELb1ELb1ELb1EEEEEEEEEvNT_6ParamsE --------------------------
	.section	.text._ZN7cutlass13device_kernelIN5flash11enable_sm90INS1_16FlashAttnFwdSm90INS1_25CollectiveMainloopFwdSm90ILi2EN4cute5tupleIJNS5_1CILi1EEES8_S8_EEENS6_IJNS7_ILi128EEENS7_ILi224EEESA_EEELi128ENS_12float_e4m3_tEfNS_4arch4Sm90ELb1ELb0ELb1ELb1ELb0ELb0ELb0ELb1ELb1ELb1ELb1ELb0EEENS1_21CollectiveEpilogueFwdINS6_IJSA_SA_SB_EEES9_NS_10bfloat16_tESF_Li256ELb1ELb1ELb1ELb1EEENS1_36VarlenDynamicPersistentTileSchedulerILi128ELi224ELi256ELi128ELb1ELb1ELb1ELb1ELb1ELb1EEEEEEEEEvNT_6ParamsE,"ax",@progbits
	.align	128
.text._ZN7cutlass13device_kernelIN5flash11enable_sm90INS1_16FlashAttnFwdSm90INS1_25CollectiveMainloopFwdSm90ILi2EN4cute5tupleIJNS5_1CILi1EEES8_S8_EEENS6_IJNS7_ILi128EEENS7_ILi224EEESA_EEELi128ENS_12float_e4m3_tEfNS_4arch4Sm90ELb1ELb0ELb1ELb1ELb0ELb0ELb0ELb1ELb1ELb1ELb1ELb0EEENS1_21CollectiveEpilogueFwdINS6_IJSA_SA_SB_EEES9_NS_10bfloat16_tESF_Li256ELb1ELb1ELb1ELb1EEENS1_36VarlenDynamicPersistentTileSchedulerILi128ELi224ELi256ELi128ELb1ELb1ELb1ELb1ELb1ELb1EEEEEEEEEvNT_6ParamsE:
        .type           _ZN7cutlass13device_kernelIN5flash11enable_sm90INS1_16FlashAttnFwdSm90INS1_25CollectiveMainloopFwdSm90ILi2EN4cute5tupleIJNS5_1CILi1EEES8_S8_EEENS6_IJNS7_ILi128EEENS7_ILi224EEESA_EEELi128ENS_12float_e4m3_tEfNS_4arch4Sm90ELb1ELb0ELb1ELb1ELb0ELb0ELb0ELb1ELb1ELb1ELb1ELb0EEENS1_21CollectiveEpilogueFwdINS6_IJSA_SA_SB_EEES9_NS_10bfloat16_tESF_Li256ELb1ELb1ELb1ELb1EEENS1_36VarlenDynamicPersistentTileSchedulerILi128ELi224ELi256ELi128ELb1ELb1ELb1ELb1ELb1ELb1EEEEEEEEEvNT_6ParamsE,@function
        .size           _ZN7cutlass13device_kernelIN5flash11enable_sm90INS1_16FlashAttnFwdSm90INS1_25CollectiveMainloopFwdSm90ILi2EN4cute5tupleIJNS5_1CILi1EEES8_S8_EEENS6_IJNS7_ILi128EEENS7_ILi224EEESA_EEELi128ENS_12float_e4m3_tEfNS_4arch4Sm90ELb1ELb0ELb1ELb1ELb0ELb0ELb0ELb1ELb1ELb1ELb1ELb0EEENS1_21CollectiveEpilogueFwdINS6_IJSA_SA_SB_EEES9_NS_10bfloat16_tESF_Li256ELb1ELb1ELb1ELb1EEENS1_36VarlenDynamicPersistentTileSchedulerILi128ELi224ELi256ELi128ELb1ELb1ELb1ELb1ELb1ELb1EEEEEEEEEvNT_6ParamsE,(.L_x_70 - _ZN7cutlass13device_kernelIN5flash11enable_sm90INS1_16FlashAttnFwdSm90INS1_25CollectiveMainloopFwdSm90ILi2EN4cute5tupleIJNS5_1CILi1EEES8_S8_EEENS6_IJNS7_ILi128EEENS7_ILi224EEESA_EEELi128ENS_12float_e4m3_tEfNS_4arch4Sm90ELb1ELb0ELb1ELb1ELb0ELb0ELb0ELb1ELb1ELb1ELb1ELb0EEENS1_21CollectiveEpilogueFwdINS6_IJSA_SA_SB_EEES9_NS_10bfloat16_tESF_Li256ELb1ELb1ELb1ELb1EEENS1_36VarlenDynamicPersistentTileSchedulerILi128ELi224ELi256ELi128ELb1ELb1ELb1ELb1ELb1ELb1EEEEEEEEEvNT_6ParamsE)
        .other          _ZN7cutlass13device_kernelIN5flash11enable_sm90INS1_16FlashAttnFwdSm90INS1_25CollectiveMainloopFwdSm90ILi2EN4cute5tupleIJNS5_1CILi1EEES8_S8_EEENS6_IJNS7_ILi128EEENS7_ILi224EEESA_EEELi128ENS_12float_e4m3_tEfNS_4arch4Sm90ELb1ELb0ELb1ELb1ELb0ELb0ELb0ELb1ELb1ELb1ELb1ELb0EEENS1_21CollectiveEpilogueFwdINS6_IJSA_SA_SB_EEES9_NS_10bfloat16_tESF_Li256ELb1ELb1ELb1ELb1EEENS1_36VarlenDynamicPersistentTileSchedulerILi128ELi224ELi256ELi128ELb1ELb1ELb1ELb1ELb1ELb1EEEEEEEEEvNT_6ParamsE,@"STO_CUDA_ENTRY STV_DEFAULT"
_ZN7cutlass13device_kernelIN5flash11enable_sm90INS1_16FlashAttnFwdSm90INS1_25CollectiveMainloopFwdSm90ILi2EN4cute5tupleIJNS5_1CILi1EEES8_S8_EEENS6_IJNS7_ILi128EEENS7_ILi224EEESA_EEELi128ENS_12float_e4m3_tEfNS_4arch4Sm90ELb1ELb0ELb1ELb1ELb0ELb0ELb0ELb1ELb1ELb1ELb1ELb0EEENS1_21CollectiveEpilogueFwdINS6_IJSA_SA_SB_EEES9_NS_10bfloat16_tESF_Li256ELb1ELb1ELb1ELb1EEENS1_36VarlenDynamicPersistentTileSchedulerILi128ELi224ELi256ELi128ELb1ELb1ELb1ELb1ELb1ELb1EEEEEEEEEvNT_6ParamsE:
[----:B------:R-:W-:Y:S01]  /*0000*/  LDC R1, c[0x0][0x37c] ;  /* 0x0000df00ff017b82 */ /* 0x000fe20000000800 */
[----:B------:R-:W-:Y:S05]  /*0010*/  EXIT ;  /* 0x000000000000794d */ /* 0x000fea0003800000 */
.L_x_25:
        /* <DEDUP_REMOVED lines=14> */
.L_x_70:


//--------------------- .text._ZN7cutlass13device_kernelIN5flash11enable_sm90INS1_16FlashAttnFwdSm90INS1_25CollectiveMainloopFwdSm90ILi2EN4cute5tupleIJNS5_1CILi1EEES8_S8_EEENS6_IJNS7_ILi128EEENS7_ILi224EEESA_EEELi128ENS_12float_e4m3_tEfNS_4arch4Sm90ELb1ELb0ELb1ELb1ELb0ELb1ELb0ELb1ELb1ELb1ELb1ELb0EEENS1_21CollectiveEpilogueFwdINS6_IJSA_SA_SB_EEES9_NS_10bfloat16_tESF_Li256ELb1ELb1ELb1ELb1EEENS1_36VarlenDynamicPersistentTileSchedulerILi128ELi224ELi256ELi128ELb1ELb1ELb1ELb1ELb1ELb1EEEEEEEEEvNT_6ParamsE --------------------------
	.section	.text._ZN7cutlass13device_kernelIN5flash11enable_sm90INS1_16FlashAttnFwdSm90INS1_25CollectiveMainloopFwdSm90ILi2EN4cute5tupleIJNS5_1CILi1EEES8_S8_EEENS6_IJNS7_ILi128EEENS7_ILi224EEESA_EEELi128ENS_12float_e4m3_tEfNS_4arch4Sm90ELb1ELb0ELb1ELb1ELb0ELb1ELb0ELb1ELb1ELb1ELb1ELb0EEENS1_21CollectiveEpilogueFwdINS6_IJSA_SA_SB_EEES9_NS_10bfloat16_tESF_Li256ELb1ELb1ELb1ELb1EEENS1_36VarlenDynamicPersistentTileSchedulerILi128ELi224ELi256ELi128ELb1ELb1ELb1ELb1ELb1ELb1EEEEEEEEEvNT_6ParamsE,"ax",@progbits
	.align	128
.text._ZN7cutlass13device_kernelIN5flash11enable_sm90INS1_16FlashAttnFwdSm90INS1_25CollectiveMainloopFwdSm90ILi2EN4cute5tupleIJNS5_1CILi1EEES8_S8_EEENS6_IJNS7_ILi128EEENS7_ILi224EEESA_EEELi128ENS_12float_e4m3_tEfNS_4arch4Sm90ELb1ELb0ELb1ELb1ELb0ELb1ELb0ELb1ELb1ELb1ELb1ELb0EEENS1_21CollectiveEpilogueFwdINS6_IJSA_SA_SB_EEES9_NS_10bfloat16_tESF_Li256ELb1ELb1ELb1ELb1EEENS1_36VarlenDynamicPersistentTileSchedulerILi128ELi224ELi256ELi128ELb1ELb1ELb1ELb1ELb1ELb1EEEEEEEEEvNT_6ParamsE:
        .type           _ZN7cutlass13device_kernelIN5flash11enable_sm90INS1_16FlashAttnFwdSm90INS1_25CollectiveMainloopFwdSm90ILi2EN4cute5tupleIJNS5_1CILi1EEES8_S8_EEENS6_IJNS7_ILi128EEENS7_ILi224EEESA_EEELi128ENS_12float_e4m3_tEfNS_4arch4Sm90ELb1ELb0ELb1ELb1ELb0ELb1ELb0ELb1ELb1ELb1ELb1ELb0EEENS1_21CollectiveEpilogueFwdINS6_IJSA_SA_SB_EEES9_NS_10bfloat16_tESF_Li256ELb1ELb1ELb1ELb1EEENS1_36VarlenDynamicPersistentTileSchedulerILi128ELi224ELi256ELi128ELb1ELb1ELb1ELb1ELb1ELb1EEEEEEEEEvNT_6ParamsE,@function
        .size           _ZN7cutlass13device_kernelIN5flash11enable_sm90INS1_16FlashAttnFwdSm90INS1_25CollectiveMainloopFwdSm90ILi2EN4cute5tupleIJNS5_1CILi1EEES8_S8_EEENS6_IJNS7_ILi128EEENS7_ILi224EEESA_EEELi128ENS_12float_e4m3_tEfNS_4arch4Sm90ELb1ELb0ELb1ELb1ELb0ELb1ELb0ELb1ELb1ELb1ELb1ELb0EEENS1_21CollectiveEpilogueFwdINS6_IJSA_SA_SB_EEES9_NS_10bfloat16_tESF_Li256ELb1ELb1ELb1ELb1EEENS1_36VarlenDynamicPersistentTileSchedulerILi128ELi224ELi256ELi128ELb1ELb1ELb1ELb1ELb1ELb1EEEEEEEEEvNT_6ParamsE,(.L_x_71 - _ZN7cutlass13device_kernelIN5flash11enable_sm90INS1_16FlashAttnFwdSm90INS1_25CollectiveMainloopFwdSm90ILi2EN4cute5tupleIJNS5_1CILi1EEES8_S8_EEENS6_IJNS7_ILi128EEENS7_ILi224EEESA_EEELi128ENS_12float_e4m3_tEfNS_4arch4Sm90ELb1ELb0ELb1ELb1ELb0ELb1ELb0ELb1ELb1ELb1ELb1ELb0EEENS1_21CollectiveEpilogueFwdINS6_IJSA_SA_SB_EEES9_NS_10bfloat16_tESF_Li256ELb1ELb1ELb1ELb1EEENS1_36VarlenDynamicPersistentTileSchedulerILi128ELi224ELi256ELi128ELb1ELb1ELb1ELb1ELb1ELb1EEEEEEEEEvNT_6ParamsE)
        .other          _ZN7cutlass13device_kernelIN5flash11enable_sm90INS1_16FlashAttnFwdSm90INS1_25CollectiveMainloopFwdSm90ILi2EN4cute5tupleIJNS5_1CILi1EEES8_S8_EEENS6_IJNS7_ILi128EEENS7_ILi224EEESA_EEELi128ENS_12float_e4m3_tEfNS_4arch4Sm90ELb1ELb0ELb1ELb1ELb0ELb1ELb0ELb1ELb1ELb1ELb1ELb0EEENS1_21CollectiveEpilogueFwdINS6_IJSA_SA_SB_EEES9_NS_10bfloat16_tESF_Li256ELb1ELb1ELb1ELb1EEENS1_36VarlenDynamicPersistentTileSchedulerILi128ELi224ELi256ELi128ELb1ELb1ELb1ELb1ELb1ELb1EEEEEEEEEvNT_6ParamsE,@"STO_CUDA_ENTRY STV_DEFAULT"
_ZN7cutlass13device_kernelIN5flash11enable_sm90INS1_16FlashAttnFwdSm90INS1_25CollectiveMainloopFwdSm90ILi2EN4cute5tupleIJNS5_1CILi1EEES8_S8_EEENS6_IJNS7_ILi128EEENS7_ILi224EEESA_EEELi128ENS_12float_e4m3_tEfNS_4arch4Sm90ELb1ELb0ELb1ELb1ELb0ELb1ELb0ELb1ELb1ELb1ELb1ELb0EEENS1_21CollectiveEpilogueFwdINS6_IJSA_SA_SB_EEES9_NS_10bfloat16_tESF_Li256ELb1ELb1ELb1ELb1EEENS1_36VarlenDynamicPersistentTileSchedulerILi128ELi224ELi256ELi128ELb1ELb1ELb1ELb1ELb1ELb1EEEEEEEEEvNT_6ParamsE:
[----:B------:R-:W-:Y:S01]  /*0000*/  LDC R1, c[0x0][0x37c] ;  /* 0x0000df00ff017b82 */ /* 0x000fe20000000800 */
[----:B------:R-:W-:Y:S05]  /*0010*/  EXIT ;  /* 0x000000000000794d */ /* 0x000fea0003800000 */
.L_x_26:
        /* <DEDUP_REMOVED lines=14> */
.L_x_71:


//--------------------- .text._ZN7cutlass13device_kernelIN5flash11enable_sm90INS1_16FlashAttnFwdSm90INS1_25CollectiveMainloopFwdSm90ILi2EN4cute5tupleIJNS5_1CILi1EEES8_S8_EEENS6_IJNS7_ILi192EEENS7_ILi128EEENS7_ILi96EEEEEELi96ENS_12float_e4m3_tEfNS_4arch4Sm90ELb0ELb0ELb1ELb0ELb0ELb0ELb0ELb1ELb1ELb1ELb1ELb0EEENS1_21CollectiveEpilogueFwdINS6_IJSA_SC_SB_EEES9_NS_10bfloat16_tESG_Li384ELb0ELb1ELb1ELb1EEENS1_19SingleTileSchedulerILb0ELb1ELb1ELi192EEEEEEEEEvNT_6ParamsE --------------------------
	.section	.text._ZN7cutlass13device_kernelIN5flash11enable_sm90INS1_16FlashAttnFwdSm90INS1_25CollectiveMainloopFwdSm90ILi2EN4cute5tupleIJNS5_1CILi1EEES8_S8_EEENS6_IJNS7_ILi192EEENS7_ILi128EEENS7_ILi96EEEEEELi96ENS_12float_e4m3_tEfNS_4arch4Sm90ELb0ELb0ELb1ELb0ELb0ELb0ELb0ELb1ELb1ELb1ELb1ELb0EEENS1_21CollectiveEpilogueFwdINS6_IJSA_SC_SB_EEES9_NS_10bfloat16_tESG_Li384ELb0ELb1ELb1ELb1EEENS1_19SingleTileSchedulerILb0ELb1ELb1ELi192EEEEEEEEEvNT_6ParamsE,"ax",@progbits
	.align	128
.text._ZN7cutlass13device_kernelIN5flash11enable_sm90INS1_16FlashAttnFwdSm90INS1_25CollectiveMainloopFwdSm90ILi2EN4cute5tupleIJNS5_1CILi1EEES8_S8_EEENS6_IJNS7_ILi192EEENS7_ILi128EEENS7_ILi96EEEEEELi96ENS_12float_e4m3_tEfNS_4arch4Sm90ELb0ELb0ELb1ELb0ELb0ELb0ELb0ELb1ELb1ELb1ELb1ELb0EEENS1_21CollectiveEpilogueFwdINS6_IJSA_SC_SB_EEES9_NS_10bfloat16_tESG_Li384ELb0ELb1ELb1ELb1EEENS1_19SingleTileSchedulerILb0ELb1ELb1ELi192EEEEEEEEEvNT_6ParamsE:
        .type           _ZN7cutlass13device_kernelIN5flash11enable_sm90INS1_16FlashAttnFwdSm90INS1_25CollectiveMainloopFwdSm90ILi2EN4cute5tupleIJNS5_1CILi1EEES8_S8_EEENS6_IJNS7_ILi192EEENS7_ILi128EEENS7_ILi96EEEEEELi96ENS_12float_e4m3_tEfNS_4arch4Sm90ELb0ELb0ELb1ELb0ELb0ELb0ELb0ELb1ELb1ELb1ELb1ELb0EEENS1_21CollectiveEpilogueFwdINS6_IJSA_SC_SB_EEES9_NS_10bfloat16_tESG_Li384ELb0ELb1ELb1ELb1EEENS1_19SingleTileSchedulerILb0ELb1ELb1ELi192EEEEEEEEEvNT_6ParamsE,@function
        .size           _ZN7cutlass13device_kernelIN5flash11enable_sm90INS1_16FlashAttnFwdSm90INS1_25CollectiveMainloopFwdSm90ILi2EN4cute5tupleIJNS5_1CILi1EEES8_S8_EEENS6_IJNS7_ILi192EEENS7_ILi128EEENS7_ILi96EEEEEELi96ENS_12float_e4m3_tEfNS_4arch4Sm90ELb0ELb0ELb1ELb0ELb0ELb0ELb0ELb1ELb1ELb1ELb1ELb0EEENS1_21CollectiveEpilogueFwdINS6_IJSA_SC_SB_EEES9_NS_10bfloat16_tESG_Li384ELb0ELb1ELb1ELb1EEENS1_19SingleTileSchedulerILb0ELb1ELb1ELi192EEEEEEEEEvNT_6ParamsE,(.L_x_72 - _ZN7cutlass13device_kernelIN5flash11enable_sm90INS1_16FlashAttnFwdSm90INS1_25CollectiveMainloopFwdSm90ILi2EN4cute5tupleIJNS5_1CILi1EEES8_S8_EEENS6_IJNS7_ILi192EEENS7_ILi128EEENS7_ILi96EEEEEELi96ENS_12float_e4m3_tEfNS_4arch4Sm90ELb0ELb0ELb1ELb0ELb0ELb0ELb0ELb1ELb1ELb1ELb1ELb0EEENS1_21CollectiveEpilogueFwdINS6_IJSA_SC_SB_EEES9_NS_10bfloat16_tESG_Li384ELb0ELb1ELb1ELb1EEENS1_19SingleTileSchedulerILb0ELb1ELb1ELi192EEEEEEEEEvNT_6ParamsE)
        .other          _ZN7cutlass13device_kernelIN5flash11enable_sm90INS1_16FlashAttnFwdSm90INS1_25CollectiveMainloopFwdSm90ILi2EN4cute5tupleIJNS5_1CILi1EEES8_S8_EEENS6_IJNS7_ILi192EEENS7_ILi128EEENS7_ILi96EEEEEELi96ENS_12float_e4m3_tEfNS_4arch4Sm90ELb0ELb0ELb1ELb0ELb0ELb0ELb0ELb1ELb1ELb1ELb1ELb0EEENS1_21CollectiveEpilogueFwdINS6_IJSA_SC_SB_EEES9_NS_10bfloat16_tESG_Li384ELb0ELb1ELb1ELb1EEENS1_19SingleTileSchedulerILb0ELb1ELb1ELi192EEEEEEEEEvNT_6ParamsE,@"STO_CUDA_ENTRY STV_DEFAULT"
_ZN7cutlass13device_kernelIN5flash11enable_sm90INS1_16FlashAttnFwdSm90INS1_25CollectiveMainloopFwdSm90ILi2EN4cute5tupleIJNS5_1CILi1EEES8_S8_EEENS6_IJNS7_ILi192EEENS7_ILi128EEENS7_ILi96EEEEEELi96ENS_12float_e4m3_tEfNS_4arch4Sm90ELb0ELb0ELb1ELb0ELb0ELb0ELb0ELb1ELb1ELb1ELb1ELb0EEENS1_21CollectiveEpilogueFwdINS6_IJSA_SC_SB_EEES9_NS_10bfloat16_tESG_Li384ELb0ELb1ELb1ELb1EEENS1_19SingleTileSchedulerILb0ELb1ELb1ELi192EEEEEEEEEvNT_6ParamsE:
[----:B------:R-:W-:Y:S01]  /*0000*/  LDC R1, c[0x0][0x37c] ;  /* 0x0000df00ff017b82 */ /* 0x000fe20000000800 */
[----:B------:R-:W-:Y:S05]  /*0010*/  EXIT ;  /* 0x000000000000794d */ /* 0x000fea0003800000 */
.L_x_27:
        /* <DEDUP_REMOVED lines=14> */
.L_x_72:


//--------------------- .text._ZN7cutlass13device_kernelIN5flash11enable_sm90INS1_16FlashAttnFwdSm90INS1_25CollectiveMainloopFwdSm90ILi2EN4cute5tupleIJNS5_1CILi1EEES8_S8_EEENS6_IJNS7_ILi192EEENS7_ILi128EEENS7_ILi96EEEEEELi96ENS_12float_e4m3_tEfNS_4arch4Sm90ELb0ELb0ELb1ELb1ELb0ELb0ELb0ELb1ELb1ELb1ELb1ELb0EEENS1_21CollectiveEpilogueFwdINS6_IJSA_SC_SB_EEES9_NS_10bfloat16_tESG_Li384ELb1ELb1ELb1ELb1EEENS1_36VarlenDynamicPersistentTileSchedulerILi192ELi128ELi384ELi128ELb1ELb1ELb1ELb0ELb1ELb1EEEEEEEEEvNT_6ParamsE --------------------------
	.section	.text._ZN7cutlass13device_kernelIN5flash11enable_sm90INS1_16FlashAttnFwdSm90INS1_25CollectiveMainloopFwdSm90ILi2EN4cute5tupleIJNS5_1CILi1EEES8_S8_EEENS6_IJNS7_ILi192EEENS7_ILi128EEENS7_ILi96EEEEEELi96ENS_12float_e4m3_tEfNS_4arch4Sm90ELb0ELb0ELb1ELb1ELb0ELb0ELb0ELb1ELb1ELb1ELb1ELb0EEENS1_21CollectiveEpilogueFwdINS6_IJSA_SC_SB_EEES9_NS_10bfloat16_tESG_Li384ELb1ELb1ELb1ELb1EEENS1_36VarlenDynamicPersistentTileSchedulerILi192ELi128ELi384ELi128ELb1ELb1ELb1ELb0ELb1ELb1EEEEEEEEEvNT_6ParamsE,"ax",@progbits
	.align	128
.text._ZN7cutlass13device_kernelIN5flash11enable_sm90INS1_16FlashAttnFwdSm90INS1_25CollectiveMainloopFwdSm90ILi2EN4cute5tupleIJNS5_1CILi1EEES8_S8_EEENS6_IJNS7_ILi192EEENS7_ILi128EEENS7_ILi96EEEEEELi96ENS_12float_e4m3_tEfNS_4arch4Sm90ELb0ELb0ELb1ELb1ELb0ELb0ELb0ELb1ELb1ELb1ELb1ELb0EEENS1_21CollectiveEpilogueFwdINS6_IJSA_SC_SB_EEES9_NS_10bfloat16_tESG_Li384ELb1ELb1ELb1ELb1EEENS1_36VarlenDynamicPersistentTileSchedulerILi192ELi128ELi384ELi128ELb1ELb1ELb1ELb0ELb1ELb1EEEEEEEEEvNT_6ParamsE:
        .type           _ZN7cutlass13device_kernelIN5flash11enable_sm90INS1_16FlashAttnFwdSm90INS1_25CollectiveMainloopFwdSm90ILi2EN4cute5tupleIJNS5_1CILi1EEES8_S8_EEENS6_IJNS7_ILi192EEENS7_ILi128EEENS7_ILi96EEEEEELi96ENS_12float_e4m3_tEfNS_4arch4Sm90ELb0ELb0ELb1ELb1ELb0ELb0ELb0ELb1ELb1ELb1ELb1ELb0EEENS1_21CollectiveEpilogueFwdINS6_IJSA_SC_SB_EEES9_NS_10bfloat16_tESG_Li384ELb1ELb1ELb1ELb1EEENS1_36VarlenDynamicPersistentTileSchedulerILi192ELi128ELi384ELi128ELb1ELb1ELb1ELb0ELb1ELb1EEEEEEEEEvNT_6ParamsE,@function
        .size           _ZN7cutlass13device_kernelIN5flash11enable_sm90INS1_16FlashAttnFwdSm90INS1_25CollectiveMainloopFwdSm90ILi2EN4cute5tupleIJNS5_1CILi1EEES8_S8_EEENS6_IJNS7_ILi192EEENS7_ILi128EEENS7_ILi96EEEEEELi96ENS_12float_e4m3_tEfNS_4arch4Sm90ELb0ELb0ELb1ELb1ELb0ELb0ELb0ELb1ELb1ELb1ELb1ELb0EEENS1_21CollectiveEpilogueFwdINS6_IJSA_SC_SB_EEES9_NS_10bfloat16_tESG_Li384ELb1ELb1ELb1ELb1EEENS1_36VarlenDynamicPersistentTileSchedulerILi192ELi128ELi384ELi128ELb1ELb1ELb1ELb0ELb1ELb1EEEEEEEEEvNT_6ParamsE,(.L_x_73 - _ZN7cutlass13device_kernelIN5flash11enable_sm90INS1_16FlashAttnFwdSm90INS1_25CollectiveMainloopFwdSm90ILi2EN4cute5tupleIJNS5_1CILi1EEES8_S8_EEENS6_IJNS7_ILi192EEENS7_ILi128EEENS7_ILi96EEEEEELi96ENS_12float_e4m3_tEfNS_4arch4Sm90ELb0ELb0ELb1ELb1ELb0ELb0ELb0ELb1ELb1ELb1ELb1ELb0EEENS1_21CollectiveEpilogueFwdINS6_IJSA_SC_SB_EEES9_NS_10bfloat16_tESG_Li384ELb1ELb1ELb1ELb1EEENS1_36VarlenDynamicPersistentTileSchedulerILi192ELi128ELi384ELi128ELb1ELb1ELb1ELb0ELb1ELb1EEEEEEEEEvNT_6ParamsE)
        .other          _ZN7cutlass13device_kernelIN5flash11enable_sm90INS1_16FlashAttnFwdSm90INS1_25CollectiveMainloopFwdSm90ILi2EN4cute5tupleIJNS5_1CILi1EEES8_S8_EEENS6_IJNS7_ILi192EEENS7_ILi128EEENS7_ILi96EEEEEELi96ENS_12float_e4m3_tEfNS_4arch4Sm90ELb0ELb0ELb1ELb1ELb0ELb0ELb0ELb1ELb1ELb1ELb1ELb0EEENS1_21CollectiveEpilogueFwdINS6_IJSA_SC_SB_EEES9_NS_10bfloat16_tESG_Li384ELb1ELb1ELb1ELb1EEENS1_36VarlenDynamicPersistentTileSchedulerILi192ELi128ELi384ELi128ELb1ELb1ELb1ELb0ELb1ELb1EEEEEEEEEvNT_6ParamsE,@"STO_CUDA_ENTRY STV_DEFAULT"
_ZN7cutlass13device_kernelIN5flash11enable_sm90INS1_16FlashAttnFwdSm90INS1_25CollectiveMainloopFwdSm90ILi2EN4cute5tupleIJNS5_1CILi1EEES8_S8_EEENS6_IJNS7_ILi192EEENS7_ILi128EEENS7_ILi96EEEEEELi96ENS_12float_e4m3_tEfNS_4arch4Sm90ELb0ELb0ELb1ELb1ELb0ELb0ELb0ELb1ELb1ELb1ELb1ELb0EEENS1_21CollectiveEpilogueFwdINS6_IJSA_SC_SB_EEES9_NS_10bfloat16_tESG_Li384ELb1ELb1ELb1ELb1EEENS1_36VarlenDynamicPersistentTileSchedulerILi192ELi128ELi384ELi128ELb1ELb1ELb1ELb0ELb1ELb1EEEEEEEEEvNT_6ParamsE:
[----:B------:R-:W-:Y:S01]  /*0000*/  LDC R1, c[0x0][0x37c] ;  /* 0x0000df00ff017b82 */ /* 0x000fe20000000800 */
[----:B------:R-:W-:Y:S05]  /*0010*/  EXIT ;  /* 0x000000000000794d */ /* 0x000fea0003800000 */
.L_x_28:
        /* <DEDUP_REMOVED lines=14> */
.L_x_73:


//--------------------- .text._ZN7cutlass13device_kernelIN5flash11enable_sm90INS1_16FlashAttnFwdSm90INS1_25CollectiveMainloopFwdSm90ILi2EN4cute5tupleIJNS5_1CILi1EEES8_S8_EEENS6_IJNS7_ILi192EEENS7_ILi128EEENS7_ILi96EEEEEELi96ENS_12float_e4m3_tEfNS_4arch4Sm90ELb0ELb0ELb1ELb1ELb0ELb1ELb0ELb1ELb1ELb1ELb1ELb0EEENS1_21CollectiveEpilogueFwdINS6_IJSA_SC_SB_EEES9_NS_10bfloat16_tESG_Li384ELb1ELb1ELb1ELb1EEENS1_36VarlenDynamicPersistentTileSchedulerILi192ELi128ELi384ELi128ELb1ELb1ELb1ELb0ELb1ELb1EEEEEEEEEvNT_6ParamsE --------------------------
	.section	.text._ZN7cutlass13device_kernelIN5flash11enable_sm90INS1_16FlashAttnFwdSm90INS1_25CollectiveMainloopFwdSm90ILi2EN4cute5tupleIJNS5_1CILi1EEES8_S8_EEENS6_IJNS7_ILi192EEENS7_ILi128EEENS7_ILi96EEEEEELi96ENS_12float_e4m3_tEfNS_4arch4Sm90ELb0ELb0ELb1ELb1ELb0ELb1ELb0ELb1ELb1ELb1ELb1ELb0EEENS1_21CollectiveEpilogueFwdINS6_IJSA_SC_SB_EEES9_NS_10bfloat16_tESG_Li384ELb1ELb1ELb1ELb1EEENS1_36VarlenDynamicPersistentTileSchedulerILi192ELi128ELi384ELi128ELb1ELb1ELb1ELb0ELb1ELb1EEEEEEEEEvNT_6ParamsE,"ax",@progbits
	.align	128
.text._ZN7cutlass13device_kernelIN5flash11enable_sm90INS1_16FlashAttnFwdSm90INS1_25CollectiveMainloopFwdSm90ILi2EN4cute5tupleIJNS5_1CILi1EEES8_S8_EEENS6_IJNS7_ILi192EEENS7_ILi128EEENS7_ILi96EEEEEELi96ENS_12float_e4m3_tEfNS_4arch4Sm90ELb0ELb0ELb1ELb1ELb0ELb1ELb0ELb1ELb1ELb1ELb1ELb0EEENS1_21CollectiveEpilogueFwdINS6_IJSA_SC_SB_EEES9_NS_10bfloat16_tESG_Li384ELb1ELb1ELb1ELb1EEENS1_36VarlenDynamicPersistentTileSchedulerILi192ELi128ELi384ELi128ELb1ELb1ELb1ELb0ELb1ELb1EEEEEEEEEvNT_6ParamsE:
        .type           _ZN7cutlass13device_kernelIN5flash11enable_sm90INS1_16FlashAttnFwdSm90INS1_25CollectiveMainloopFwdSm90ILi2EN4cute5tupleIJNS5_1CILi1EEES8_S8_EEENS6_IJNS7_ILi192EEENS7_ILi128EEENS7_ILi96EEEEEELi96ENS_12float_e4m3_tEfNS_4arch4Sm90ELb0ELb0ELb1ELb1ELb0ELb1ELb0ELb1ELb1ELb1ELb1ELb0EEENS1_21CollectiveEpilogueFwdINS6_IJSA_SC_SB_EEES9_NS_10bfloat16_tESG_Li384ELb1ELb1ELb1ELb1EEENS1_36VarlenDynamicPersistentTileSchedulerILi192ELi128ELi384ELi128ELb1ELb1ELb1ELb0ELb1ELb1EEEEEEEEEvNT_6ParamsE,@function
        .size           _ZN7cutlass13device_kernelIN5flash11enable_sm90INS1_16FlashAttnFwdSm90INS1_25CollectiveMainloopFwdSm90ILi2EN4cute5tupleIJNS5_1CILi1EEES8_S8_EEENS6_IJNS7_ILi192EEENS7_ILi128EEENS7_ILi96EEEEEELi96ENS_12float_e4m3_tEfNS_4arch4Sm90ELb0ELb0ELb1ELb1ELb0ELb1ELb0ELb1ELb1ELb1ELb1ELb0EEENS1_21CollectiveEpilogueFwdINS6_IJSA_SC_SB_EEES9_NS_10bfloat16_tESG_Li384ELb1ELb1ELb1ELb1EEENS1_36VarlenDynamicPersistentTileSchedulerILi192ELi128ELi384ELi128ELb1ELb1ELb1ELb0ELb1ELb1EEEEEEEEEvNT_6ParamsE,(.L_x_74 - _ZN7cutlass13device_kernelIN5flash11enable_sm90INS1_16FlashAttnFwdSm90INS1_25CollectiveMainloopFwdSm90ILi2EN4cute5tupleIJNS5_1CILi1EEES8_S8_EEENS6_IJNS7_ILi192EEENS7_ILi128EEENS7_ILi96EEEEEELi96ENS_12float_e4m3_tEfNS_4arch4Sm90ELb0ELb0ELb1ELb1ELb0ELb1ELb0ELb1ELb1ELb1ELb1ELb0EEENS1_21CollectiveEpilogueFwdINS6_IJSA_SC_SB_EEES9_NS_10bfloat16_tESG_Li384ELb1ELb1ELb1ELb1EEENS1_36VarlenDynamicPersistentTileSchedulerILi192ELi128ELi384ELi128ELb1ELb1ELb1ELb0ELb1ELb1EEEEEEEEEvNT_6ParamsE)
        .other          _ZN7cutlass13device_kernelIN5flash11enable_sm90INS1_16FlashAttnFwdSm90INS1_25CollectiveMainloopFwdSm90ILi2EN4cute5tupleIJNS5_1CILi1EEES8_S8_EEENS6_IJNS7_ILi192EEENS7_ILi128EEENS7_ILi96EEEEEELi96ENS_12float_e4m3_tEfNS_4arch4Sm90ELb0ELb0ELb1ELb1ELb0ELb1ELb0ELb1ELb1ELb1ELb1ELb0EEENS1_21CollectiveEpilogueFwdINS6_IJSA_SC_SB_EEES9_NS_10bfloat16_tESG_Li384ELb1ELb1ELb1ELb1EEENS1_36VarlenDynamicPersistentTileSchedulerILi192ELi128ELi384ELi128ELb1ELb1ELb1ELb0ELb1ELb1EEEEEEEEEvNT_6ParamsE,@"STO_CUDA_ENTRY STV_DEFAULT"
_ZN7cutlass13device_kernelIN5flash11enable_sm90INS1_16FlashAttnFwdSm90INS1_25CollectiveMainloopFwdSm90ILi2EN4cute5tupleIJNS5_1CILi1EEES8_S8_EEENS6_IJNS7_ILi192EEENS7_ILi128EEENS7_ILi96EEEEEELi96ENS_12float_e4m3_tEfNS_4arch4Sm90ELb0ELb0ELb1ELb1ELb0ELb1ELb0ELb1ELb1ELb1ELb1ELb0EEENS1_21CollectiveEpilogueFwdINS6_IJSA_SC_SB_EEES9_NS_10bfloat16_tESG_Li384ELb1ELb1ELb1ELb1EEENS1_36VarlenDynamicPersistentTileSchedulerILi192ELi128ELi384ELi128ELb1ELb1ELb1ELb0ELb1ELb1EEEEEEEEEvNT_6ParamsE:
[----:B------:R-:W-:Y:S01]  /*0000*/  LDC R1, c[0x0][0x37c] ;  /* 0x0000df00ff017b82 */ /* 0x000fe20000000800 */
[----:B------:R-:W-:Y:S05]  /*0010*/  EXIT ;  /* 0x000000000000794d */ /* 0x000fea0003800000 */
.L_x_29:
        /* <DEDUP_REMOVED lines=14> */
.L_x_74:


//--------------------- .text._ZN7cutlass13device_kernelIN5flash11enable_sm90INS1_16FlashAttnFwdSm90INS1_25CollectiveMainloopFwdSm90ILi2EN4cute5tupleIJNS5_1CILi1EEES8_S8_EEENS6_IJNS7_ILi192EEENS7_ILi128EEENS7_ILi96EEEEEELi96ENS_12float_e4m3_tEfNS_4arch4Sm90ELb0ELb1ELb1ELb0ELb0ELb0ELb0ELb1ELb1ELb1ELb1ELb0EEENS1_21CollectiveEpilogueFwdINS6_IJSA_SC_SB_EEES9_NS_10bfloat16_tESG_Li384ELb0ELb1ELb1ELb1EEENS1_19SingleTileSchedulerILb0ELb1ELb1ELi192EEEEEEEEEvNT_6ParamsE --------------------------
	.section	.text._ZN7cutlass13device_kernelIN5flash11enable_sm90INS1_16FlashAttnFwdSm90INS1_25CollectiveMainloopFwdSm90ILi2EN4cute5tupleIJNS5_1CILi1EEES8_S8_EEENS6_IJNS7_ILi192EEENS7_ILi128EEENS7_ILi96EEEEEELi96ENS_12float_e4m3_tEfNS_4arch4Sm90ELb0ELb1ELb1ELb0ELb0ELb0ELb0ELb1ELb1ELb1ELb1ELb0EEENS1_21CollectiveEpilogueFwdINS6_IJSA_SC_SB_EEES9_NS_10bfloat16_tESG_Li384ELb0ELb1ELb1ELb1EEENS1_19SingleTileSchedulerILb0ELb1ELb1ELi192EEEEEEEEEvNT_6ParamsE,"ax",@progbits
	.align	128
.text._ZN7cutlass13device_kernelIN5flash11enable_sm90INS1_16FlashAttnFwdSm90INS1_25CollectiveMainloopFwdSm90ILi2EN4cute5tupleIJNS5_1CILi1EEES8_S8_EEENS6_IJNS7_ILi192EEENS7_ILi128EEENS7_ILi96EEEEEELi96ENS_12float_e4m3_tEfNS_4arch4Sm90ELb0ELb1ELb1ELb0ELb0ELb0ELb0ELb1ELb1ELb1ELb1ELb0EEENS1_21CollectiveEpilogueFwdINS6_IJSA_SC_SB_EEES9_NS_10bfloat16_tESG_Li384ELb0ELb1ELb1ELb1EEENS1_19SingleTileSchedulerILb0ELb1ELb1ELi192EEEEEEEEEvNT_6ParamsE:
        .type           _ZN7cutlass13device_kernelIN5flash11enable_sm90INS1_16FlashAttnFwdSm90INS1_25CollectiveMainloopFwdSm90ILi2EN4cute5tupleIJNS5_1CILi1EEES8_S8_EEENS6_IJNS7_ILi192EEENS7_ILi128EEENS7_ILi96EEEEEELi96ENS_12float_e4m3_tEfNS_4arch4Sm90ELb0ELb1ELb1ELb0ELb0ELb0ELb0ELb1ELb1ELb1ELb1ELb0EEENS1_21CollectiveEpilogueFwdINS6_IJSA_SC_SB_EEES9_NS_10bfloat16_tESG_Li384ELb0ELb1ELb1ELb1EEENS1_19SingleTileSchedulerILb0ELb1ELb1ELi192EEEEEEEEEvNT_6ParamsE,@function
        .size           _ZN7cutlass13device_kernelIN5flash11enable_sm90INS1_16FlashAttnFwdSm90INS1_25CollectiveMainloopFwdSm90ILi2EN4cute5tupleIJNS5_1CILi1EEES8_S8_EEENS6_IJNS7_ILi192EEENS7_ILi128EEENS7_ILi96EEEEEELi96ENS_12float_e4m3_tEfNS_4arch4Sm90ELb0ELb1ELb1ELb0ELb0ELb0ELb0ELb1ELb1ELb1ELb1ELb0EEENS1_21CollectiveEpilogueFwdINS6_IJSA_SC_SB_EEES9_NS_10bfloat16_tESG_Li384ELb0ELb1ELb1ELb1EEENS1_19SingleTileSchedulerILb0ELb1ELb1ELi192EEEEEEEEEvNT_6ParamsE,(.L_x_75 - _ZN7cutlass13device_kernelIN5flash11enable_sm90INS1_16FlashAttnFwdSm90INS1_25CollectiveMainloopFwdSm90ILi2EN4cute5tupleIJNS5_1CILi1EEES8_S8_EEENS6_IJNS7_ILi192EEENS7_ILi128EEENS7_ILi96EEEEEELi96ENS_12float_e4m3_tEfNS_4arch4Sm90ELb0ELb1ELb1ELb0ELb0ELb0ELb0ELb1ELb1ELb1ELb1ELb0EEENS1_21CollectiveEpilogueFwdINS6_IJSA_SC_SB_EEES9_NS_10bfloat16_tESG_Li384ELb0ELb1ELb1ELb1EEENS1_19SingleTileSchedulerILb0ELb1ELb1ELi192EEEEEEEEEvNT_6ParamsE)
        .other          _ZN7cutlass13device_kernelIN5flash11enable_sm90INS1_16FlashAttnFwdSm90INS1_25CollectiveMainloopFwdSm90ILi2EN4cute5tupleIJNS5_1CILi1EEES8_S8_EEENS6_IJNS7_ILi192EEENS7_ILi128EEENS7_ILi96EEEEEELi96ENS_12float_e4m3_tEfNS_4arch4Sm90ELb0ELb1ELb1ELb0ELb0ELb0ELb0ELb1ELb1ELb1ELb1ELb0EEENS1_21CollectiveEpilogueFwdINS6_IJSA_SC_SB_EEES9_NS_10bfloat16_tESG_Li384ELb0ELb1ELb1ELb1EEENS1_19SingleTileSchedulerILb0ELb1ELb1ELi192EEEEEEEEEvNT_6ParamsE,@"STO_CUDA_ENTRY STV_DEFAULT"
_ZN7cutlass13device_kernelIN5flash11enable_sm90INS1_16FlashAttnFwdSm90INS1_25CollectiveMainloopFwdSm90ILi2EN4cute5tupleIJNS5_1CILi1EEES8_S8_EEENS6_IJNS7_ILi192EEENS7_ILi128EEENS7_ILi96EEEEEELi96ENS_12float_e4m3_tEfNS_4arch4Sm90ELb0ELb1ELb1ELb0ELb0ELb0ELb0ELb1ELb1ELb1ELb1ELb0EEENS1_21CollectiveEpilogueFwdINS6_IJSA_SC_SB_EEES9_NS_10bfloat16_tESG_Li384ELb0ELb1ELb1ELb1EEENS1_19SingleTileSchedulerILb0ELb1ELb1ELi192EEEEEEEEEvNT_6ParamsE:
[----:B------:R-:W-:Y:S01]  /*0000*/  LDC R1, c[0x0][0x37c] ;  /* 0x0000df00ff017b82 */ /* 0x000fe20000000800 */
[----:B------:R-:W-:Y:S05]  /*0010*/  EXIT ;  /* 0x000000000000794d */ /* 0x000fea0003800000 */
.L_x_30:
        /* <DEDUP_REMOVED lines=14> */
.L_x_75:


//--------------------- .text._ZN7cutlass13device_kernelIN5flash11enable_sm90INS1_16FlashAttnFwdSm90INS1_25CollectiveMainloopFwdSm90ILi2EN4cute5tupleIJNS5_1CILi1EEES8_S8_EEENS6_IJNS7_ILi192EEENS7_ILi128EEENS7_ILi96EEEEEELi96ENS_12float_e4m3_tEfNS_4arch4Sm90ELb0ELb1ELb1ELb1ELb0ELb0ELb0ELb1ELb1ELb1ELb1ELb0EEENS1_21CollectiveEpilogueFwdINS6_IJSA_SC_SB_EEES9_NS_10bfloat16_tESG_Li384ELb1ELb1ELb1ELb1EEENS1_36VarlenDynamicPersistentTileSchedulerILi192ELi128ELi384ELi128ELb1ELb1ELb1ELb1ELb0ELb1EEEEEEEEEvNT_6ParamsE --------------------------
	.section	.text._ZN7cutlass13device_kernelIN5flash11enable_sm90INS1_16FlashAttnFwdSm90INS1_25CollectiveMainloopFwdSm90ILi2EN4cute5tupleIJNS5_1CILi1EEES8_S8_EEENS6_IJNS7_ILi192EEENS7_ILi128EEENS7_ILi96EEEEEELi96ENS_12float_e4m3_tEfNS_4arch4Sm90ELb0ELb1ELb1ELb1ELb0ELb0ELb0ELb1ELb1ELb1ELb1ELb0EEENS1_21CollectiveEpilogueFwdINS6_IJSA_SC_SB_EEES9_NS_10bfloat16_tESG_Li384ELb1ELb1ELb1ELb1EEENS1_36VarlenDynamicPersistentTileSchedulerILi192ELi128ELi384ELi128ELb1ELb1ELb1ELb1ELb0ELb1EEEEEEEEEvNT_6ParamsE,"ax",@progbits
	.align	128
.text._ZN7cutlass13device_kernelIN5flash11enable_sm90INS1_16FlashAttnFwdSm90INS1_25CollectiveMainloopFwdSm90ILi2EN4cute5tupleIJNS5_1CILi1EEES8_S8_EEENS6_IJNS7_ILi192EEENS7_ILi128EEENS7_ILi96EEEEEELi96ENS_12float_e4m3_tEfNS_4arch4Sm90ELb0ELb1ELb1ELb1ELb0ELb0ELb0ELb1ELb1ELb1ELb1ELb0EEENS1_21CollectiveEpilogueFwdINS6_IJSA_SC_SB_EEES9_NS_10bfloat16_tESG_Li384ELb1ELb1ELb1ELb1EEENS1_36VarlenDynamicPersistentTileSchedulerILi192ELi128ELi384ELi128ELb1ELb1ELb1ELb1ELb0ELb1EEEEEEEEEvNT_6ParamsE:
        .type           _ZN7cutlass13device_kernelIN5flash11enable_sm90INS1_16FlashAttnFwdSm90INS1_25CollectiveMainloopFwdSm90ILi2EN4cute5tupleIJNS5_1CILi1EEES8_S8_EEENS6_IJNS7_ILi192EEENS7_ILi128EEENS7_ILi96EEEEEELi96ENS_12float_e4m3_tEfNS_4arch4Sm90ELb0ELb1ELb1ELb1ELb0ELb0ELb0ELb1ELb1ELb1ELb1ELb0EEENS1_21CollectiveEpilogueFwdINS6_IJSA_SC_SB_EEES9_NS_10bfloat16_tESG_Li384ELb1ELb1ELb1ELb1EEENS1_36VarlenDynamicPersistentTileSchedulerILi192ELi128ELi384ELi128ELb1ELb1ELb1ELb1ELb0ELb1EEEEEEEEEvNT_6ParamsE,@function
        .size           _ZN7cutlass13device_kernelIN5flash11enable_sm90INS1_16FlashAttnFwdSm90INS1_25CollectiveMainloopFwdSm90ILi2EN4cute5tupleIJNS5_1CILi1EEES8_S8_EEENS6_IJNS7_ILi192EEENS7_ILi128EEENS7_ILi96EEEEEELi96ENS_12float_e4m3_tEfNS_4arch4Sm90ELb0ELb1ELb1ELb1ELb0ELb0ELb0ELb1ELb1ELb1ELb1ELb0EEENS1_21CollectiveEpilogueFwdINS6_IJSA_SC_SB_EEES9_NS_10bfloat16_tESG_Li384ELb1ELb1ELb1ELb1EEENS1_36VarlenDynamicPersistentTileSchedulerILi192ELi128ELi384ELi128ELb1ELb1ELb1ELb1ELb0ELb1EEEEEEEEEvNT_6ParamsE,(.L_x_76 - _ZN7cutlass13device_kernelIN5flash11enable_sm90INS1_16FlashAttnFwdSm90INS1_25CollectiveMainloopFwdSm90ILi2EN4cute5tupleIJNS5_1CILi1EEES8_S8_EEENS6_IJNS7_ILi192EEENS7_ILi128EEENS7_ILi96EEEEEELi96ENS_12float_e4m3_tEfNS_4arch4Sm90ELb0ELb1ELb1ELb1ELb0ELb0ELb0ELb1ELb1ELb1ELb1ELb0EEENS1_21CollectiveEpilogueFwdINS6_IJSA_SC_SB_EEES9_NS_10bfloat16_tESG_Li384ELb1ELb1ELb1ELb1EEENS1_36VarlenDynamicPersistentTileSchedulerILi192ELi128ELi384ELi128ELb1ELb1ELb1ELb1ELb0ELb1EEEEEEEEEvNT_6ParamsE)
        .other          _ZN7cutlass13device_kernelIN5flash11enable_sm90INS1_16FlashAttnFwdSm90INS1_25CollectiveMainloopFwdSm90ILi2EN4cute5tupleIJNS5_1CILi1EEES8_S8_EEENS6_IJNS7_ILi192EEENS7_ILi128EEENS7_ILi96EEEEEELi96ENS_12float_e4m3_tEfNS_4arch4Sm90ELb0ELb1ELb1ELb1ELb0ELb0ELb0ELb1ELb1ELb1ELb1ELb0EEENS1_21CollectiveEpilogueFwdINS6_IJSA_SC_SB_EEES9_NS_10bfloat16_tESG_Li384ELb1ELb1ELb1ELb1EEENS1_36VarlenDynamicPersistentTileSchedulerILi192ELi128ELi384ELi128ELb1ELb1ELb1ELb1ELb0ELb1EEEEEEEEEvNT_6ParamsE,@"STO_CUDA_ENTRY STV_DEFAULT"
_ZN7cutlass13device_kernelIN5flash11enable_sm90INS1_16FlashAttnFwdSm90INS1_25CollectiveMainloopFwdSm90ILi2EN4cute5tupleIJNS5_1CILi1EEES8_S8_EEENS6_IJNS7_ILi192EEENS7_ILi128EEENS7_ILi96EEEEEELi96ENS_12float_e4m3_tEfNS_4arch4Sm90ELb0ELb1ELb1ELb1ELb0ELb0ELb0ELb1ELb1ELb1ELb1ELb0EEENS1_21CollectiveEpilogueFwdINS6_IJSA_SC_SB_EEES9_NS_10bfloat16_tESG_Li384ELb1ELb1ELb1ELb1EEENS1_36VarlenDynamicPersistentTileSchedulerILi192ELi128ELi384ELi128ELb1ELb1ELb1ELb1ELb0ELb1EEEEEEEEEvNT_6ParamsE:
[----:B------:R-:W-:Y:S01]  /*0000*/  LDC R1, c[0x0][0x37c] ;  /* 0x0000df00ff017b82 */ /* 0x000fe20000000800 */
[----:B------:R-:W-:Y:S05]  /*0010*/  EXIT ;  /* 0x000000000000794d */ /* 0x000fea0003800000 */
.L_x_31:
        /* <DEDUP_REMOVED lines=14> */
.L_x_76:


//--------------------- .text._ZN7cutlass13device_kernelIN5flash11enable_sm90INS1_16FlashAttnFwdSm90INS1_25CollectiveMainloopFwdSm90ILi2EN4cute5tupleIJNS5_1CILi1EEES8_S8_EEENS6_IJNS7_ILi192EEENS7_ILi128EEENS7_ILi96EEEEEELi96ENS_12float_e4m3_tEfNS_4arch4Sm90ELb0ELb1ELb1ELb1ELb0ELb1ELb0ELb1ELb1ELb1ELb1ELb0EEENS1_21CollectiveEpilogueFwdINS6_IJSA_SC_SB_EEES9_NS_10bfloat16_tESG_Li384ELb1ELb1ELb1ELb1EEENS1_36VarlenDynamicPersistentTileSchedulerILi192ELi128ELi384ELi128ELb1ELb1ELb1ELb1ELb0ELb1EEEEEEEEEvNT_6ParamsE --------------------------
	.section	.text._ZN7cutlass13device_kernelIN5flash11enable_sm90INS1_16FlashAttnFwdSm90INS1_25CollectiveMainloopFwdSm90ILi2EN4cute5tupleIJNS5_1CILi1EEES8_S8_EEENS6_IJNS7_ILi192EEENS7_ILi128EEENS7_ILi96EEEEEELi96ENS_12float_e4m3_tEfNS_4arch4Sm90ELb0ELb1ELb1ELb1ELb0ELb1ELb0ELb1ELb1ELb1ELb1ELb0EEENS1_21CollectiveEpilogueFwdINS6_IJSA_SC_SB_EEES9_NS_10bfloat16_tESG_Li384ELb1ELb1ELb1ELb1EEENS1_36VarlenDynamicPersistentTileSchedulerILi192ELi128ELi384ELi128ELb1ELb1ELb1ELb1ELb0ELb1EEEEEEEEEvNT_6ParamsE,"ax",@progbits
	.align	128
.text._ZN7cutlass13device_kernelIN5flash11enable_sm90INS1_16FlashAttnFwdSm90INS1_25CollectiveMainloopFwdSm90ILi2EN4cute5tupleIJNS5_1CILi1EEES8_S8_EEENS6_IJNS7_ILi192EEENS7_ILi128EEENS7_ILi96EEEEEELi96ENS_12float_e4m3_tEfNS_4arch4Sm90ELb0ELb1ELb1ELb1ELb0ELb1ELb0ELb1ELb1ELb1ELb1ELb0EEENS1_21CollectiveEpilogueFwdINS6_IJSA_SC_SB_EEES9_NS_10bfloat16_tESG_Li384ELb1ELb1ELb1ELb1EEENS1_36VarlenDynamicPersistentTileSchedulerILi192ELi128ELi384ELi128ELb1ELb1ELb1ELb1ELb0ELb1EEEEEEEEEvNT_6ParamsE:
        .type           _ZN7cutlass13device_kernelIN5flash11enable_sm90INS1_16FlashAttnFwdSm90INS1_25CollectiveMainloopFwdSm90ILi2EN4cute5tupleIJNS5_1CILi1EEES8_S8_EEENS6_IJNS7_ILi192EEENS7_ILi128EEENS7_ILi96EEEEEELi96ENS_12float_e4m3_tEfNS_4arch4Sm90ELb0ELb1ELb1ELb1ELb0ELb1ELb0ELb1ELb1ELb1ELb1ELb0EEENS1_21CollectiveEpilogueFwdINS6_IJSA_SC_SB_EEES9_NS_10bfloat16_tESG_Li384ELb1ELb1ELb1ELb1EEENS1_36VarlenDynamicPersistentTileSchedulerILi192ELi128ELi384ELi128ELb1ELb1ELb1ELb1ELb0ELb1EEEEEEEEEvNT_6ParamsE,@function
        .size           _ZN7cutlass13device_kernelIN5flash11enable_sm90INS1_16FlashAttnFwdSm90INS1_25CollectiveMainloopFwdSm90ILi2EN4cute5tupleIJNS5_1CILi1EEES8_S8_EEENS6_IJNS7_ILi192EEENS7_ILi128EEENS7_ILi96EEEEEELi96ENS_12float_e4m3_tEfNS_4arch4Sm90ELb0ELb1ELb1ELb1ELb0ELb1ELb0ELb1ELb1ELb1ELb1ELb0EEENS1_21CollectiveEpilogueFwdINS6_IJSA_SC_SB_EEES9_NS_10bfloat16_tESG_Li384ELb1ELb1ELb1ELb1EEENS1_36VarlenDynamicPersistentTileSchedulerILi192ELi128ELi384ELi128ELb1ELb1ELb1ELb1ELb0ELb1EEEEEEEEEvNT_6ParamsE,(.L_x_77 - _ZN7cutlass13device_kernelIN5flash11enable_sm90INS1_16FlashAttnFwdSm90INS1_25CollectiveMainloopFwdSm90ILi2EN4cute5tupleIJNS5_1CILi1EEES8_S8_EEENS6_IJNS7_ILi192EEENS7_ILi128EEENS7_ILi96EEEEEELi96ENS_12float_e4m3_tEfNS_4arch4Sm90ELb0ELb1ELb1ELb1ELb0ELb1ELb0ELb1ELb1ELb1ELb1ELb0EEENS1_21CollectiveEpilogueFwdINS6_IJSA_SC_SB_EEES9_NS_10bfloat16_tESG_Li384ELb1ELb1ELb1ELb1EEENS1_36VarlenDynamicPersistentTileSchedulerILi192ELi128ELi384ELi128ELb1ELb1ELb1ELb1ELb0ELb1EEEEEEEEEvNT_6ParamsE)
        .other          _ZN7cutlass13device_kernelIN5flash11enable_sm90INS1_16FlashAttnFwdSm90INS1_25CollectiveMainloopFwdSm90ILi2EN4cute5tupleIJNS5_1CILi1EEES8_S8_EEENS6_IJNS7_ILi192EEENS7_ILi128EEENS7_ILi96EEEEEELi96ENS_12float_e4m3_tEfNS_4arch4Sm90ELb0ELb1ELb1ELb1ELb0ELb1ELb0ELb1ELb1ELb1ELb1ELb0EEENS1_21CollectiveEpilogueFwdINS6_IJSA_SC_SB_EEES9_NS_10bfloat16_tESG_Li384ELb1ELb1ELb1ELb1EEENS1_36VarlenDynamicPersistentTileSchedulerILi192ELi128ELi384ELi128ELb1ELb1ELb1ELb1ELb0ELb1EEEEEEEEEvNT_6ParamsE,@"STO_CUDA_ENTRY STV_DEFAULT"
_ZN7cutlass13device_kernelIN5flash11enable_sm90INS1_16FlashAttnFwdSm90INS1_25CollectiveMainloopFwdSm90ILi2EN4cute5tupleIJNS5_1CILi1EEES8_S8_EEENS6_IJNS7_ILi192EEENS7_ILi128EEENS7_ILi96EEEEEELi96ENS_12float_e4m3_tEfNS_4arch4Sm90ELb0ELb1ELb1ELb1ELb0ELb1ELb0ELb1ELb1ELb1ELb1ELb0EEENS1_21CollectiveEpilogueFwdINS6_IJSA_SC_SB_EEES9_NS_10bfloat16_tESG_Li384ELb1ELb1ELb1ELb1EEENS1_36VarlenDynamicPersistentTileSchedulerILi192ELi128ELi384ELi128ELb1ELb1ELb1ELb1ELb0ELb1EEEEEEEEEvNT_6ParamsE:
[----:B------:R-:W-:Y:S01]  /*0000*/  LDC R1, c[0x0][0x37c] ;  /* 0x0000df00ff017b82 */ /* 0x000fe20000000800 */
[----:B------:R-:W-:Y:S05]  /*0010*/  EXIT ;  /* 0x000000000000794d */ /* 0x000fea0003800000 */
.L_x_32:
        /* <DEDUP_REMOVED lines=14> */
.L_x_77:


//--------------------- .text._ZN7cutlass13device_kernelIN5flash11enable_sm90INS1_16FlashAttnFwdSm90INS1_25CollectiveMainloopFwdSm90ILi2EN4cute5tupleIJNS5_1CILi1EEES8_S8_EEENS6_IJNS7_ILi192EEENS7_ILi128EEENS7_ILi96EEEEEELi96ENS_12float_e4m3_tEfNS_4arch4Sm90ELb1ELb0ELb1ELb0ELb0ELb0ELb0ELb1ELb1ELb1ELb1ELb0EEENS1_21CollectiveEpilogueFwdINS6_IJSA_SC_SB_EEES9_NS_10bfloat16_tESG_Li384ELb0ELb1ELb1ELb1EEENS1_19SingleTileSchedulerILb0ELb1ELb1ELi192EEEEEEEEEvNT_6ParamsE --------------------------
	.section	.text._ZN7cutlass13device_kernelIN5flash11enable_sm90INS1_16FlashAttnFwdSm90INS1_25CollectiveMainloopFwdSm90ILi2EN4cute5tupleIJNS5_1CILi1EEES8_S8_EEENS6_IJNS7_ILi192EEENS7_ILi128EEENS7_ILi96EEEEEELi96ENS_12float_e4m3_tEfNS_4arch4Sm90ELb1ELb0ELb1ELb0ELb0ELb0ELb0ELb1ELb1ELb1ELb1ELb0EEENS1_21CollectiveEpilogueFwdINS6_IJSA_SC_SB_EEES9_NS_10bfloat16_tESG_Li384ELb0ELb1ELb1ELb1EEENS1_19SingleTileSchedulerILb0ELb1ELb1ELi192EEEEEEEEEvNT_6ParamsE,"ax",@progbits
	.align	128
.text._ZN7cutlass13device_kernelIN5flash11enable_sm90INS1_16FlashAttnFwdSm90INS1_25CollectiveMainloopFwdSm90ILi2EN4cute5tupleIJNS5_1CILi1EEES8_S8_EEENS6_IJNS7_ILi192EEENS7_ILi128EEENS7_ILi96EEEEEELi96ENS_12float_e4m3_tEfNS_4arch4Sm90ELb1ELb0ELb1ELb0ELb0ELb0ELb0ELb1ELb1ELb1ELb1ELb0EEENS1_21CollectiveEpilogueFwdINS6_IJSA_SC_SB_EEES9_NS_10bfloat16_tESG_Li384ELb0ELb1ELb1ELb1EEENS1_19SingleTileSchedulerILb0ELb1ELb1ELi192EEEEEEEEEvNT_6ParamsE:
        .type           _ZN7cutlass13device_kernelIN5flash11enable_sm90INS1_16FlashAttnFwdSm90INS1_25CollectiveMainloopFwdSm90ILi2EN4cute5tupleIJNS5_1CILi1EEES8_S8_EEENS6_IJNS7_ILi192EEENS7_ILi128EEENS7_ILi96EEEEEELi96ENS_12float_e4m3_tEfNS_4arch4Sm90ELb1ELb0ELb1ELb0ELb0ELb0ELb0ELb1ELb1ELb1ELb1ELb0EEENS1_21CollectiveEpilogueFwdINS6_IJSA_SC_SB_EEES9_NS_10bfloat16_tESG_Li384ELb0ELb1ELb1ELb1EEENS1_19SingleTileSchedulerILb0ELb1ELb1ELi192EEEEEEEEEvNT_6ParamsE,@function
        .size           _ZN7cutlass13device_kernelIN5flash11enable_sm90INS1_16FlashAttnFwdSm90INS1_25CollectiveMainloopFwdSm90ILi2EN4cute5tupleIJNS5_1CILi1EEES8_S8_EEENS6_IJNS7_ILi192EEENS7_ILi128EEENS7_ILi96EEEEEELi96ENS_12float_e4m3_tEfNS_4arch4Sm90ELb1ELb0ELb1ELb0ELb0ELb0ELb0ELb1ELb1ELb1ELb1ELb0EEENS1_21CollectiveEpilogueFwdINS6_IJSA_SC_SB_EEES9_NS_10bfloat16_tESG_Li384ELb0ELb1ELb1ELb1EEENS1_19SingleTileSchedulerILb0ELb1ELb1ELi192EEEEEEEEEvNT_6ParamsE,(.L_x_78 - _ZN7cutlass13device_kernelIN5flash11enable_sm90INS1_16FlashAttnFwdSm90INS1_25CollectiveMainloopFwdSm90ILi2EN4cute5tupleIJNS5_1CILi1EEES8_S8_EEENS6_IJNS7_ILi192EEENS7_ILi128EEENS7_ILi96EEEEEELi96ENS_12float_e4m3_tEfNS_4arch4Sm90ELb1ELb0ELb1ELb0ELb0ELb0ELb0ELb1ELb1ELb1ELb1ELb0EEENS1_21CollectiveEpilogueFwdINS6_IJSA_SC_SB_EEES9_NS_10bfloat16_tESG_Li384ELb0ELb1ELb1ELb1EEENS1_19SingleTileSchedulerILb0ELb1ELb1ELi192EEEEEEEEEvNT_6ParamsE)
        .other          _ZN7cutlass13device_kernelIN5flash11enable_sm90INS1_16FlashAttnFwdSm90INS1_25CollectiveMainloopFwdSm90ILi2EN4cute5tupleIJNS5_1CILi1EEES8_S8_EEENS6_IJNS7_ILi192EEENS7_ILi128EEENS7_ILi96EEEEEELi96ENS_12float_e4m3_tEfNS_4arch4Sm90ELb1ELb0ELb1ELb0ELb0ELb0ELb0ELb1ELb1ELb1ELb1ELb0EEENS1_21CollectiveEpilogueFwdINS6_IJSA_SC_SB_EEES9_NS_10bfloat16_tESG_Li384ELb0ELb1ELb1ELb1EEENS1_19SingleTileSchedulerILb0ELb1ELb1ELi192EEEEEEEEEvNT_6ParamsE,@"STO_CUDA_ENTRY STV_DEFAULT"
_ZN7cutlass13device_kernelIN5flash11enable_sm90INS1_16FlashAttnFwdSm90INS1_25CollectiveMainloopFwdSm90ILi2EN4cute5tupleIJNS5_1CILi1EEES8_S8_EEENS6_IJNS7_ILi192EEENS7_ILi128EEENS7_ILi96EEEEEELi96ENS_12float_e4m3_tEfNS_4arch4Sm90ELb1ELb0ELb1ELb0ELb0ELb0ELb0ELb1ELb1ELb1ELb1ELb0EEENS1_21CollectiveEpilogueFwdINS6_IJSA_SC_SB_EEES9_NS_10bfloat16_tESG_Li384ELb0ELb1ELb1ELb1EEENS1_19SingleTileSchedulerILb0ELb1ELb1ELi192EEEEEEEEEvNT_6ParamsE:
[----:B------:R-:W-:Y:S01]  /*0000*/  LDC R1, c[0x0][0x37c] ;  /* 0x0000df00ff017b82 */ /* 0x000fe20000000800 */
[----:B------:R-:W-:Y:S05]  /*0010*/  EXIT ;  /* 0x000000000000794d */ /* 0x000fea0003800000 */
.L_x_33:
        /* <DEDUP_REMOVED lines=14> */
.L_x_78:


//--------------------- .text._ZN7cutlass13device_kernelIN5flash11enable_sm90INS1_16FlashAttnFwdSm90INS1_25CollectiveMainloopFwdSm90ILi2EN4cute5tupleIJNS5_1CILi1EEES8_S8_EEENS6_IJNS7_ILi192EEENS7_ILi128EEENS7_ILi96EEEEEELi96ENS_12float_e4m3_tEfNS_4arch4Sm90ELb1ELb0ELb1ELb1ELb0ELb0ELb0ELb1ELb1ELb1ELb1ELb0EEENS1_21CollectiveEpilogueFwdINS6_IJSA_SC_SB_EEES9_NS_10bfloat16_tESG_Li384ELb1ELb1ELb1ELb1EEENS1_36VarlenDynamicPersistentTileSchedulerILi192ELi128ELi384ELi128ELb1ELb1ELb1ELb1ELb1ELb1EEEEEEEEEvNT_6ParamsE --------------------------
	.section	.text._ZN7cutlass13device_kernelIN5flash11enable_sm90INS1_16FlashAttnFwdSm90INS1_25CollectiveMainloopFwdSm90ILi2EN4cute5tupleIJNS5_1CILi1EEES8_S8_EEENS6_IJNS7_ILi192EEENS7_ILi128EEENS7_ILi96EEEEEELi96ENS_12float_e4m3_tEfNS_4arch4Sm90ELb1ELb0ELb1ELb1ELb0ELb0ELb0ELb1ELb1ELb1ELb1ELb0EEENS1_21CollectiveEpilogueFwdINS6_IJSA_SC_SB_EEES9_NS_10bfloat16_tESG_Li384ELb1ELb1ELb1ELb1EEENS1_36VarlenDynamicPersistentTileSchedulerILi192ELi128ELi384ELi128ELb1ELb1ELb1ELb1ELb1ELb1EEEEEEEEEvNT_6ParamsE,"ax",@progbits
	.align	128
.text._ZN7cutlass13device_kernelIN5flash11enable_sm90INS1_16FlashAttnFwdSm90INS1_25CollectiveMainloopFwdSm90ILi2EN4cute5tupleIJNS5_1CILi1EEES8_S8_EEENS6_IJNS7_ILi192EEENS7_ILi128EEENS7_ILi96EEEEEELi96ENS_12float_e4m3_tEfNS_4arch4Sm90ELb1ELb0ELb1ELb1ELb0ELb0ELb0ELb1ELb1ELb1ELb1ELb0EEENS1_21CollectiveEpilogueFwdINS6_IJSA_SC_SB_EEES9_NS_10bfloat16_tESG_Li384ELb1ELb1ELb1ELb1EEENS1_36VarlenDynamicPersistentTileSchedulerILi192ELi128ELi384ELi128ELb1ELb1ELb1ELb1ELb1ELb1EEEEEEEEEvNT_6ParamsE:
        .type           _ZN7cutlass13device_kernelIN5flash11enable_sm90INS1_16FlashAttnFwdSm90INS1_25CollectiveMainloopFwdSm90ILi2EN4cute5tupleIJNS5_1CILi1EEES8_S8_EEENS6_IJNS7_ILi192EEENS7_ILi128EEENS7_ILi96EEEEEELi96ENS_12float_e4m3_tEfNS_4arch4Sm90ELb1ELb0ELb1ELb1ELb0ELb0ELb0ELb1ELb1ELb1ELb1ELb0EEENS1_21CollectiveEpilogueFwdINS6_IJSA_SC_SB_EEES9_NS_10bfloat16_tESG_Li384ELb1ELb1ELb1ELb1EEENS1_36VarlenDynamicPersistentTileSchedulerILi192ELi128ELi384ELi128ELb1ELb1ELb1ELb1ELb1ELb1EEEEEEEEEvNT_6ParamsE,@function
        .size           _ZN7cutlass13device_kernelIN5flash11enable_sm90INS1_16FlashAttnFwdSm90INS1_25CollectiveMainloopFwdSm90ILi2EN4cute5tupleIJNS5_1CILi1EEES8_S8_EEENS6_IJNS7_ILi192EEENS7_ILi128EEENS7_ILi96EEEEEELi96ENS_12float_e4m3_tEfNS_4arch4Sm90ELb1ELb0ELb1ELb1ELb0ELb0ELb0ELb1ELb1ELb1ELb1ELb0EEENS1_21CollectiveEpilogueFwdINS6_IJSA_SC_SB_EEES9_NS_10bfloat16_tESG_Li384ELb1ELb1ELb1ELb1EEENS1_36VarlenDynamicPersistentTileSchedulerILi192ELi128ELi384ELi128ELb1ELb1ELb1ELb1ELb1ELb1EEEEEEEEEvNT_6ParamsE,(.L_x_79 - _ZN7cutlass13device_kernelIN5flash11enable_sm90INS1_16FlashAttnFwdSm90INS1_25CollectiveMainloopFwdSm90ILi2EN4cute5tupleIJNS5_1CILi1EEES8_S8_EEENS6_IJNS7_ILi192EEENS7_ILi128EEENS7_ILi96EEEEEELi96ENS_12float_e4m3_tEfNS_4arch4Sm90ELb1ELb0ELb1ELb1ELb0ELb0ELb0ELb1ELb1ELb1ELb1ELb0EEENS1_21CollectiveEpilogueFwdINS6_IJSA_SC_SB_EEES9_NS_10bfloat16_tESG_Li384ELb1ELb1ELb1ELb1EEENS1_36VarlenDynamicPersistentTileSchedulerILi192ELi128ELi384ELi128ELb1ELb1ELb1ELb1ELb1ELb1EEEEEEEEEvNT_6ParamsE)
        .other          _ZN7cutlass13device_kernelIN5flash11enable_sm90INS1_16FlashAttnFwdSm90INS1_25CollectiveMainloopFwdSm90ILi2EN4cute5tupleIJNS5_1CILi1EEES8_S8_EEENS6_IJNS7_ILi192EEENS7_ILi128EEENS7_ILi96EEEEEELi96ENS_12float_e4m3_tEfNS_4arch4Sm90ELb1ELb0ELb1ELb1ELb0ELb0ELb0ELb1ELb1ELb1ELb1ELb0EEENS1_21CollectiveEpilogueFwdINS6_IJSA_SC_SB_EEES9_NS_10bfloat16_tESG_Li384ELb1ELb1ELb1ELb1EEENS1_36VarlenDynamicPersistentTileSchedulerILi192ELi128ELi384ELi128ELb1ELb1ELb1ELb1ELb1ELb1EEEEEEEEEvNT_6ParamsE,@"STO_CUDA_ENTRY STV_DEFAULT"
_ZN7cutlass13device_kernelIN5flash11enable_sm90INS1_16FlashAttnFwdSm90INS1_25CollectiveMainloopFwdSm90ILi2EN4cute5tupleIJNS5_1CILi1EEES8_S8_EEENS6_IJNS7_ILi192EEENS7_ILi128EEENS7_ILi96EEEEEELi96ENS_12float_e4m3_tEfNS_4arch4Sm90ELb1ELb0ELb1ELb1ELb0ELb0ELb0ELb1ELb1ELb1ELb1ELb0EEENS1_21CollectiveEpilogueFwdINS6_IJSA_SC_SB_EEES9_NS_10bfloat16_tESG_Li384ELb1ELb1ELb1ELb1EEENS1_36VarlenDynamicPersistentTileSchedulerILi192ELi128ELi384ELi128ELb1ELb1ELb1ELb1ELb1ELb1EEEEEEEEEvNT_6ParamsE:
[----:B------:R-:W-:Y:S01]  /*0000*/  LDC R1, c[0x0][0x37c] ;  /* 0x0000df00ff017b82 */ /* 0x000fe20000000800 */
[----:B------:R-:W-:Y:S05]  /*0010*/  EXIT ;  /* 0x000000000000794d */ /* 0x000fea0003800000 */
.L_x_34:
        /* <DEDUP_REMOVED lines=14> */
.L_x_79:


//--------------------- .text._ZN7cutlass13device_kernelIN5flash11enable_sm90INS1_16FlashAttnFwdSm90INS1_25CollectiveMainloopFwdSm90ILi2EN4cute5tupleIJNS5_1CILi1EEES8_S8_EEENS6_IJNS7_ILi192EEENS7_ILi128EEENS7_ILi96EEEEEELi96ENS_12float_e4m3_tEfNS_4arch4Sm90ELb1ELb0ELb1ELb1ELb0ELb1ELb0ELb1ELb1ELb1ELb1ELb0EEENS1_21CollectiveEpilogueFwdINS6_IJSA_SC_SB_EEES9_NS_10bfloat16_tESG_Li384ELb1ELb1ELb1ELb1EEENS1_36VarlenDynamicPersistentTileSchedulerILi192ELi128ELi384ELi128ELb1ELb1ELb1ELb1ELb1ELb1EEEEEEEEEvNT_6ParamsE --------------------------
	.section	.text._ZN7cutlass13device_kernelIN5flash11enable_sm90INS1_16FlashAttnFwdSm90INS1_25CollectiveMainloopFwdSm90ILi2EN4cute5tupleIJNS5_1CILi1EEES8_S8_EEENS6_IJNS7_ILi192EEENS7_ILi128EEENS7_ILi96EEEEEELi96ENS_12float_e4m3_tEfNS_4arch4Sm90ELb1ELb0ELb1ELb1ELb0ELb1ELb0ELb1ELb1ELb1ELb1ELb0EEENS1_21CollectiveEpilogueFwdINS6_IJSA_SC_SB_EEES9_NS_10bfloat16_tESG_Li384ELb1ELb1ELb1ELb1EEENS1_36VarlenDynamicPersistentTileSchedulerILi192ELi128ELi384ELi128ELb1ELb1ELb1ELb1ELb1ELb1EEEEEEEEEvNT_6ParamsE,"ax",@progbits
	.align	128
.text._ZN7cutlass13device_kernelIN5flash11enable_sm90INS1_16FlashAttnFwdSm90INS1_25CollectiveMainloopFwdSm90ILi2EN4cute5tupleIJNS5_1CILi1EEES8_S8_EEENS6_IJNS7_ILi192EEENS7_ILi128EEENS7_ILi96EEEEEELi96ENS_12float_e4m3_tEfNS_4arch4Sm90ELb1ELb0ELb1ELb1ELb0ELb1ELb0ELb1ELb1ELb1ELb1ELb0EEENS1_21CollectiveEpilogueFwdINS6_IJSA_SC_SB_EEES9_NS_10bfloat16_tESG_Li384ELb1ELb1ELb1ELb1EEENS1_36VarlenDynamicPersistentTileSchedulerILi192ELi128ELi384ELi128ELb1ELb1ELb1ELb1ELb1ELb1EEEEEEEEEvNT_6ParamsE:
        .type           _ZN7cutlass13device_kernelIN5flash11enable_sm90INS1_16FlashAttnFwdSm90INS1_25CollectiveMainloopFwdSm90ILi2EN4cute5tupleIJNS5_1CILi1EEES8_S8_EEENS6_IJNS7_ILi192EEENS7_ILi128EEENS7_ILi96EEEEEELi96ENS_12float_e4m3_tEfNS_4arch4Sm90ELb1ELb0ELb1ELb1ELb0ELb1ELb0ELb1ELb1ELb1ELb1ELb0EEENS1_21CollectiveEpilogueFwdINS6_IJSA_SC_SB_EEES9_NS_10bfloat16_tESG_Li384ELb1ELb1ELb1ELb1EEENS1_36VarlenDynamicPersistentTileSchedulerILi192ELi128ELi384ELi128ELb1ELb1ELb1ELb1ELb1ELb1EEEEEEEEEvNT_6ParamsE,@function
        .size           _ZN7cutlass13device_kernelIN5flash11enable_sm90INS1_16FlashAttnFwdSm90INS1_25CollectiveMainloopFwdSm90ILi2EN4cute5tupleIJNS5_1CILi1EEES8_S8_EEENS6_IJNS7_ILi192EEENS7_ILi128EEENS7_ILi96EEEEEELi96ENS_12float_e4m3_tEfNS_4arch4Sm90ELb1ELb0ELb1ELb1ELb0ELb1ELb0ELb1ELb1ELb1ELb1ELb0EEENS1_21CollectiveEpilogueFwdINS6_IJSA_SC_SB_EEES9_NS_10bfloat16_tESG_Li384ELb1ELb1ELb1ELb1EEENS1_36VarlenDynamicPersistentTileSchedulerILi192ELi128ELi384ELi128ELb1ELb1ELb1ELb1ELb1ELb1EEEEEEEEEvNT_6ParamsE,(.L_x_80 - _ZN7cutlass13device_kernelIN5flash11enable_sm90INS1_16FlashAttnFwdSm90INS1_25CollectiveMainloopFwdSm90ILi2EN4cute5tupleIJNS5_1CILi1EEES8_S8_EEENS6_IJNS7_ILi192EEENS7_ILi128EEENS7_ILi96EEEEEELi96ENS_12float_e4m3_tEfNS_4arch4Sm90ELb1ELb0ELb1ELb1ELb0ELb1ELb0ELb1ELb1ELb1ELb1ELb0EEENS1_21CollectiveEpilogueFwdINS6_IJSA_SC_SB_EEES9_NS_10bfloat16_tESG_Li384ELb1ELb1ELb1ELb1EEENS1_36VarlenDynamicPersistentTileSchedulerILi192ELi128ELi384ELi128ELb1ELb1ELb1ELb1ELb1ELb1EEEEEEEEEvNT_6ParamsE)
        .other          _ZN7cutlass13device_kernelIN5flash11enable_sm90INS1_16FlashAttnFwdSm90INS1_25CollectiveMainloopFwdSm90ILi2EN4cute5tupleIJNS5_1CILi1EEES8_S8_EEENS6_IJNS7_ILi192EEENS7_ILi128EEENS7_ILi96EEEEEELi96ENS_12float_e4m3_tEfNS_4arch4Sm90ELb1ELb0ELb1ELb1ELb0ELb1ELb0ELb1ELb1ELb1ELb1ELb0EEENS1_21CollectiveEpilogueFwdINS6_IJSA_SC_SB_EEES9_NS_10bfloat16_tESG_Li384ELb1ELb1ELb1ELb1EEENS1_36VarlenDynamicPersistentTileSchedulerILi192ELi128ELi384ELi128ELb1ELb1ELb1ELb1ELb1ELb1EEEEEEEEEvNT_6ParamsE,@"STO_CUDA_ENTRY STV_DEFAULT"
_ZN7cutlass13device_kernelIN5flash11enable_sm90INS1_16FlashAttnFwdSm90INS1_25CollectiveMainloopFwdSm90ILi2EN4cute5tupleIJNS5_1CILi1EEES8_S8_EEENS6_IJNS7_ILi192EEENS7_ILi128EEENS7_ILi96EEEEEELi96ENS_12float_e4m3_tEfNS_4arch4Sm90ELb1ELb0ELb1ELb1ELb0ELb1ELb0ELb1ELb1ELb1ELb1ELb0EEENS1_21CollectiveEpilogueFwdINS6_IJSA_SC_SB_EEES9_NS_10bfloat16_tESG_Li384ELb1ELb1ELb1ELb1EEENS1_36VarlenDynamicPersistentTileSchedulerILi192ELi128ELi384ELi128ELb1ELb1ELb1ELb1ELb1ELb1EEEEEEEEEvNT_6ParamsE:
[----:B------:R-:W-:Y:S01]  /*0000*/  LDC R1, c[0x0][0x37c] ;  /* 0x0000df00ff017b82 */ /* 0x000fe20000000800 */
[----:B------:R-:W-:Y:S05]  /*0010*/  EXIT ;  /* 0x000000000000794d */ /* 0x000fea0003800000 */
.L_x_35:
        /* <DEDUP_REMOVED lines=14> */
.L_x_80:


//--------------------- .text._ZN7cutlass13device_kernelIN5flash11enable_sm90INS1_16FlashAttnFwdSm90INS1_25CollectiveMainloopFwdSm90ILi2EN4cute5tupleIJNS5_1CILi1EEES8_S8_EEENS6_IJNS7_ILi192EEENS7_ILi160EEENS7_ILi64EEEEEELi64ENS_12float_e4m3_tEfNS_4arch4Sm90ELb0ELb0ELb1ELb0ELb0ELb0ELb0ELb1ELb1ELb1ELb1ELb0EEENS1_21CollectiveEpilogueFwdINS6_IJSA_SC_SB_EEES9_NS_10bfloat16_tESG_Li384ELb0ELb1ELb1ELb1EEENS1_19SingleTileSchedulerILb0ELb1ELb1ELi192EEEEEEEEEvNT_6ParamsE --------------------------
	.section	.text._ZN7cutlass13device_kernelIN5flash11enable_sm90INS1_16FlashAttnFwdSm90INS1_25CollectiveMainloopFwdSm90ILi2EN4cute5tupleIJNS5_1CILi1EEES8_S8_EEENS6_IJNS7_ILi192EEENS7_ILi160EEENS7_ILi64EEEEEELi64ENS_12float_e4m3_tEfNS_4arch4Sm90ELb0ELb0ELb1ELb0ELb0ELb0ELb0ELb1ELb1ELb1ELb1ELb0EEENS1_21CollectiveEpilogueFwdINS6_IJSA_SC_SB_EEES9_NS_10bfloat16_tESG_Li384ELb0ELb1ELb1ELb1EEENS1_19SingleTileSchedulerILb0ELb1ELb1ELi192EEEEEEEEEvNT_6ParamsE,"ax",@progbits
	.align	128
.text._ZN7cutlass13device_kernelIN5flash11enable_sm90INS1_16FlashAttnFwdSm90INS1_25CollectiveMainloopFwdSm90ILi2EN4cute5tupleIJNS5_1CILi1EEES8_S8_EEENS6_IJNS7_ILi192EEENS7_ILi160EEENS7_ILi64EEEEEELi64ENS_12float_e4m3_tEfNS_4arch4Sm90ELb0ELb0ELb1ELb0ELb0ELb0ELb0ELb1ELb1ELb1ELb1ELb0EEENS1_21CollectiveEpilogueFwdINS6_IJSA_SC_SB_EEES9_NS_10bfloat16_tESG_Li384ELb0ELb1ELb1ELb1EEENS1_19SingleTileSchedulerILb0ELb1ELb1ELi192EEEEEEEEEvNT_6ParamsE:
        .type           _ZN7cutlass13device_kernelIN5flash11enable_sm90INS1_16FlashAttnFwdSm90INS1_25CollectiveMainloopFwdSm90ILi2EN4cute5tupleIJNS5_1CILi1EEES8_S8_EEENS6_IJNS7_ILi192EEENS7_ILi160EEENS7_ILi64EEEEEELi64ENS_12float_e4m3_tEfNS_4arch4Sm90ELb0ELb0ELb1ELb0ELb0ELb0ELb0ELb1ELb1ELb1ELb1ELb0EEENS1_21CollectiveEpilogueFwdINS6_IJSA_SC_SB_EEES9_NS_10bfloat16_tESG_Li384ELb0ELb1ELb1ELb1EEENS1_19SingleTileSchedulerILb0ELb1ELb1ELi192EEEEEEEEEvNT_6ParamsE,@function
        .size           _ZN7cutlass13device_kernelIN5flash11enable_sm90INS1_16FlashAttnFwdSm90INS1_25CollectiveMainloopFwdSm90ILi2EN4cute5tupleIJNS5_1CILi1EEES8_S8_EEENS6_IJNS7_ILi192EEENS7_ILi160EEENS7_ILi64EEEEEELi64ENS_12float_e4m3_tEfNS_4arch4Sm90ELb0ELb0ELb1ELb0ELb0ELb0ELb0ELb1ELb1ELb1ELb1ELb0EEENS1_21CollectiveEpilogueFwdINS6_IJSA_SC_SB_EEES9_NS_10bfloat16_tESG_Li384ELb0ELb1ELb1ELb1EEENS1_19SingleTileSchedulerILb0ELb1ELb1ELi192EEEEEEEEEvNT_6ParamsE,(.L_x_81 - _ZN7cutlass13device_kernelIN5flash11enable_sm90INS1_16FlashAttnFwdSm90INS1_25CollectiveMainloopFwdSm90ILi2EN4cute5tupleIJNS5_1CILi1EEES8_S8_EEENS6_IJNS7_ILi192EEENS7_ILi160EEENS7_ILi64EEEEEELi64ENS_12float_e4m3_tEfNS_4arch4Sm90ELb0ELb0ELb1ELb0ELb0ELb0ELb0ELb1ELb1ELb1ELb1ELb0EEENS1_21CollectiveEpilogueFwdINS6_IJSA_SC_SB_EEES9_NS_10bfloat16_tESG_Li384ELb0ELb1ELb1ELb1EEENS1_19SingleTileSchedulerILb0ELb1ELb1ELi192EEEEEEEEEvNT_6ParamsE)
        .other          _ZN7cutlass13device_kernelIN5flash11enable_sm90INS1_16FlashAttnFwdSm90INS1_25CollectiveMainloopFwdSm90ILi2EN4cute5tupleIJNS5_1CILi1EEES8_S8_EEENS6_IJNS7_ILi192EEENS7_ILi160EEENS7_ILi64EEEEEELi64ENS_12float_e4m3_tEfNS_4arch4Sm90ELb0ELb0ELb1ELb0ELb0ELb0ELb0ELb1ELb1ELb1ELb1ELb0EEENS1_21CollectiveEpilogueFwdINS6_IJSA_SC_SB_EEES9_NS_10bfloat16_tESG_Li384ELb0ELb1ELb1ELb1EEENS1_19SingleTileSchedulerILb0ELb1ELb1ELi192EEEEEEEEEvNT_6ParamsE,@"STO_CUDA_ENTRY STV_DEFAULT"
_ZN7cutlass13device_kernelIN5flash11enable_sm90INS1_16FlashAttnFwdSm90INS1_25CollectiveMainloopFwdSm90ILi2EN4cute5tupleIJNS5_1CILi1EEES8_S8_EEENS6_IJNS7_ILi192EEENS7_ILi160EEENS7_ILi64EEEEEELi64ENS_12float_e4m3_tEfNS_4arch4Sm90ELb0ELb0ELb1ELb0ELb0ELb0ELb0ELb1ELb1ELb1ELb1ELb0EEENS1_21CollectiveEpilogueFwdINS6_IJSA_SC_SB_EEES9_NS_10bfloat16_tESG_Li384ELb0ELb1ELb1ELb1EEENS1_19SingleTileSchedulerILb0ELb1ELb1ELi192EEEEEEEEEvNT_6ParamsE:
[----:B------:R-:W-:Y:S01]  /*0000*/  LDC R1, c[0x0][0x37c] ;  /* 0x0000df00ff017b82 */ /* 0x000fe20000000800 */
[----:B------:R-:W-:Y:S05]  /*0010*/  EXIT ;  /* 0x000000000000794d */ /* 0x000fea0003800000 */
.L_x_36:
        /* <DEDUP_REMOVED lines=14> */
.L_x_81:


//--------------------- .text._ZN7cutlass13device_kernelIN5flash11enable_sm90INS1_16FlashAttnFwdSm90INS1_25CollectiveMainloopFwdSm90ILi2EN4cute5tupleIJNS5_1CILi1EEES8_S8_EEENS6_IJNS7_ILi192EEENS7_ILi160EEENS7_ILi64EEEEEELi64ENS_12float_e4m3_tEfNS_4arch4Sm90ELb0ELb0ELb1ELb1ELb0ELb0ELb0ELb1ELb1ELb1ELb1ELb0EEENS1_21CollectiveEpilogueFwdINS6_IJSA_SC_SB_EEES9_NS_10bfloat16_tESG_Li384ELb1ELb1ELb1ELb1EEENS1_36VarlenDynamicPersistentTileSchedulerILi192ELi160ELi384ELi128ELb1ELb1ELb1ELb0ELb1ELb1EEEEEEEEEvNT_6ParamsE --------------------------
	.section	.text._ZN7cutlass13device_kernelIN5flash11enable_sm90INS1_16FlashAttnFwdSm90INS1_25CollectiveMainloopFwdSm90ILi2EN4cute5tupleIJNS5_1CILi1EEES8_S8_EEENS6_IJNS7_ILi192EEENS7_ILi160EEENS7_ILi64EEEEEELi64ENS_12float_e4m3_tEfNS_4arch4Sm90ELb0ELb0ELb1ELb1ELb0ELb0ELb0ELb1ELb1ELb1ELb1ELb0EEENS1_21CollectiveEpilogueFwdINS6_IJSA_SC_SB_EEES9_NS_10bfloat16_tESG_Li384ELb1ELb1ELb1ELb1EEENS1_36VarlenDynamicPersistentTileSchedulerILi192ELi160ELi384ELi128ELb1ELb1ELb1ELb0ELb1ELb1EEEEEEEEEvNT_6ParamsE,"ax",@progbits
	.align	128
.text._ZN7cutlass13device_kernelIN5flash11enable_sm90INS1_16FlashAttnFwdSm90INS1_25CollectiveMainloopFwdSm90ILi2EN4cute5tupleIJNS5_1CILi1EEES8_S8_EEENS6_IJNS7_ILi192EEENS7_ILi160EEENS7_ILi64EEEEEELi64ENS_12float_e4m3_tEfNS_4arch4Sm90ELb0ELb0ELb1ELb1ELb0ELb0ELb0ELb1ELb1ELb1ELb1ELb0EEENS1_21CollectiveEpilogueFwdINS6_IJSA_SC_SB_EEES9_NS_10bfloat16_tESG_Li384ELb1ELb1ELb1ELb1EEENS1_36VarlenDynamicPersistentTileSchedulerILi192ELi160ELi384ELi128ELb1ELb1ELb1ELb0ELb1ELb1EEEEEEEEEvNT_6ParamsE:
        .type           _ZN7cutlass13device_kernelIN5flash11enable_sm90INS1_16FlashAttnFwdSm90INS1_25CollectiveMainloopFwdSm90ILi2EN4cute5tupleIJNS5_1CILi1EEES8_S8_EEENS6_IJNS7_ILi192EEENS7_ILi160EEENS7_ILi64EEEEEELi64ENS_12float_e4m3_tEfNS_4arch4Sm90ELb0ELb0ELb1ELb1ELb0ELb0ELb0ELb1ELb1ELb1ELb1ELb0EEENS1_21CollectiveEpilogueFwdINS6_IJSA_SC_SB_EEES9_NS_10bfloat16_tESG_Li384ELb1ELb1ELb1ELb1EEENS1_36VarlenDynamicPersistentTileSchedulerILi192ELi160ELi384ELi128ELb1ELb1ELb1ELb0ELb1ELb1EEEEEEEEEvNT_6ParamsE,@function
        .size           _ZN7cutlass13device_kernelIN5flash11enable_sm90INS1_16FlashAttnFwdSm90INS1_25CollectiveMainloopFwdSm90ILi2EN4cute5tupleIJNS5_1CILi1EEES8_S8_EEENS6_IJNS7_ILi192EEENS7_ILi160EEENS7_ILi64EEEEEELi64ENS_12float_e4m3_tEfNS_4arch4Sm90ELb0ELb0ELb1ELb1ELb0ELb0ELb0ELb1ELb1ELb1ELb1ELb0EEENS1_21CollectiveEpilogueFwdINS6_IJSA_SC_SB_EEES9_NS_10bfloat16_tESG_Li384ELb1ELb1ELb1ELb1EEENS1_36VarlenDynamicPersistentTileSchedulerILi192ELi160ELi384ELi128ELb1ELb1ELb1ELb0ELb1ELb1EEEEEEEEEvNT_6ParamsE,(.L_x_82 - _ZN7cutlass13device_kernelIN5flash11enable_sm90INS1_16FlashAttnFwdSm90INS1_25CollectiveMainloopFwdSm90ILi2EN4cute5tupleIJNS5_1CILi1EEES8_S8_EEENS6_IJNS7_ILi192EEENS7_ILi160EEENS7_ILi64EEEEEELi64ENS_12float_e4m3_tEfNS_4arch4Sm90ELb0ELb0ELb1ELb1ELb0ELb0ELb0ELb1ELb1ELb1ELb1ELb0EEENS1_21CollectiveEpilogueFwdINS6_IJSA_SC_SB_EEES9_NS_10bfloat16_tESG_Li384ELb1ELb1ELb1ELb1EEENS1_36VarlenDynamicPersistentTileSchedulerILi192ELi160ELi384ELi128ELb1ELb1ELb1ELb0ELb1ELb1EEEEEEEEEvNT_6ParamsE)
        .other          _ZN7cutlass13device_kernelIN5flash11enable_sm90INS1_16FlashAttnFwdSm90INS1_25CollectiveMainloopFwdSm90ILi2EN4cute5tupleIJNS5_1CILi1EEES8_S8_EEENS6_IJNS7_ILi192EEENS7_ILi160EEENS7_ILi64EEEEEELi64ENS_12float_e4m3_tEfNS_4arch4Sm90ELb0ELb0ELb1ELb1ELb0ELb0ELb0ELb1ELb1ELb1ELb1ELb0EEENS1_21CollectiveEpilogueFwdINS6_IJSA_SC_SB_EEES9_NS_10bfloat16_tESG_Li384ELb1ELb1ELb1ELb1EEENS1_36VarlenDynamicPersistentTileSchedulerILi192ELi160ELi384ELi128ELb1ELb1ELb1ELb0ELb1ELb1EEEEEEEEEvNT_6ParamsE,@"STO_CUDA_ENTRY STV_DEFAULT"
_ZN7cutlass13device_kernelIN5flash11enable_sm90INS1_16FlashAttnFwdSm90INS1_25CollectiveMainloopFwdSm90ILi2EN4cute5tupleIJNS5_1CILi1EEES8_S8_EEENS6_IJNS7_ILi192EEENS7_ILi160EEENS7_ILi64EEEEEELi64ENS_12float_e4m3_tEfNS_4arch4Sm90ELb0ELb0ELb1ELb1ELb0ELb0ELb0ELb1ELb1ELb1ELb1ELb0EEENS1_21CollectiveEpilogueFwdINS6_IJSA_SC_SB_EEES9_NS_10bfloat16_tESG_Li384ELb1ELb1ELb1ELb1EEENS1_36VarlenDynamicPersistentTileSchedulerILi192ELi160ELi384ELi128ELb1ELb1ELb1ELb0ELb1ELb1EEEEEEEEEvNT_6ParamsE:
[----:B------:R-:W-:Y:S01]  /*0000*/  LDC R1, c[0x0][0x37c] ;  /* 0x0000df00ff017b82 */ /* 0x000fe20000000800 */
[----:B------:R-:W-:Y:S05]  /*0010*/  EXIT ;  /* 0x000000000000794d */ /* 0x000fea0003800000 */
.L_x_37:
        /* <DEDUP_REMOVED lines=14> */
.L_x_82:


//--------------------- .text._ZN7cutlass13device_kernelIN5flash11enable_sm90INS1_16FlashAttnFwdSm90INS1_25CollectiveMainloopFwdSm90ILi2EN4cute5tupleIJNS5_1CILi1EEES8_S8_EEENS6_IJNS7_ILi192EEENS7_ILi160EEENS7_ILi64EEEEEELi64ENS_12float_e4m3_tEfNS_4arch4Sm90ELb0ELb0ELb1ELb1ELb0ELb1ELb0ELb1ELb1ELb1ELb1ELb0EEENS1_21CollectiveEpilogueFwdINS6_IJSA_SC_SB_EEES9_NS_10bfloat16_tESG_Li384ELb1ELb1ELb1ELb1EEENS1_36VarlenDynamicPersistentTileSchedulerILi192ELi160ELi384ELi128ELb1ELb1ELb1ELb0ELb1ELb1EEEEEEEEEvNT_6ParamsE --------------------------
	.section	.text._ZN7cutlass13device_kernelIN5flash11enable_sm90INS1_16FlashAttnFwdSm90INS1_25CollectiveMainloopFwdSm90ILi2EN4cute5tupleIJNS5_1CILi1EEES8_S8_EEENS6_IJNS7_ILi192EEENS7_ILi160EEENS7_ILi64EEEEEELi64ENS_12float_e4m3_tEfNS_4arch4Sm90ELb0ELb0ELb1ELb1ELb0ELb1ELb0ELb1ELb1ELb1ELb1ELb0EEENS1_21CollectiveEpilogueFwdINS6_IJSA_SC_SB_EEES9_NS_10bfloat16_tESG_Li384ELb1ELb1ELb1ELb1EEENS1_36VarlenDynamicPersistentTileSchedulerILi192ELi160ELi384ELi128ELb1ELb1ELb1ELb0ELb1ELb1EEEEEEEEEvNT_6ParamsE,"ax",@progbits
	.align	128
.text._ZN7cutlass13device_kernelIN5flash11enable_sm90INS1_16FlashAttnFwdSm90INS1_25CollectiveMainloopFwdSm90ILi2EN4cute5tupleIJNS5_1CILi1EEES8_S8_EEENS6_IJNS7_ILi192EEENS7_ILi160EEENS7_ILi64EEEEEELi64ENS_12float_e4m3_tEfNS_4arch4Sm90ELb0ELb0ELb1ELb1ELb0ELb1ELb0ELb1ELb1ELb1ELb1ELb0EEENS1_21CollectiveEpilogueFwdINS6_IJSA_SC_SB_EEES9_NS_10bfloat16_tESG_Li384ELb1ELb1ELb1ELb1EEENS1_36VarlenDynamicPersistentTileSchedulerILi192ELi160ELi384ELi128ELb1ELb1ELb1ELb0ELb1ELb1EEEEEEEEEvNT_6ParamsE:
        .type           _ZN7cutlass13device_kernelIN5flash11enable_sm90INS1_16FlashAttnFwdSm90INS1_25CollectiveMainloopFwdSm90ILi2EN4cute5tupleIJNS5_1CILi1EEES8_S8_EEENS6_IJNS7_ILi192EEENS7_ILi160EEENS7_ILi64EEEEEELi64ENS_12float_e4m3_tEfNS_4arch4Sm90ELb0ELb0ELb1ELb1ELb0ELb1ELb0ELb1ELb1ELb1ELb1ELb0EEENS1_21CollectiveEpilogueFwdINS6_IJSA_SC_SB_EEES9_NS_10bfloat16_tESG_Li384ELb1ELb1ELb1ELb1EEENS1_36VarlenDynamicPersistentTileSchedulerILi192ELi160ELi384ELi128ELb1ELb1ELb1ELb0ELb1ELb1EEEEEEEEEvNT_6ParamsE,@function
        .size           _ZN7cutlass13device_kernelIN5flash11enable_sm90INS1_16FlashAttnFwdSm90INS1_25CollectiveMainloopFwdSm90ILi2EN4cute5tupleIJNS5_1CILi1EEES8_S8_EEENS6_IJNS7_ILi192EEENS7_ILi160EEENS7_ILi64EEEEEELi64ENS_12float_e4m3_tEfNS_4arch4Sm90ELb0ELb0ELb1ELb1ELb0ELb1ELb0ELb1ELb1ELb1ELb1ELb0EEENS1_21CollectiveEpilogueFwdINS6_IJSA_SC_SB_EEES9_NS_10bfloat16_tESG_Li384ELb1ELb1ELb1ELb1EEENS1_36VarlenDynamicPersistentTileSchedulerILi192ELi160ELi384ELi128ELb1ELb1ELb1ELb0ELb1ELb1EEEEEEEEEvNT_6ParamsE,(.L_x_83 - _ZN7cutlass13device_kernelIN5flash11enable_sm90INS1_16FlashAttnFwdSm90INS1_25CollectiveMainloopFwdSm90ILi2EN4cute5tupleIJNS5_1CILi1EEES8_S8_EEENS6_IJNS7_ILi192EEENS7_ILi160EEENS7_ILi64EEEEEELi64ENS_12float_e4m3_tEfNS_4arch4Sm90ELb0ELb0ELb1ELb1ELb0ELb1ELb0ELb1ELb1ELb1ELb1ELb0EEENS1_21CollectiveEpilogueFwdINS6_IJSA_SC_SB_EEES9_NS_10bfloat16_tESG_Li384ELb1ELb1ELb1ELb1EEENS1_36VarlenDynamicPersistentTileSchedulerILi192ELi160ELi384ELi128ELb1ELb1ELb1ELb0ELb1ELb1EEEEEEEEEvNT_6ParamsE)
        .other          _ZN7cutlass13device_kernelIN5flash11enable_sm90INS1_16FlashAttnFwdSm90INS1_25CollectiveMainloopFwdSm90ILi2EN4cute5tupleIJNS5_1CILi1EEES8_S8_EEENS6_IJNS7_ILi192EEENS7_ILi160EEENS7_ILi64EEEEEELi64ENS_12float_e4m3_tEfNS_4arch4Sm90ELb0ELb0ELb1ELb1ELb0ELb1ELb0ELb1ELb1ELb1ELb1ELb0EEENS1_21CollectiveEpilogueFwdINS6_IJSA_SC_SB_EEES9_NS_10bfloat16_tESG_Li384ELb1ELb1ELb1ELb1EEENS1_36VarlenDynamicPersistentTileSchedulerILi192ELi160ELi384ELi128ELb1ELb1ELb1ELb0ELb1ELb1EEEEEEEEEvNT_6ParamsE,@"STO_CUDA_ENTRY STV_DEFAULT"
_ZN7cutlass13device_kernelIN5flash11enable_sm90INS1_16FlashAttnFwdSm90INS1_25CollectiveMainloopFwdSm90ILi2EN4cute5tupleIJNS5_1CILi1EEES8_S8_EEENS6_IJNS7_ILi192EEENS7_ILi160EEENS7_ILi64EEEEEELi64ENS_12float_e4m3_tEfNS_4arch4Sm90ELb0ELb0ELb1ELb1ELb0ELb1ELb0ELb1ELb1ELb1ELb1ELb0EEENS1_21CollectiveEpilogueFwdINS6_IJSA_SC_SB_EEES9_NS_10bfloat16_tESG_Li384ELb1ELb1ELb1ELb1EEENS1_36VarlenDynamicPersistentTileSchedulerILi192ELi160ELi384ELi128ELb1ELb1ELb1ELb0ELb1ELb1EEEEEEEEEvNT_6ParamsE:
[----:B------:R-:W-:Y:S01]  /*0000*/  LDC R1, c[0x0][0x37c] ;  /* 0x0000df00ff017b82 */ /* 0x000fe20000000800 */
[----:B------:R-:W-:Y:S05]  /*0010*/  EXIT ;  /* 0x000000000000794d */ /* 0x000fea0003800000 */
.L_x_38:
        /* <DEDUP_REMOVED lines=14> */
.L_x_83:


//--------------------- .text._ZN7cutlass13device_kernelIN5flash11enable_sm90INS1_16FlashAttnFwdSm90INS1_25CollectiveMainloopFwdSm90ILi2EN4cute5tupleIJNS5_1CILi1EEES8_S8_EEENS6_IJNS7_ILi192EEENS7_ILi160EEENS7_ILi64EEEEEELi64ENS_12float_e4m3_tEfNS_4arch4Sm90ELb0ELb1ELb1ELb0ELb0ELb0ELb0ELb1ELb1ELb1ELb1ELb0EEENS1_21CollectiveEpilogueFwdINS6_IJSA_SC_SB_EEES9_NS_10bfloat16_tESG_Li384ELb0ELb1ELb1ELb1EEENS1_19SingleTileSchedulerILb0ELb1ELb1ELi192EEEEEEEEEvNT_6ParamsE --------------------------
	.section	.text._ZN7cutlass13device_kernelIN5flash11enable_sm90INS1_16FlashAttnFwdSm90INS1_25CollectiveMainloopFwdSm90ILi2EN4cute5tupleIJNS5_1CILi1EEES8_S8_EEENS6_IJNS7_ILi192EEENS7_ILi160EEENS7_ILi64EEEEEELi64ENS_12float_e4m3_tEfNS_4arch4Sm90ELb0ELb1ELb1ELb0ELb0ELb0ELb0ELb1ELb1ELb1ELb1ELb0EEENS1_21CollectiveEpilogueFwdINS6_IJSA_SC_SB_EEES9_NS_10bfloat16_tESG_Li384ELb0ELb1ELb1ELb1EEENS1_19SingleTileSchedulerILb0ELb1ELb1ELi192EEEEEEEEEvNT_6ParamsE,"ax",@progbits
	.align	128
.text._ZN7cutlass13device_kernelIN5flash11enable_sm90INS1_16FlashAttnFwdSm90INS1_25CollectiveMainloopFwdSm90ILi2EN4cute5tupleIJNS5_1CILi1EEES8_S8_EEENS6_IJNS7_ILi192EEENS7_ILi160EEENS7_ILi64EEEEEELi64ENS_12float_e4m3_tEfNS_4arch4Sm90ELb0ELb1ELb1ELb0ELb0ELb0ELb0ELb1ELb1ELb1ELb1ELb0EEENS1_21CollectiveEpilogueFwdINS6_IJSA_SC_SB_EEES9_NS_10bfloat16_tESG_Li384ELb0ELb1ELb1ELb1EEENS1_19SingleTileSchedulerILb0ELb1ELb1ELi192EEEEEEEEEvNT_6ParamsE:
        .type           _ZN7cutlass13device_kernelIN5flash11enable_sm90INS1_16FlashAttnFwdSm90INS1_25CollectiveMainloopFwdSm90ILi2EN4cute5tupleIJNS5_1CILi1EEES8_S8_EEENS6_IJNS7_ILi192EEENS7_ILi160EEENS7_ILi64EEEEEELi64ENS_12float_e4m3_tEfNS_4arch4Sm90ELb0ELb1ELb1ELb0ELb0ELb0ELb0ELb1ELb1ELb1ELb1ELb0EEENS1_21CollectiveEpilogueFwdINS6_IJSA_SC_SB_EEES9_NS_10bfloat16_tESG_Li384ELb0ELb1ELb1ELb1EEENS1_19SingleTileSchedulerILb0ELb1ELb1ELi192EEEEEEEEEvNT_6ParamsE,@function
        .size           _ZN7cutlass13device_kernelIN5flash11enable_sm90INS1_16FlashAttnFwdSm90INS1_25CollectiveMainloopFwdSm90ILi2EN4cute5tupleIJNS5_1CILi1EEES8_S8_EEENS6_IJNS7_ILi192EEENS7_ILi160EEENS7_ILi64EEEEEELi64ENS_12float_e4m3_tEfNS_4arch4Sm90ELb0ELb1ELb1ELb0ELb0ELb0ELb0ELb1ELb1ELb1ELb1ELb0EEENS1_21CollectiveEpilogueFwdINS6_IJSA_SC_SB_EEES9_NS_10bfloat16_tESG_Li384ELb0ELb1ELb1ELb1EEENS1_19SingleTileSchedulerILb0ELb1ELb1ELi192EEEEEEEEEvNT_6ParamsE,(.L_x_84 - _ZN7cutlass13device_kernelIN5flash11enable_sm90INS1_16FlashAttnFwdSm90INS1_25CollectiveMainloopFwdSm90ILi2EN4cute5tupleIJNS5_1CILi1EEES8_S8_EEENS6_IJNS7_ILi192EEENS7_ILi160EEENS7_ILi64EEEEEELi64ENS_12float_e4m3_tEfNS_4arch4Sm90ELb0ELb1ELb1ELb0ELb0ELb0ELb0ELb1ELb1ELb1ELb1ELb0EEENS1_21CollectiveEpilogueFwdINS6_IJSA_SC_SB_EEES9_NS_10bfloat16_tESG_Li384ELb0ELb1ELb1ELb1EEENS1_19SingleTileSchedulerILb0ELb1ELb1ELi192EEEEEEEEEvNT_6ParamsE)
        .other          _ZN7cutlass13device_kernelIN5flash11enable_sm90INS1_16FlashAttnFwdSm90INS1_25CollectiveMainloopFwdSm90ILi2EN4cute5tupleIJNS5_1CILi1EEES8_S8_EEENS6_IJNS7_ILi192EEENS7_ILi160EEENS7_ILi64EEEEEELi64ENS_12float_e4m3_tEfNS_4arch4Sm90ELb0ELb1ELb1ELb0ELb0ELb0ELb0ELb1ELb1ELb1ELb1ELb0EEENS1_21CollectiveEpilogueFwdINS6_IJSA_SC_SB_EEES9_NS_10bfloat16_tESG_Li384ELb0ELb1ELb1ELb1EEENS1_19SingleTileSchedulerILb0ELb1ELb1ELi192EEEEEEEEEvNT_6ParamsE,@"STO_CUDA_ENTRY STV_DEFAULT"
_ZN7cutlass13device_kernelIN5flash11enable_sm90INS1_16FlashAttnFwdSm90INS1_25CollectiveMainloopFwdSm90ILi2EN4cute5tupleIJNS5_1CILi1EEES8_S8_EEENS6_IJNS7_ILi192EEENS7_ILi160EEENS7_ILi64EEEEEELi64ENS_12float_e4m3_tEfNS_4arch4Sm90ELb0ELb1ELb1ELb0ELb0ELb0ELb0ELb1ELb1ELb1ELb1ELb0EEENS1_21CollectiveEpilogueFwdINS6_IJSA_SC_SB_EEES9_NS_10bfloat16_tESG_Li384ELb0ELb1ELb1ELb1EEENS1_19SingleTileSchedulerILb0ELb1ELb1ELi192EEEEEEEEEvNT_6ParamsE:
[----:B------:R-:W-:Y:S01]  /*0000*/  LDC R1, c[0x0][0x37c] ;  /* 0x0000df00ff017b82 */ /* 0x000fe20000000800 */
[----:B------:R-:W-:Y:S05]  /*0010*/  EXIT ;  /* 0x000000000000794d */ /* 0x000fea0003800000 */
.L_x_39:
        /* <DEDUP_REMOVED lines=14> */
.L_x_84:


//--------------------- .text._ZN7cutlass13device_kernelIN5flash11enable_sm90INS1_16FlashAttnFwdSm90INS1_25CollectiveMainloopFwdSm90ILi2EN4cute5tupleIJNS5_1CILi1EEES8_S8_EEENS6_IJNS7_ILi192EEENS7_ILi160EEENS7_ILi64EEEEEELi64ENS_12float_e4m3_tEfNS_4arch4Sm90ELb0ELb1ELb1ELb1ELb0ELb0ELb0ELb1ELb1ELb1ELb1ELb0EEENS1_21CollectiveEpilogueFwdINS6_IJSA_SC_SB_EEES9_NS_10bfloat16_tESG_Li384ELb1ELb1ELb1ELb1EEENS1_36VarlenDynamicPersistentTileSchedulerILi192ELi160ELi384ELi128ELb1ELb1ELb1ELb1ELb0ELb1EEEEEEEEEvNT_6ParamsE --------------------------
	.section	.text._ZN7cutlass13device_kernelIN5flash11enable_sm90INS1_16FlashAttnFwdSm90INS1_25CollectiveMainloopFwdSm90ILi2EN4cute5tupleIJNS5_1CILi1EEES8_S8_EEENS6_IJNS7_ILi192EEENS7_ILi160EEENS7_ILi64EEEEEELi64ENS_12float_e4m3_tEfNS_4arch4Sm90ELb0ELb1ELb1ELb1ELb0ELb0ELb0ELb1ELb1ELb1ELb1ELb0EEENS1_21CollectiveEpilogueFwdINS6_IJSA_SC_SB_EEES9_NS_10bfloat16_tESG_Li384ELb1ELb1ELb1ELb1EEENS1_36VarlenDynamicPersistentTileSchedulerILi192ELi160ELi384ELi128ELb1ELb1ELb1ELb1ELb0ELb1EEEEEEEEEvNT_6ParamsE,"ax",@progbits
	.align	128
.text._ZN7cutlass13device_kernelIN5flash11enable_sm90INS1_16FlashAttnFwdSm90INS1_25CollectiveMainloopFwdSm90ILi2EN4cute5tupleIJNS5_1CILi1EEES8_S8_EEENS6_IJNS7_ILi192EEENS7_ILi160EEENS7_ILi64EEEEEELi64ENS_12float_e4m3_tEfNS_4arch4Sm90ELb0ELb1ELb1ELb1ELb0ELb0ELb0ELb1ELb1ELb1ELb1ELb0EEENS1_21CollectiveEpilogueFwdINS6_IJSA_SC_SB_EEES9_NS_10bfloat16_tESG_Li384ELb1ELb1ELb1ELb1EEENS1_36VarlenDynamicPersistentTileSchedulerILi192ELi160ELi384ELi128ELb1ELb1ELb1ELb1ELb0ELb1EEEEEEEEEvNT_6ParamsE:
        .type           _ZN7cutlass13device_kernelIN5flash11enable_sm90INS1_16FlashAttnFwdSm90INS1_25CollectiveMainloopFwdSm90ILi2EN4cute5tupleIJNS5_1CILi1EEES8_S8_EEENS6_IJNS7_ILi192EEENS7_ILi160EEENS7_ILi64EEEEEELi64ENS_12float_e4m3_tEfNS_4arch4Sm90ELb0ELb1ELb1ELb1ELb0ELb0ELb0ELb1ELb1ELb1ELb1ELb0EEENS1_21CollectiveEpilogueFwdINS6_IJSA_SC_SB_EEES9_NS_10bfloat16_tESG_Li384ELb1ELb1ELb1ELb1EEENS1_36VarlenDynamicPersistentTileSchedulerILi192ELi160ELi384ELi128ELb1ELb1ELb1ELb1ELb0ELb1EEEEEEEEEvNT_6ParamsE,@function
        .size           _ZN7cutlass13device_kernelIN5flash11enable_sm90INS1_16FlashAttnFwdSm90INS1_25CollectiveMainloopFwdSm90ILi2EN4cute5tupleIJNS5_1CILi1EEES8_S8_EEENS6_IJNS7_ILi192EEENS7_ILi160EEENS7_ILi64EEEEEELi64ENS_12float_e4m3_tEfNS_4arch4Sm90ELb0ELb1ELb1ELb1ELb0ELb0ELb0ELb1ELb1ELb1ELb1ELb0EEENS1_21CollectiveEpilogueFwdINS6_IJSA_SC_SB_EEES9_NS_10bfloat16_tESG_Li384ELb1ELb1ELb1ELb1EEENS1_36VarlenDynamicPersistentTileSchedulerILi192ELi160ELi384ELi128ELb1ELb1ELb1ELb1ELb0ELb1EEEEEEEEEvNT_6ParamsE,(.L_x_85 - _ZN7cutlass13device_kernelIN5flash11enable_sm90INS1_16FlashAttnFwdSm90INS1_25CollectiveMainloopFwdSm90ILi2EN4cute5tupleIJNS5_1CILi1EEES8_S8_EEENS6_IJNS7_ILi192EEENS7_ILi160EEENS7_ILi64EEEEEELi64ENS_12float_e4m3_tEfNS_4arch4Sm90ELb0ELb1ELb1ELb1ELb0ELb0ELb0ELb1ELb1ELb1ELb1ELb0EEENS1_21CollectiveEpilogueFwdINS6_IJSA_SC_SB_EEES9_NS_10bfloat16_tESG_Li384ELb1ELb1ELb1ELb1EEENS1_36VarlenDynamicPersistentTileSchedulerILi192ELi160ELi384ELi128ELb1ELb1ELb1ELb1ELb0ELb1EEEEEEEEEvNT_6ParamsE)
        .other          _ZN7cutlass13device_kernelIN5flash11enable_sm90INS1_16FlashAttnFwdSm90INS1_25CollectiveMainloopFwdSm90ILi2EN4cute5tupleIJNS5_1CILi1EEES8_S8_EEENS6_IJNS7_ILi192EEENS7_ILi160EEENS7_ILi64EEEEEELi64ENS_12float_e4m3_tEfNS_4arch4Sm90ELb0ELb1ELb1ELb1ELb0ELb0ELb0ELb1ELb1ELb1ELb1ELb0EEENS1_21CollectiveEpilogueFwdINS6_IJSA_SC_SB_EEES9_NS_10bfloat16_tESG_Li384ELb1ELb1ELb1ELb1EEENS1_36VarlenDynamicPersistentTileSchedulerILi192ELi160ELi384ELi128ELb1ELb1ELb1ELb1ELb0ELb1EEEEEEEEEvNT_6ParamsE,@"STO_CUDA_ENTRY STV_DEFAULT"
_ZN7cutlass13device_kernelIN5flash11enable_sm90INS1_16FlashAttnFwdSm90INS1_25CollectiveMainloopFwdSm90ILi2EN4cute5tupleIJNS5_1CILi1EEES8_S8_EEENS6_IJNS7_ILi192EEENS7_ILi160EEENS7_ILi64EEEEEELi64ENS_12float_e4m3_tEfNS_4arch4Sm90ELb0ELb1ELb1ELb1ELb0ELb0ELb0ELb1ELb1ELb1ELb1ELb0EEENS1_21CollectiveEpilogueFwdINS6_IJSA_SC_SB_EEES9_NS_10bfloat16_tESG_Li384ELb1ELb1ELb1ELb1EEENS1_36VarlenDynamicPersistentTileSchedulerILi192ELi160ELi384ELi128ELb1ELb1ELb1ELb1ELb0ELb1EEEEEEEEEvNT_6ParamsE:
[----:B------:R-:W-:Y:S01]  /*0000*/  LDC R1, c[0x0][0x37c] ;  /* 0x0000df00ff017b82 */ /* 0x000fe20000000800 */
[----:B------:R-:W-:Y:S05]  /*0010*/  EXIT ;  /* 0x000000000000794d */ /* 0x000fea0003800000 */
.L_x_40:
        /* <DEDUP_REMOVED lines=14> */
.L_x_85:


//--------------------- .text._ZN7cutlass13device_kernelIN5flash11enable_sm90INS1_16FlashAttnFwdSm90INS1_25CollectiveMainloopFwdSm90ILi2EN4cute5tupleIJNS5_1CILi1EEES8_S8_EEENS6_IJNS7_ILi192EEENS7_ILi160EEENS7_ILi64EEEEEELi64ENS_12float_e4m3_tEfNS_4arch4Sm90ELb0ELb1ELb1ELb1ELb0ELb1ELb0ELb1ELb1ELb1ELb1ELb0EEENS1_21CollectiveEpilogueFwdINS6_IJSA_SC_SB_EEES9_NS_10bfloat16_tESG_Li384ELb1ELb1ELb1ELb1EEENS1_36VarlenDynamicPersistentTileSchedulerILi192ELi160ELi384ELi128ELb1ELb1ELb1ELb1ELb0ELb1EEEEEEEEEvNT_6ParamsE --------------------------
	.section	.text._ZN7cutlass13device_kernelIN5flash11enable_sm90INS1_16FlashAttnFwdSm90INS1_25CollectiveMainloopFwdSm90ILi2EN4cute5tupleIJNS5_1CILi1EEES8_S8_EEENS6_IJNS7_ILi192EEENS7_ILi160EEENS7_ILi64EEEEEELi64ENS_12float_e4m3_tEfNS_4arch4Sm90ELb0ELb1ELb1ELb1ELb0ELb1ELb0ELb1ELb1ELb1ELb1ELb0EEENS1_21CollectiveEpilogueFwdINS6_IJSA_SC_SB_EEES9_NS_10bfloat16_tESG_Li384ELb1ELb1ELb1ELb1EEENS1_36VarlenDynamicPersistentTileSchedulerILi192ELi160ELi384ELi128ELb1ELb1ELb1ELb1ELb0ELb1EEEEEEEEEvNT_6ParamsE,"ax",@progbits
	.align	128
.text._ZN7cutlass13device_kernelIN5flash11enable_sm90INS1_16FlashAttnFwdSm90INS1_25CollectiveMainloopFwdSm90ILi2EN4cute5tupleIJNS5_1CILi1EEES8_S8_EEENS6_IJNS7_ILi192EEENS7_ILi160EEENS7_ILi64EEEEEELi64ENS_12float_e4m3_tEfNS_4arch4Sm90ELb0ELb1ELb1ELb1ELb0ELb1ELb0ELb1ELb1ELb1ELb1ELb0EEENS1_21CollectiveEpilogueFwdINS6_IJSA_SC_SB_EEES9_NS_10bfloat16_tESG_Li384ELb1ELb1ELb1ELb1EEENS1_36VarlenDynamicPersistentTileSchedulerILi192ELi160ELi384ELi128ELb1ELb1ELb1ELb1ELb0ELb1EEEEEEEEEvNT_6ParamsE:
        .type           _ZN7cutlass13device_kernelIN5flash11enable_sm90INS1_16FlashAttnFwdSm90INS1_25CollectiveMainloopFwdSm90ILi2EN4cute5tupleIJNS5_1CILi1EEES8_S8_EEENS6_IJNS7_ILi192EEENS7_ILi160EEENS7_ILi64EEEEEELi64ENS_12float_e4m3_tEfNS_4arch4Sm90ELb0ELb1ELb1ELb1ELb0ELb1ELb0ELb1ELb1ELb1ELb1ELb0EEENS1_21CollectiveEpilogueFwdINS6_IJSA_SC_SB_EEES9_NS_10bfloat16_tESG_Li384ELb1ELb1ELb1ELb1EEENS1_36VarlenDynamicPersistentTileSchedulerILi192ELi160ELi384ELi128ELb1ELb1ELb1ELb1ELb0ELb1EEEEEEEEEvNT_6ParamsE,@function
        .size           _ZN7cutlass13device_kernelIN5flash11enable_sm90INS1_16FlashAttnFwdSm90INS1_25CollectiveMainloopFwdSm90ILi2EN4cute5tupleIJNS5_1CILi1EEES8_S8_EEENS6_IJNS7_ILi192EEENS7_ILi160EEENS7_ILi64EEEEEELi64ENS_12float_e4m3_tEfNS_4arch4Sm90ELb0ELb1ELb1ELb1ELb0ELb1ELb0ELb1ELb1ELb1ELb1ELb0EEENS1_21CollectiveEpilogueFwdINS6_IJSA_SC_SB_EEES9_NS_10bfloat16_tESG_Li384ELb1ELb1ELb1ELb1EEENS1_36VarlenDynamicPersistentTileSchedulerILi192ELi160ELi384ELi128ELb1ELb1ELb1ELb1ELb0ELb1EEEEEEEEEvNT_6ParamsE,(.L_x_86 - _ZN7cutlass13device_kernelIN5flash11enable_sm90INS1_16FlashAttnFwdSm90INS1_25CollectiveMainloopFwdSm90ILi2EN4cute5tupleIJNS5_1CILi1EEES8_S8_EEENS6_IJNS7_ILi192EEENS7_ILi160EEENS7_ILi64EEEEEELi64ENS_12float_e4m3_tEfNS_4arch4Sm90ELb0ELb1ELb1ELb1ELb0ELb1ELb0ELb1ELb1ELb1ELb1ELb0EEENS1_21CollectiveEpilogueFwdINS6_IJSA_SC_SB_EEES9_NS_10bfloat16_tESG_Li384ELb1ELb1ELb1ELb1EEENS1_36VarlenDynamicPersistentTileSchedulerILi192ELi160ELi384ELi128ELb1ELb1ELb1ELb1ELb0ELb1EEEEEEEEEvNT_6ParamsE)
        .other          _ZN7cutlass13device_kernelIN5flash11enable_sm90INS1_16FlashAttnFwdSm90INS1_25CollectiveMainloopFwdSm90ILi2EN4cute5tupleIJNS5_1CILi1EEES8_S8_EEENS6_IJNS7_ILi192EEENS7_ILi160EEENS7_ILi64EEEEEELi64ENS_12float_e4m3_tEfNS_4arch4Sm90ELb0ELb1ELb1ELb1ELb0ELb1ELb0ELb1ELb1ELb1ELb1ELb0EEENS1_21CollectiveEpilogueFwdINS6_IJSA_SC_SB_EEES9_NS_10bfloat16_tESG_Li384ELb1ELb1ELb1ELb1EEENS1_36VarlenDynamicPersistentTileSchedulerILi192ELi160ELi384ELi128ELb1ELb1ELb1ELb1ELb0ELb1EEEEEEEEEvNT_6ParamsE,@"STO_CUDA_ENTRY STV_DEFAULT"
_ZN7cutlass13device_kernelIN5flash11enable_sm90INS1_16FlashAttnFwdSm90INS1_25CollectiveMainloopFwdSm90ILi2EN4cute5tupleIJNS5_1CILi1EEES8_S8_EEENS6_IJNS7_ILi192EEENS7_ILi160EEENS7_ILi64EEEEEELi64ENS_12float_e4m3_tEfNS_4arch4Sm90ELb0ELb1ELb1ELb1ELb0ELb1ELb0ELb1ELb1ELb1ELb1ELb0EEENS1_21CollectiveEpilogueFwdINS6_IJSA_SC_SB_EEES9_NS_10bfloat16_tESG_Li384ELb1ELb1ELb1ELb1EEENS1_36VarlenDynamicPersistentTileSchedulerILi192ELi160ELi384ELi128ELb1ELb1ELb1ELb1ELb0ELb1EEEEEEEEEvNT_6ParamsE:
[----:B------:R-:W-:Y:S01]  /*0000*/  LDC R1, c[0x0][0x37c] ;  /* 0x0000df00ff017b82 */ /* 0x000fe20000000800 */
[----:B------:R-:W-:Y:S05]  /*0010*/  EXIT ;  /* 0x000000000000794d */ /* 0x000fea0003800000 */
.L_x_41:
        /* <DEDUP_REMOVED lines=14> */
.L_x_86:


//--------------------- .text._ZN7cutlass13device_kernelIN5flash11enable_sm90INS1_16FlashAttnFwdSm90INS1_25CollectiveMainloopFwdSm90ILi2EN4cute5tupleIJNS5_1CILi1EEES8_S8_EEENS6_IJNS7_ILi192EEENS7_ILi160EEENS7_ILi64EEEEEELi64ENS_12float_e4m3_tEfNS_4arch4Sm90ELb1ELb0ELb1ELb0ELb0ELb0ELb0ELb1ELb1ELb1ELb1ELb0EEENS1_21CollectiveEpilogueFwdINS6_IJSA_SC_SB_EEES9_NS_10bfloat16_tESG_Li384ELb0ELb1ELb1ELb1EEENS1_19SingleTileSchedulerILb0ELb1ELb1ELi192EEEEEEEEEvNT_6ParamsE --------------------------
	.section	.text._ZN7cutlass13device_kernelIN5flash11enable_sm90INS1_16FlashAttnFwdSm90INS1_25CollectiveMainloopFwdSm90ILi2EN4cute5tupleIJNS5_1CILi1EEES8_S8_EEENS6_IJNS7_ILi192EEENS7_ILi160EEENS7_ILi64EEEEEELi64ENS_12float_e4m3_tEfNS_4arch4Sm90ELb1ELb0ELb1ELb0ELb0ELb0ELb0ELb1ELb1ELb1ELb1ELb0EEENS1_21CollectiveEpilogueFwdINS6_IJSA_SC_SB_EEES9_NS_10bfloat16_tESG_Li384ELb0ELb1ELb1ELb1EEENS1_19SingleTileSchedulerILb0ELb1ELb1ELi192EEEEEEEEEvNT_6ParamsE,"ax",@progbits
	.align	128
.text._ZN7cutlass13device_kernelIN5flash11enable_sm90INS1_16FlashAttnFwdSm90INS1_25CollectiveMainloopFwdSm90ILi2EN4cute5tupleIJNS5_1CILi1EEES8_S8_EEENS6_IJNS7_ILi192EEENS7_ILi160EEENS7_ILi64EEEEEELi64ENS_12float_e4m3_tEfNS_4arch4Sm90ELb1ELb0ELb1ELb0ELb0ELb0ELb0ELb1ELb1ELb1ELb1ELb0EEENS1_21CollectiveEpilogueFwdINS6_IJSA_SC_SB_EEES9_NS_10bfloat16_tESG_Li384ELb0ELb1ELb1ELb1EEENS1_19SingleTileSchedulerILb0ELb1ELb1ELi192EEEEEEEEEvNT_6ParamsE:
        .type           _ZN7cutlass13device_kernelIN5flash11enable_sm90INS1_16FlashAttnFwdSm90INS1_25CollectiveMainloopFwdSm90ILi2EN4cute5tupleIJNS5_1CILi1EEES8_S8_EEENS6_IJNS7_ILi192EEENS7_ILi160EEENS7_ILi64EEEEEELi64ENS_12float_e4m3_tEfNS_4arch4Sm90ELb1ELb0ELb1ELb0ELb0ELb0ELb0ELb1ELb1ELb1ELb1ELb0EEENS1_21CollectiveEpilogueFwdINS6_IJSA_SC_SB_EEES9_NS_10bfloat16_tESG_Li384ELb0ELb1ELb1ELb1EEENS1_19SingleTileSchedulerILb0ELb1ELb1ELi192EEEEEEEEEvNT_6ParamsE,@function
        .size           _ZN7cutlass13device_kernelIN5flash11enable_sm90INS1_16FlashAttnFwdSm90INS1_25CollectiveMainloopFwdSm90ILi2EN4cute5tupleIJNS5_1CILi1EEES8_S8_EEENS6_IJNS7_ILi192EEENS7_ILi160EEENS7_ILi64EEEEEELi64ENS_12float_e4m3_tEfNS_4arch4Sm90ELb1ELb0ELb1ELb0ELb0ELb0ELb0ELb1ELb1ELb1ELb1ELb0EEENS1_21CollectiveEpilogueFwdINS6_IJSA_SC_SB_EEES9_NS_10bfloat16_tESG_Li384ELb0ELb1ELb1ELb1EEENS1_19SingleTileSchedulerILb0ELb1ELb1ELi192EEEEEEEEEvNT_6ParamsE,(.L_x_87 - _ZN7cutlass13device_kernelIN5flash11enable_sm90INS1_16FlashAttnFwdSm90INS1_25CollectiveMainloopFwdSm90ILi2EN4cute5tupleIJNS5_1CILi1EEES8_S8_EEENS6_IJNS7_ILi192EEENS7_ILi160EEENS7_ILi64EEEEEELi64ENS_12float_e4m3_tEfNS_4arch4Sm90ELb1ELb0ELb1ELb0ELb0ELb0ELb0ELb1ELb1ELb1ELb1ELb0EEENS1_21CollectiveEpilogueFwdINS6_IJSA_SC_SB_EEES9_NS_10bfloat16_tESG_Li384ELb0ELb1ELb1ELb1EEENS1_19SingleTileSchedulerILb0ELb1ELb1ELi192EEEEEEEEEvNT_6ParamsE)
        .other          _ZN7cutlass13device_kernelIN5flash11enable_sm90INS1_16FlashAttnFwdSm90INS1_25CollectiveMainloopFwdSm90ILi2EN4cute5tupleIJNS5_1CILi1EEES8_S8_EEENS6_IJNS7_ILi192EEENS7_ILi160EEENS7_ILi64EEEEEELi64ENS_12float_e4m3_tEfNS_4arch4Sm90ELb1ELb0ELb1ELb0ELb0ELb0ELb0ELb1ELb1ELb1ELb1ELb0EEENS1_21CollectiveEpilogueFwdINS6_IJSA_SC_SB_EEES9_NS_10bfloat16_tESG_Li384ELb0ELb1ELb1ELb1EEENS1_19SingleTileSchedulerILb0ELb1ELb1ELi192EEEEEEEEEvNT_6ParamsE,@"STO_CUDA_ENTRY STV_DEFAULT"
_ZN7cutlass13device_kernelIN5flash11enable_sm90INS1_16FlashAttnFwdSm90INS1_25CollectiveMainloopFwdSm90ILi2EN4cute5tupleIJNS5_1CILi1EEES8_S8_EEENS6_IJNS7_ILi192EEENS7_ILi160EEENS7_ILi64EEEEEELi64ENS_12float_e4m3_tEfNS_4arch4Sm90ELb1ELb0ELb1ELb0ELb0ELb0ELb0ELb1ELb1ELb1ELb1ELb0EEENS1_21CollectiveEpilogueFwdINS6_IJSA_SC_SB_EEES9_NS_10bfloat16_tESG_Li384ELb0ELb1ELb1ELb1EEENS1_19SingleTileSchedulerILb0ELb1ELb1ELi192EEEEEEEEEvNT_6ParamsE:
[----:B------:R-:W-:Y:S01]  /*0000*/  LDC R1, c[0x0][0x37c] ;  /* 0x0000df00ff017b82 */ /* 0x000fe20000000800 */
[----:B------:R-:W-:Y:S05]  /*0010*/  EXIT ;  /* 0x000000000000794d */ /* 0x000fea0003800000 */
.L_x_42:
        /* <DEDUP_REMOVED lines=14> */
.L_x_87:


//--------------------- .text._ZN7cutlass13device_kernelIN5flash11enable_sm90INS1_16FlashAttnFwdSm90INS1_25CollectiveMainloopFwdSm90ILi2EN4cute5tupleIJNS5_1CILi1EEES8_S8_EEENS6_IJNS7_ILi192EEENS7_ILi160EEENS7_ILi64EEEEEELi64ENS_12float_e4m3_tEfNS_4arch4Sm90ELb1ELb0ELb1ELb1ELb0ELb0ELb0ELb1ELb1ELb1ELb1ELb0EEENS1_21CollectiveEpilogueFwdINS6_IJSA_SC_SB_EEES9_NS_10bfloat16_tESG_Li384ELb1ELb1ELb1ELb1EEENS1_36VarlenDynamicPersistentTileSchedulerILi192ELi160ELi384ELi128ELb1ELb1ELb1ELb1ELb1ELb1EEEEEEEEEvNT_6ParamsE --------------------------
	.section	.text._ZN7cutlass13device_kernelIN5flash11enable_sm90INS1_16FlashAttnFwdSm90INS1_25CollectiveMainloopFwdSm90ILi2EN4cute5tupleIJNS5_1CILi1EEES8_S8_EEENS6_IJNS7_ILi192EEENS7_ILi160EEENS7_ILi64EEEEEELi64ENS_12float_e4m3_tEfNS_4arch4Sm90ELb1ELb0ELb1ELb1ELb0ELb0ELb0ELb1ELb1ELb1ELb1ELb0EEENS1_21CollectiveEpilogueFwdINS6_IJSA_SC_SB_EEES9_NS_10bfloat16_tESG_Li384ELb1ELb1ELb1ELb1EEENS1_36VarlenDynamicPersistentTileSchedulerILi192ELi160ELi384ELi128ELb1ELb1ELb1ELb1ELb1ELb1EEEEEEEEEvNT_6ParamsE,"ax",@progbits
	.align	128
.text._ZN7cutlass13device_kernelIN5flash11enable_sm90INS1_16FlashAttnFwdSm90INS1_25CollectiveMainloopFwdSm90ILi2EN4cute5tupleIJNS5_1CILi1EEES8_S8_EEENS6_IJNS7_ILi192EEENS7_ILi160EEENS7_ILi64EEEEEELi64ENS_12float_e4m3_tEfNS_4arch4Sm90ELb1ELb0ELb1ELb1ELb0ELb0ELb0ELb1ELb1ELb1ELb1ELb0EEENS1_21CollectiveEpilogueFwdINS6_IJSA_SC_SB_EEES9_NS_10bfloat16_tESG_Li384ELb1ELb1ELb1ELb1EEENS1_36VarlenDynamicPersistentTileSchedulerILi192ELi160ELi384ELi128ELb1ELb1ELb1ELb1ELb1ELb1EEEEEEEEEvNT_6ParamsE:
        .type           _ZN7cutlass13device_kernelIN5flash11enable_sm90INS1_16FlashAttnFwdSm90INS1_25CollectiveMainloopFwdSm90ILi2EN4cute5tupleIJNS5_1CILi1EEES8_S8_EEENS6_IJNS7_ILi192EEENS7_ILi160EEENS7_ILi64EEEEEELi64ENS_12float_e4m3_tEfNS_4arch4Sm90ELb1ELb0ELb1ELb1ELb0ELb0ELb0ELb1ELb1ELb1ELb1ELb0EEENS1_21CollectiveEpilogueFwdINS6_IJSA_SC_SB_EEES9_NS_10bfloat16_tESG_Li384ELb1ELb1ELb1ELb1EEENS1_36VarlenDynamicPersistentTileSchedulerILi192ELi160ELi384ELi128ELb1ELb1ELb1ELb1ELb1ELb1EEEEEEEEEvNT_6ParamsE,@function
        .size           _ZN7cutlass13device_kernelIN5flash11enable_sm90INS1_16FlashAttnFwdSm90INS1_25CollectiveMainloopFwdSm90ILi2EN4cute5tupleIJNS5_1CILi1EEES8_S8_EEENS6_IJNS7_ILi192EEENS7_ILi160EEENS7_ILi64EEEEEELi64ENS_12float_e4m3_tEfNS_4arch4Sm90ELb1ELb0ELb1ELb1ELb0ELb0ELb0ELb1ELb1ELb1ELb1ELb0EEENS1_21CollectiveEpilogueFwdINS6_IJSA_SC_SB_EEES9_NS_10bfloat16_tESG_Li384ELb1ELb1ELb1ELb1EEENS1_36VarlenDynamicPersistentTileSchedulerILi192ELi160ELi384ELi128ELb1ELb1ELb1ELb1ELb1ELb1EEEEEEEEEvNT_6ParamsE,(.L_x_88 - _ZN7cutlass13device_kernelIN5flash11enable_sm90INS1_16FlashAttnFwdSm90INS1_25CollectiveMainloopFwdSm90ILi2EN4cute5tupleIJNS5_1CILi1EEES8_S8_EEENS6_IJNS7_ILi192EEENS7_ILi160EEENS7_ILi64EEEEEELi64ENS_12float_e4m3_tEfNS_4arch4Sm90ELb1ELb0ELb1ELb1ELb0ELb0ELb0ELb1ELb1ELb1ELb1ELb0EEENS1_21CollectiveEpilogueFwdINS6_IJSA_SC_SB_EEES9_NS_10bfloat16_tESG_Li384ELb1ELb1ELb1ELb1EEENS1_36VarlenDynamicPersistentTileSchedulerILi192ELi160ELi384ELi128ELb1ELb1ELb1ELb1ELb1ELb1EEEEEEEEEvNT_6ParamsE)
        .other          _ZN7cutlass13device_kernelIN5flash11enable_sm90INS1_16FlashAttnFwdSm90INS1_25CollectiveMainloopFwdSm90ILi2EN4cute5tupleIJNS5_1CILi1EEES8_S8_EEENS6_IJNS7_ILi192EEENS7_ILi160EEENS7_ILi64EEEEEELi64ENS_12float_e4m3_tEfNS_4arch4Sm90ELb1ELb0ELb1ELb1ELb0ELb0ELb0ELb1ELb1ELb1ELb1ELb0EEENS1_21CollectiveEpilogueFwdINS6_IJSA_SC_SB_EEES9_NS_10bfloat16_tESG_Li384ELb1ELb1ELb1ELb1EEENS1_36VarlenDynamicPersistentTileSchedulerILi192ELi160ELi384ELi128ELb1ELb1ELb1ELb1ELb1ELb1EEEEEEEEEvNT_6ParamsE,@"STO_CUDA_ENTRY STV_DEFAULT"
_ZN7cutlass13device_kernelIN5flash11enable_sm90INS1_16FlashAttnFwdSm90INS1_25CollectiveMainloopFwdSm90ILi2EN4cute5tupleIJNS5_1CILi1EEES8_S8_EEENS6_IJNS7_ILi192EEENS7_ILi160EEENS7_ILi64EEEEEELi64ENS_12float_e4m3_tEfNS_4arch4Sm90ELb1ELb0ELb1ELb1ELb0ELb0ELb0ELb1ELb1ELb1ELb1ELb0EEENS1_21CollectiveEpilogueFwdINS6_IJSA_SC_SB_EEES9_NS_10bfloat16_tESG_Li384ELb1ELb1ELb1ELb1EEENS1_36VarlenDynamicPersistentTileSchedulerILi192ELi160ELi384ELi128ELb1ELb1ELb1ELb1ELb1ELb1EEEEEEEEEvNT_6ParamsE:
[----:B------:R-:W-:Y:S01]  /*0000*/  LDC R1, c[0x0][0x37c] ;  /* 0x0000df00ff017b82 */ /* 0x000fe20000000800 */
[----:B------:R-:W-:Y:S05]  /*0010*/  EXIT ;  /* 0x000000000000794d */ /* 0x000fea0003800000 */
.L_x_43:
        /* <DEDUP_REMOVED lines=14> */
.L_x_88:


//--------------------- .text._ZN7cutlass13device_kernelIN5flash11enable_sm90INS1_16FlashAttnFwdSm90INS1_25CollectiveMainloopFwdSm90ILi2EN4cute5tupleIJNS5_1CILi1EEES8_S8_EEENS6_IJNS7_ILi192EEENS7_ILi160EEENS7_ILi64EEEEEELi64ENS_12float_e4m3_tEfNS_4arch4Sm90ELb1ELb0ELb1ELb1ELb0ELb1ELb0ELb1ELb1ELb1ELb1ELb0EEENS1_21CollectiveEpilogueFwdINS6_IJSA_SC_SB_EEES9_NS_10bfloat16_tESG_Li384ELb1ELb1ELb1ELb1EEENS1_36VarlenDynamicPersistentTileSchedulerILi192ELi160ELi384ELi128ELb1ELb1ELb1ELb1ELb1ELb1EEEEEEEEEvNT_6ParamsE --------------------------
	.section	.text._ZN7cutlass13device_kernelIN5flash11enable_sm90INS1_16FlashAttnFwdSm90INS1_25CollectiveMainloopFwdSm90ILi2EN4cute5tupleIJNS5_1CILi1EEES8_S8_EEENS6_IJNS7_ILi192EEENS7_ILi160EEENS7_ILi64EEEEEELi64ENS_12float_e4m3_tEfNS_4arch4Sm90ELb1ELb0ELb1ELb1ELb0ELb1ELb0ELb1ELb1ELb1ELb1ELb0EEENS1_21CollectiveEpilogueFwdINS6_IJSA_SC_SB_EEES9_NS_10bfloat16_tESG_Li384ELb1ELb1ELb1ELb1EEENS1_36VarlenDynamicPersistentTileSchedulerILi192ELi160ELi384ELi128ELb1ELb1ELb1ELb1ELb1ELb1EEEEEEEEEvNT_6ParamsE,"ax",@progbits
	.align	128
.text._ZN7cutlass13device_kernelIN5flash11enable_sm90INS1_16FlashAttnFwdSm90INS1_25CollectiveMainloopFwdSm90ILi2EN4cute5tupleIJNS5_1CILi1EEES8_S8_EEENS6_IJNS7_ILi192EEENS7_ILi160EEENS7_ILi64EEEEEELi64ENS_12float_e4m3_tEfNS_4arch4Sm90ELb1ELb0ELb1ELb1ELb0ELb1ELb0ELb1ELb1ELb1ELb1ELb0EEENS1_21CollectiveEpilogueFwdINS6_IJSA_SC_SB_EEES9_NS_10bfloat16_tESG_Li384ELb1ELb1ELb1ELb1EEENS1_36VarlenDynamicPersistentTileSchedulerILi192ELi160ELi384ELi128ELb1ELb1ELb1ELb1ELb1ELb1EEEEEEEEEvNT_6ParamsE:
        .type           _ZN7cutlass13device_kernelIN5flash11enable_sm90INS1_16FlashAttnFwdSm90INS1_25CollectiveMainloopFwdSm90ILi2EN4cute5tupleIJNS5_1CILi1EEES8_S8_EEENS6_IJNS7_ILi192EEENS7_ILi160EEENS7_ILi64EEEEEELi64ENS_12float_e4m3_tEfNS_4arch4Sm90ELb1ELb0ELb1ELb1ELb0ELb1ELb0ELb1ELb1ELb1ELb1ELb0EEENS1_21CollectiveEpilogueFwdINS6_IJSA_SC_SB_EEES9_NS_10bfloat16_tESG_Li384ELb1ELb1ELb1ELb1EEENS1_36VarlenDynamicPersistentTileSchedulerILi192ELi160ELi384ELi128ELb1ELb1ELb1ELb1ELb1ELb1EEEEEEEEEvNT_6ParamsE,@function
        .size           _ZN7cutlass13device_kernelIN5flash11enable_sm90INS1_16FlashAttnFwdSm90INS1_25CollectiveMainloopFwdSm90ILi2EN4cute5tupleIJNS5_1CILi1EEES8_S8_EEENS6_IJNS7_ILi192EEENS7_ILi160EEENS7_ILi64EEEEEELi64ENS_12float_e4m3_tEfNS_4arch4Sm90ELb1ELb0ELb1ELb1ELb0ELb1ELb0ELb1ELb1ELb1ELb1ELb0EEENS1_21CollectiveEpilogueFwdINS6_IJSA_SC_SB_EEES9_NS_10bfloat16_tESG_Li384ELb1ELb1ELb1ELb1EEENS1_36VarlenDynamicPersistentTileSchedulerILi192ELi160ELi384ELi128ELb1ELb1ELb1ELb1ELb1ELb1EEEEEEEEEvNT_6ParamsE,(.L_x_89 - _ZN7cutlass13device_kernelIN5flash11enable_sm90INS1_16FlashAttnFwdSm90INS1_25CollectiveMainloopFwdSm90ILi2EN4cute5tupleIJNS5_1CILi1EEES8_S8_EEENS6_IJNS7_ILi192EEENS7_ILi160EEENS7_ILi64EEEEEELi64ENS_12float_e4m3_tEfNS_4arch4Sm90ELb1ELb0ELb1ELb1ELb0ELb1ELb0ELb1ELb1ELb1ELb1ELb0EEENS1_21CollectiveEpilogueFwdINS6_IJSA_SC_SB_EEES9_NS_10bfloat16_tESG_Li384ELb1ELb1ELb1ELb1EEENS1_36VarlenDynamicPersistentTileSchedulerILi192ELi160ELi384ELi128ELb1ELb1ELb1ELb1ELb1ELb1EEEEEEEEEvNT_6ParamsE)
        .other          _ZN7cutlass13device_kernelIN5flash11enable_sm90INS1_16FlashAttnFwdSm90INS1_25CollectiveMainloopFwdSm90ILi2EN4cute5tupleIJNS5_1CILi1EEES8_S8_EEENS6_IJNS7_ILi192EEENS7_ILi160EEENS7_ILi64EEEEEELi64ENS_12float_e4m3_tEfNS_4arch4Sm90ELb1ELb0ELb1ELb1ELb0ELb1ELb0ELb1ELb1ELb1ELb1ELb0EEENS1_21CollectiveEpilogueFwdINS6_IJSA_SC_SB_EEES9_NS_10bfloat16_tESG_Li384ELb1ELb1ELb1ELb1EEENS1_36VarlenDynamicPersistentTileSchedulerILi192ELi160ELi384ELi128ELb1ELb1ELb1ELb1ELb1ELb1EEEEEEEEEvNT_6ParamsE,@"STO_CUDA_ENTRY STV_DEFAULT"
_ZN7cutlass13device_kernelIN5flash11enable_sm90INS1_16FlashAttnFwdSm90INS1_25CollectiveMainloopFwdSm90ILi2EN4cute5tupleIJNS5_1CILi1EEES8_S8_EEENS6_IJNS7_ILi192EEENS7_ILi160EEENS7_ILi64EEEEEELi64ENS_12float_e4m3_tEfNS_4arch4Sm90ELb1ELb0ELb1ELb1ELb0ELb1ELb0ELb1ELb1ELb1ELb1ELb0EEENS1_21CollectiveEpilogueFwdINS6_IJSA_SC_SB_EEES9_NS_10bfloat16_tESG_Li384ELb1ELb1ELb1ELb1EEENS1_36VarlenDynamicPersistentTileSchedulerILi192ELi160ELi384ELi128ELb1ELb1ELb1ELb1ELb1ELb1EEEEEEEEEvNT_6ParamsE:
[----:B------:R-:W-:Y:S01]  /*0000*/  LDC R1, c[0x0][0x37c] ;  /* 0x0000df00ff017b82 */ /* 0x000fe20000000800 */
[----:B------:R-:W-:Y:S05]  /*0010*/  EXIT ;  /* 0x000000000000794d */ /* 0x000fea0003800000 */
.L_x_44:
        /* <DEDUP_REMOVED lines=14> */
.L_x_89:


//--------------------- .nv.shared.reserved.0     --------------------------
	.section	.nv.shared.reserved.0,"aw",@nobits
	.weak		__nv_reservedSMEM_offset_0_alias
	.size		__nv_reservedSMEM_offset_0_alias, 0, 64
	.other		__nv_reservedSMEM_offset_0_alias,@"STO_CUDA_RESERVED_SHARED STV_DEFAULT"
__nv_reservedSMEM_offset_0_alias:
	.zero		0
	.zero		64


//--------------------- .nv.global                --------------------------
	.section	.nv.global,"aw",@nobits
.nv.global:
	.type		_ZN80_INTERNAL_09203ac2_44_flash_fwd_hdimall_e4m3_split_softcap_sm90_cu_a6473388_36904cute1_E,@object
	.size		_ZN80_INTERNAL_09203ac2_44_flash_fwd_hdimall_e4m3_split_softcap_sm90_cu_a6473388_36904cute1_E,(_ZN80_INTERNAL_09203ac2_44_flash_fwd_hdimall_e4m3_split_softcap_sm90_cu_a6473388_36904cuda3std3__45__cpo6cbeginE - _ZN80_INTERNAL_09203ac2_44_flash_fwd_hdimall_e4m3_split_softcap_sm90_cu_a6473388_36904cute1_E)
_ZN80_INTERNAL_09203ac2_44_flash_fwd_hdimall_e4m3_split_softcap_sm90_cu_a6473388_36904cute1_E:
	.zero		1
	.type		_ZN80_INTERNAL_09203ac2_44_flash_fwd_hdimall_e4m3_split_softcap_sm90_cu_a6473388_36904cuda3std3__45__cpo6cbeginE,@object
	.size		_ZN80_INTERNAL_09203ac2_44_flash_fwd_hdimall_e4m3_split_softcap_sm90_cu_a6473388_36904cuda3std3__45__cpo6cbeginE,(_ZN80_INTERNAL_09203ac2_44_flash_fwd_hdimall_e4m3_split_softcap_sm90_cu_a6473388_36904cuda3std3__48in_placeE - _ZN80_INTERNAL_09203ac2_44_flash_fwd_hdimall_e4m3_split_softcap_sm90_cu_a6473388_36904cuda3std3__45__cpo6cbeginE)
_ZN80_INTERNAL_09203ac2_44_flash_fwd_hdimall_e4m3_split_softcap_sm90_cu_a6473388_36904cuda3std3__45__cpo6cbeginE:
	.zero		1
	.type		_ZN80_INTERNAL_09203ac2_44_flash_fwd_hdimall_e4m3_split_softcap_sm90_cu_a6473388_36904cuda3std3__48in_placeE,@object
	.size		_ZN80_INTERNAL_09203ac2_44_flash_fwd_hdimall_e4m3_split_softcap_sm90_cu_a6473388_36904cuda3std3__48in_placeE,(_ZN80_INTERNAL_09203ac2_44_flash_fwd_hdimall_e4m3_split_softcap_sm90_cu_a6473388_36904cuda3std6ranges3__45__cpo9iter_moveE - _ZN80_INTERNAL_09203ac2_44_flash_fwd_hdimall_e4m3_split_softcap_sm90_cu_a6473388_36904cuda3std3__48in_placeE)
_ZN80_INTERNAL_09203ac2_44_flash_fwd_hdimall_e4m3_split_softcap_sm90_cu_a6473388_36904cuda3std3__48in_placeE:
	.zero		1
	.type		_ZN80_INTERNAL_09203ac2_44_flash_fwd_hdimall_e4m3_split_softcap_sm90_cu_a6473388_36904cuda3std6ranges3__45__cpo9iter_moveE,@object
	.size		_ZN80_INTERNAL_09203ac2_44_flash_fwd_hdimall_e4m3_split_softcap_sm90_cu_a6473388_36904cuda3std6ranges3__45__cpo9iter_moveE,(_ZN80_INTERNAL_09203ac2_44_flash_fwd_hdimall_e4m3_split_softcap_sm90_cu_a6473388_36904cuda3std3__45__cpo5beginE - _ZN80_INTERNAL_09203ac2_44_flash_fwd_hdimall_e4m3_split_softcap_sm90_cu_a6473388_36904cuda3std6ranges3__45__cpo9iter_moveE)
_ZN80_INTERNAL_09203ac2_44_flash_fwd_hdimall_e4m3_split_softcap_sm90_cu_a6473388_36904cuda3std6ranges3__45__cpo9iter_moveE:
	.zero		1
	.type		_ZN80_INTERNAL_09203ac2_44_flash_fwd_hdimall_e4m3_split_softcap_sm90_cu_a6473388_36904cuda3std3__45__cpo5beginE,@object
	.size		_ZN80_INTERNAL_09203ac2_44_flash_fwd_hdimall_e4m3_split_softcap_sm90_cu_a6473388_36904cuda3std3__45__cpo5beginE,(_ZN80_INTERNAL_09203ac2_44_flash_fwd_hdimall_e4m3_split_softcap_sm90_cu_a6473388_36904cuda3std3__482_GLOBAL__N__09203ac2_44_flash_fwd_hdimall_e4m3_split_softcap_sm90_cu_a6473388_36906ignoreE - _ZN80_INTERNAL_09203ac2_44_flash_fwd_hdimall_e4m3_split_softcap_sm90_cu_a6473388_36904cuda3std3__45__cpo5beginE)
_ZN80_INTERNAL_09203ac2_44_flash_fwd_hdimall_e4m3_split_softcap_sm90_cu_a6473388_36904cuda3std3__45__cpo5beginE:
	.zero		1
	.type		_ZN80_INTERNAL_09203ac2_44_flash_fwd_hdimall_e4m3_split_softcap_sm90_cu_a6473388_36904cuda3std3__482_GLOBAL__N__09203ac2_44_flash_fwd_hdimall_e4m3_split_softcap_sm90_cu_a6473388_36906ignoreE,@object
	.size		_ZN80_INTERNAL_09203ac2_44_flash_fwd_hdimall_e4m3_split_softcap_sm90_cu_a6473388_36904cuda3std3__482_GLOBAL__N__09203ac2_44_flash_fwd_hdimall_e4m3_split_softcap_sm90_cu_a6473388_36906ignoreE,(_ZN80_INTERNAL_09203ac2_44_flash_fwd_hdimall_e4m3_split_softcap_sm90_cu_a6473388_36904cute7productE - _ZN80_INTERNAL_09203ac2_44_flash_fwd_hdimall_e4m3_split_softcap_sm90_cu_a6473388_36904cuda3std3__482_GLOBAL__N__09203ac2_44_flash_fwd_hdimall_e4m3_split_softcap_sm90_cu_a6473388_36906ignoreE)
_ZN80_INTERNAL_09203ac2_44_flash_fwd_hdimall_e4m3_split_softcap_sm90_cu_a6473388_36904cuda3std3__482_GLOBAL__N__09203ac2_44_flash_fwd_hdimall_e4m3_split_softcap_sm90_cu_a6473388_36906ignoreE:
	.zero		1
	.type		_ZN80_INTERNAL_09203ac2_44_flash_fwd_hdimall_e4m3_split_softcap_sm90_cu_a6473388_36904cute7productE,@object
	.size		_ZN80_INTERNAL_09203ac2_44_flash_fwd_hdimall_e4m3_split_softcap_sm90_cu_a6473388_36904cute7productE,(_ZN80_INTERNAL_09203ac2_44_flash_fwd_hdimall_e4m3_split_softcap_sm90_cu_a6473388_36904cuda3std3__45__cpo3endE - _ZN80_INTERNAL_09203ac2_44_flash_fwd_hdimall_e4m3_split_softcap_sm90_cu_a6473388_36904cute7productE)
_ZN80_INTERNAL_09203ac2_44_flash_fwd_hdimall_e4m3_split_softcap_sm90_cu_a6473388_36904cute7productE:
	.zero		1
	.type		_ZN80_INTERNAL_09203ac2_44_flash_fwd_hdimall_e4m3_split_softcap_sm90_cu_a6473388_36904cuda3std3__45__cpo3endE,@object
	.size		_ZN80_INTERNAL_09203ac2_44_flash_fwd_hdimall_e4m3_split_softcap_sm90_cu_a6473388_36904cuda3std3__45__cpo3endE,(_ZN80_INTERNAL_09203ac2_44_flash_fwd_hdimall_e4m3_split_softcap_sm90_cu_a6473388_36904cuda3std3__419piecewise_constructE - _ZN80_INTERNAL_09203ac2_44_flash_fwd_hdimall_e4m3_split_softcap_sm90_cu_a6473388_36904cuda3std3__45__cpo3endE)
_ZN80_INTERNAL_09203ac2_44_flash_fwd_hdimall_e4m3_split_softcap_sm90_cu_a6473388_36904cuda3std3__45__cpo3endE:
	.zero		1
	.type		_ZN80_INTERNAL_09203ac2_44_flash_fwd_hdimall_e4m3_split_softcap_sm90_cu_a6473388_36904cuda3std3__419piecewise_constructE,@object
	.size		_ZN80_INTERNAL_09203ac2_44_flash_fwd_hdimall_e4m3_split_softcap_sm90_cu_a6473388_36904cuda3std3__419piecewise_constructE,(_ZN80_INTERNAL_09203ac2_44_flash_fwd_hdimall_e4m3_split_softcap_sm90_cu_a6473388_36904cuda3std3__45__cpo4cendE - _ZN80_INTERNAL_09203ac2_44_flash_fwd_hdimall_e4m3_split_softcap_sm90_cu_a6473388_36904cuda3std3__419piecewise_constructE)
_ZN80_INTERNAL_09203ac2_44_flash_fwd_hdimall_e4m3_split_softcap_sm90_cu_a6473388_36904cuda3std3__419piecewise_constructE:
	.zero		1
	.type		_ZN80_INTERNAL_09203ac2_44_flash_fwd_hdimall_e4m3_split_softcap_sm90_cu_a6473388_36904cuda3std3__45__cpo4cendE,@object
	.size		_ZN80_INTERNAL_09203ac2_44_flash_fwd_hdimall_e4m3_split_softcap_sm90_cu_a6473388_36904cuda3std3__45__cpo4cendE,(_ZN80_INTERNAL_09203ac2_44_flash_fwd_hdimall_e4m3_split_softcap_sm90_cu_a6473388_36904cuda3std6ranges3__45__cpo4swapE - _ZN80_INTERNAL_09203ac2_44_flash_fwd_hdimall_e4m3_split_softcap_sm90_cu_a6473388_36904cuda3std3__45__cpo4cendE)
_ZN80_INTERNAL_09203ac2_44_flash_fwd_hdimall_e4m3_split_softcap_sm90_cu_a6473388_36904cuda3std3__45__cpo4cendE:
	.zero		1
	.type		_ZN80_INTERNAL_09203ac2_44_flash_fwd_hdimall_e4m3_split_softcap_sm90_cu_a6473388_36904cuda3std6ranges3__45__cpo4swapE,@object
	.size		_ZN80_INTERNAL_09203ac2_44_flash_fwd_hdimall_e4m3_split_softcap_sm90_cu_a6473388_36904cuda3std6ranges3__45__cpo4swapE,(.L_7 - _ZN80_INTERNAL_09203ac2_44_flash_fwd_hdimall_e4m3_split_softcap_sm90_cu_a6473388_36904cuda3std6ranges3__45__cpo4swapE)
_ZN80_INTERNAL_09203ac2_44_flash_fwd_hdimall_e4m3_split_softcap_sm90_cu_a6473388_36904cuda3std6ranges3__45__cpo4swapE:
	.zero		1
.L_7:


//--------------------- .nv.constant0._ZN7cutlass13device_kernelIN5flash11enable_sm90INS1_16FlashAttnFwdSm90INS1_25CollectiveMainloopFwdSm90ILi2EN4cute5tupleIJNS5_1CILi1EEES8_S8_EEENS6_IJNS7_ILi128EEESA_NS7_ILi256EEEEEELi256ENS_12float_e4m3_tEfNS_4arch4Sm90ELb0ELb0ELb1ELb0ELb0ELb0ELb0ELb1ELb1ELb1ELb1ELb0EEENS1_21CollectiveEpilogueFwdINS6_IJSA_SB_SA_EEES9_NS_10bfloat16_tESF_Li256ELb0ELb1ELb1ELb1EEENS1_19SingleTileSchedulerILb0ELb1ELb1ELi128EEEEEEEEEvNT_6ParamsE --------------------------
	.section	.nv.constant0._ZN7cutlass13device_kernelIN5flash11enable_sm90INS1_16FlashAttnFwdSm90INS1_25CollectiveMainloopFwdSm90ILi2EN4cute5tupleIJNS5_1CILi1EEES8_S8_EEENS6_IJNS7_ILi128EEESA_NS7_ILi256EEEEEELi256ENS_12float_e4m3_tEfNS_4arch4Sm90ELb0ELb0ELb1ELb0ELb0ELb0ELb0ELb1ELb1ELb1ELb1ELb0EEENS1_21CollectiveEpilogueFwdINS6_IJSA_SB_SA_EEES9_NS_10bfloat16_tESF_Li256ELb0ELb1ELb1ELb1EEENS1_19SingleTileSchedulerILb0ELb1ELb1ELi128EEEEEEEEEvNT_6ParamsE,"a",@progbits
	.sectionflags	@""
	.align	4
.nv.constant0._ZN7cutlass13device_kernelIN5flash11enable_sm90INS1_16FlashAttnFwdSm90INS1_25CollectiveMainloopFwdSm90ILi2EN4cute5tupleIJNS5_1CILi1EEES8_S8_EEENS6_IJNS7_ILi128EEESA_NS7_ILi256EEEEEELi256ENS_12float_e4m3_tEfNS_4arch4Sm90ELb0ELb0ELb1ELb0ELb0ELb0ELb0ELb1ELb1ELb1ELb1ELb0EEENS1_21CollectiveEpilogueFwdINS6_IJSA_SB_SA_EEES9_NS_10bfloat16_tESF_Li256ELb0ELb1ELb1ELb1EEENS1_19SingleTileSchedulerILb0ELb1ELb1ELi128EEEEEEEEEvNT_6ParamsE:
	.zero		3456


//--------------------- .nv.constant0._ZN7cutlass13device_kernelIN5flash11enable_sm90INS1_16FlashAttnFwdSm90INS1_25CollectiveMainloopFwdSm90ILi2EN4cute5tupleIJNS5_1CILi1EEES8_S8_EEENS6_IJNS7_ILi128EEESA_NS7_ILi256EEEEEELi256ENS_12float_e4m3_tEfNS_4arch4Sm90ELb0ELb0ELb1ELb1ELb0ELb0ELb0ELb1ELb1ELb1ELb1ELb0EEENS1_21CollectiveEpilogueFwdINS6_IJSA_SB_SA_EEES9_NS_10bfloat16_tESF_Li256ELb1ELb1ELb1ELb1EEENS1_36VarlenDynamicPersistentTileSchedulerILi128ELi128ELi256ELi128ELb1ELb1ELb1ELb0ELb1ELb1EEEEEEEEEvNT_6ParamsE --------------------------
	.section	.nv.constant0._ZN7cutlass13device_kernelIN5flash11enable_sm90INS1_16FlashAttnFwdSm90INS1_25CollectiveMainloopFwdSm90ILi2EN4cute5tupleIJNS5_1CILi1EEES8_S8_EEENS6_IJNS7_ILi128EEESA_NS7_ILi256EEEEEELi256ENS_12float_e4m3_tEfNS_4arch4Sm90ELb0ELb0ELb1ELb1ELb0ELb0ELb0ELb1ELb1ELb1ELb1ELb0EEENS1_21CollectiveEpilogueFwdINS6_IJSA_SB_SA_EEES9_NS_10bfloat16_tESF_Li256ELb1ELb1ELb1ELb1EEENS1_36VarlenDynamicPersistentTileSchedulerILi128ELi128ELi256ELi128ELb1ELb1ELb1ELb0ELb1ELb1EEEEEEEEEvNT_6ParamsE,"a",@progbits
	.sectionflags	@""
	.align	4
.nv.constant0._ZN7cutlass13device_kernelIN5flash11enable_sm90INS1_16FlashAttnFwdSm90INS1_25CollectiveMainloopFwdSm90ILi2EN4cute5tupleIJNS5_1CILi1EEES8_S8_EEENS6_IJNS7_ILi128EEESA_NS7_ILi256EEEEEELi256ENS_12float_e4m3_tEfNS_4arch4Sm90ELb0ELb0ELb1ELb1ELb0ELb0ELb0ELb1ELb1ELb1ELb1ELb0EEENS1_21CollectiveEpilogueFwdINS6_IJSA_SB_SA_EEES9_NS_10bfloat16_tESF_Li256ELb1ELb1ELb1ELb1EEENS1_36VarlenDynamicPersistentTileSchedulerILi128ELi128ELi256ELi128ELb1ELb1ELb1ELb0ELb1ELb1EEEEEEEEEvNT_6ParamsE:
	.zero		3584


//--------------------- .nv.constant0._ZN7cutlass13device_kernelIN5flash11enable_sm90INS1_16FlashAttnFwdSm90INS1_25CollectiveMainloopFwdSm90ILi2EN4cute5tupleIJNS5_1CILi1EEES8_S8_EEENS6_IJNS7_ILi128EEESA_NS7_ILi256EEEEEELi256ENS_12float_e4m3_tEfNS_4arch4Sm90ELb0ELb0ELb1ELb1ELb0ELb1ELb0ELb1ELb1ELb1ELb1ELb0EEENS1_21CollectiveEpilogueFwdINS6_IJSA_SB_SA_EEES9_NS_10bfloat16_tESF_Li256ELb1ELb1ELb1ELb1EEENS1_36VarlenDynamicPersistentTileSchedulerILi128ELi128ELi256ELi128ELb1ELb1ELb1ELb0ELb1ELb1EEEEEEEEEvNT_6ParamsE --------------------------
	.section	.nv.constant0._ZN7cutlass13device_kernelIN5flash11enable_sm90INS1_16FlashAttnFwdSm90INS1_25CollectiveMainloopFwdSm90ILi2EN4cute5tupleIJNS5_1CILi1EEES8_S8_EEENS6_IJNS7_ILi128EEESA_NS7_ILi256EEEEEELi256ENS_12float_e4m3_tEfNS_4arch4Sm90ELb0ELb0ELb1ELb1ELb0ELb1ELb0ELb1ELb1ELb1ELb1ELb0EEENS1_21CollectiveEpilogueFwdINS6_IJSA_SB_SA_EEES9_NS_10bfloat16_tESF_Li256ELb1ELb1ELb1ELb1EEENS1_36VarlenDynamicPersistentTileSchedulerILi128ELi128ELi256ELi128ELb1ELb1ELb1ELb0ELb1ELb1EEEEEEEEEvNT_6ParamsE,"a",@progbits
	.sectionflags	@""
	.align	4
.nv.constant0._ZN7cutlass13device_kernelIN5flash11enable_sm90INS1_16FlashAttnFwdSm90INS1_25CollectiveMainloopFwdSm90ILi2EN4cute5tupleIJNS5_1CILi1EEES8_S8_EEENS6_IJNS7_ILi128EEESA_NS7_ILi256EEEEEELi256ENS_12float_e4m3_tEfNS_4arch4Sm90ELb0ELb0ELb1ELb1ELb0ELb1ELb0ELb1ELb1ELb1ELb1ELb0EEENS1_21CollectiveEpilogueFwdINS6_IJSA_SB_SA_EEES9_NS_10bfloat16_tESF_Li256ELb1ELb1ELb1ELb1EEENS1_36VarlenDynamicPersistentTileSchedulerILi128ELi128ELi256ELi128ELb1ELb1ELb1ELb0ELb1ELb1EEEEEEEEEvNT_6ParamsE:
	.zero		3584


//--------------------- .nv.constant0._ZN7cutlass13device_kernelIN5flash11enable_sm90INS1_16FlashAttnFwdSm90INS1_25CollectiveMainloopFwdSm90ILi2EN4cute5tupleIJNS5_1CILi1EEES8_S8_EEENS6_IJNS7_ILi128EEENS7_ILi64EEENS7_ILi256EEEEEELi256ENS_12float_e4m3_tEfNS_4arch4Sm90ELb0ELb1ELb1ELb0ELb0ELb0ELb0ELb1ELb1ELb1ELb1ELb0EEENS1_21CollectiveEpilogueFwdINS6_IJSA_SC_SB_EEES9_NS_10bfloat16_tESG_Li256ELb0ELb1ELb1ELb1EEENS1_19SingleTileSchedulerILb0ELb1ELb1ELi128EEEEEEEEEvNT_6ParamsE --------------------------
	.section	.nv.constant0._ZN7cutlass13device_kernelIN5flash11enable_sm90INS1_16FlashAttnFwdSm90INS1_25CollectiveMainloopFwdSm90ILi2EN4cute5tupleIJNS5_1CILi1EEES8_S8_EEENS6_IJNS7_ILi128EEENS7_ILi64EEENS7_ILi256EEEEEELi256ENS_12float_e4m3_tEfNS_4arch4Sm90ELb0ELb1ELb1ELb0ELb0ELb0ELb0ELb1ELb1ELb1ELb1ELb0EEENS1_21CollectiveEpilogueFwdINS6_IJSA_SC_SB_EEES9_NS_10bfloat16_tESG_Li256ELb0ELb1ELb1ELb1EEENS1_19SingleTileSchedulerILb0ELb1ELb1ELi128EEEEEEEEEvNT_6ParamsE,"a",@progbits
	.sectionflags	@""
	.align	4
.nv.constant0._ZN7cutlass13device_kernelIN5flash11enable_sm90INS1_16FlashAttnFwdSm90INS1_25CollectiveMainloopFwdSm90ILi2EN4cute5tupleIJNS5_1CILi1EEES8_S8_EEENS6_IJNS7_ILi128EEENS7_ILi64EEENS7_ILi256EEEEEELi256ENS_12float_e4m3_tEfNS_4arch4Sm90ELb0ELb1ELb1ELb0ELb0ELb0ELb0ELb1ELb1ELb1ELb1ELb0EEENS1_21CollectiveEpilogueFwdINS6_IJSA_SC_SB_EEES9_NS_10bfloat16_tESG_Li256ELb0ELb1ELb1ELb1EEENS1_19SingleTileSchedulerILb0ELb1ELb1ELi128EEEEEEEEEvNT_6ParamsE:
	.zero		3456


//--------------------- .nv.constant0._ZN7cutlass13device_kernelIN5flash11enable_sm90INS1_16FlashAttnFwdSm90INS1_25CollectiveMainloopFwdSm90ILi2EN4cute5tupleIJNS5_1CILi1EEES8_S8_EEENS6_IJNS7_ILi128EEENS7_ILi64EEENS7_ILi256EEEEEELi256ENS_12float_e4m3_tEfNS_4arch4Sm90ELb0ELb1ELb1ELb1ELb0ELb0ELb0ELb1ELb1ELb1ELb1ELb0EEENS1_21CollectiveEpilogueFwdINS6_IJSA_SC_SB_EEES9_NS_10bfloat16_tESG_Li256ELb1ELb1ELb1ELb1EEENS1_36VarlenDynamicPersistentTileSchedulerILi128ELi64ELi256ELi128ELb1ELb1ELb1ELb1ELb0ELb1EEEEEEEEEvNT_6ParamsE --------------------------
	.section	.nv.constant0._ZN7cutlass13device_kernelIN5flash11enable_sm90INS1_16FlashAttnFwdSm90INS1_25CollectiveMainloopFwdSm90ILi2EN4cute5tupleIJNS5_1CILi1EEES8_S8_EEENS6_IJNS7_ILi128EEENS7_ILi64EEENS7_ILi256EEEEEELi256ENS_12float_e4m3_tEfNS_4arch4Sm90ELb0ELb1ELb1ELb1ELb0ELb0ELb0ELb1ELb1ELb1ELb1ELb0EEENS1_21CollectiveEpilogueFwdINS6_IJSA_SC_SB_EEES9_NS_10bfloat16_tESG_Li256ELb1ELb1ELb1ELb1EEENS1_36VarlenDynamicPersistentTileSchedulerILi128ELi64ELi256ELi128ELb1ELb1ELb1ELb1ELb0ELb1EEEEEEEEEvNT_6ParamsE,"a",@progbits
	.sectionflags	@""
	.align	4
.nv.constant0._ZN7cutlass13device_kernelIN5flash11enable_sm90INS1_16FlashAttnFwdSm90INS1_25CollectiveMainloopFwdSm90ILi2EN4cute5tupleIJNS5_1CILi1EEES8_S8_EEENS6_IJNS7_ILi128EEENS7_ILi64EEENS7_ILi256EEEEEELi256ENS_12float_e4m3_tEfNS_4arch4Sm90ELb0ELb1ELb1ELb1ELb0ELb0ELb0ELb1ELb1ELb1ELb1ELb0EEENS1_21CollectiveEpilogueFwdINS6_IJSA_SC_SB_EEES9_NS_10bfloat16_tESG_Li256ELb1ELb1ELb1ELb1EEENS1_36VarlenDynamicPersistentTileSchedulerILi128ELi64ELi256ELi128ELb1ELb1ELb1ELb1ELb0ELb1EEEEEEEEEvNT_6ParamsE:
	.zero		3584


//--------------------- .nv.constant0._ZN7cutlass13device_kernelIN5flash11enable_sm90INS1_16FlashAttnFwdSm90INS1_25CollectiveMainloopFwdSm90ILi2EN4cute5tupleIJNS5_1CILi1EEES8_S8_EEENS6_IJNS7_ILi128EEENS7_ILi64EEENS7_ILi256EEEEEELi256ENS_12float_e4m3_tEfNS_4arch4Sm90ELb0ELb1ELb1ELb1ELb0ELb1ELb0ELb1ELb1ELb1ELb1ELb0EEENS1_21CollectiveEpilogueFwdINS6_IJSA_SC_SB_EEES9_NS_10bfloat16_tESG_Li256ELb1ELb1ELb1ELb1EEENS1_36VarlenDynamicPersistentTileSchedulerILi128ELi64ELi256ELi128ELb1ELb1ELb1ELb1ELb0ELb1EEEEEEEEEvNT_6ParamsE --------------------------
	.section	.nv.constant0._ZN7cutlass13device_kernelIN5flash11enable_sm90INS1_16FlashAttnFwdSm90INS1_25CollectiveMainloopFwdSm90ILi2EN4cute5tupleIJNS5_1CILi1EEES8_S8_EEENS6_IJNS7_ILi128EEENS7_ILi64EEENS7_ILi256EEEEEELi256ENS_12float_e4m3_tEfNS_4arch4Sm90ELb0ELb1ELb1ELb1ELb0ELb1ELb0ELb1ELb1ELb1ELb1ELb0EEENS1_21CollectiveEpilogueFwdINS6_IJSA_SC_SB_EEES9_NS_10bfloat16_tESG_Li256ELb1ELb1ELb1ELb1EEENS1_36VarlenDynamicPersistentTileSchedulerILi128ELi64ELi256ELi128ELb1ELb1ELb1ELb1ELb0ELb1EEEEEEEEEvNT_6ParamsE,"a",@progbits
	.sectionflags	@""
	.align	4
.nv.constant0._ZN7cutlass13device_kernelIN5flash11enable_sm90INS1_16FlashAttnFwdSm90INS1_25CollectiveMainloopFwdSm90ILi2EN4cute5tupleIJNS5_1CILi1EEES8_S8_EEENS6_IJNS7_ILi128EEENS7_ILi64EEENS7_ILi256EEEEEELi256ENS_12float_e4m3_tEfNS_4arch4Sm90ELb0ELb1ELb1ELb1ELb0ELb1ELb0ELb1ELb1ELb1ELb1ELb0EEENS1_21CollectiveEpilogueFwdINS6_IJSA_SC_SB_EEES9_NS_10bfloat16_tESG_Li256ELb1ELb1ELb1ELb1EEENS1_36VarlenDynamicPersistentTileSchedulerILi128ELi64ELi256ELi128ELb1ELb1ELb1ELb1ELb0ELb1EEEEEEEEEvNT_6ParamsE:
	.zero		3584


//--------------------- .nv.constant0._ZN7cutlass13device_kernelIN5flash11enable_sm90INS1_16FlashAttnFwdSm90INS1_25CollectiveMainloopFwdSm90ILi2EN4cute5tupleIJNS5_1CILi1EEES8_S8_EEENS6_IJNS7_ILi128EEESA_NS7_ILi256EEEEEELi256ENS_12float_e4m3_tEfNS_4arch4Sm90ELb1ELb0ELb1ELb0ELb0ELb0ELb0ELb1ELb1ELb1ELb1ELb0EEENS1_21CollectiveEpilogueFwdINS6_IJSA_SB_SA_EEES9_NS_10bfloat16_tESF_Li256ELb0ELb1ELb1ELb1EEENS1_19SingleTileSchedulerILb0ELb1ELb1ELi128EEEEEEEEEvNT_6ParamsE --------------------------
	.section	.nv.constant0._ZN7cutlass13device_kernelIN5flash11enable_sm90INS1_16FlashAttnFwdSm90INS1_25CollectiveMainloopFwdSm90ILi2EN4cute5tupleIJNS5_1CILi1EEES8_S8_EEENS6_IJNS7_ILi128EEESA_NS7_ILi256EEEEEELi256ENS_12float_e4m3_tEfNS_4arch4Sm90ELb1ELb0ELb1ELb0ELb0ELb0ELb0ELb1ELb1ELb1ELb1ELb0EEENS1_21CollectiveEpilogueFwdINS6_IJSA_SB_SA_EEES9_NS_10bfloat16_tESF_Li256ELb0ELb1ELb1ELb1EEENS1_19SingleTileSchedulerILb0ELb1ELb1ELi128EEEEEEEEEvNT_6ParamsE,"a",@progbits
	.sectionflags	@""
	.align	4
.nv.constant0._ZN7cutlass13device_kernelIN5flash11enable_sm90INS1_16FlashAttnFwdSm90INS1_25CollectiveMainloopFwdSm90ILi2EN4cute5tupleIJNS5_1CILi1EEES8_S8_EEENS6_IJNS7_ILi128EEESA_NS7_ILi256EEEEEELi256ENS_12float_e4m3_tEfNS_4arch4Sm90ELb1ELb0ELb1ELb0ELb0ELb0ELb0ELb1ELb1ELb1ELb1ELb0EEENS1_21CollectiveEpilogueFwdINS6_IJSA_SB_SA_EEES9_NS_10bfloat16_tESF_Li256ELb0ELb1ELb1ELb1EEENS1_19SingleTileSchedulerILb0ELb1ELb1ELi128EEEEEEEEEvNT_6ParamsE:
	.zero		3456


//--------------------- .nv.constant0._ZN7cutlass13device_kernelIN5flash11enable_sm90INS1_16FlashAttnFwdSm90INS1_25CollectiveMainloopFwdSm90ILi2EN4cute5tupleIJNS5_1CILi1EEES8_S8_EEENS6_IJNS7_ILi128EEESA_NS7_ILi256EEEEEELi256ENS_12float_e4m3_tEfNS_4arch4Sm90ELb1ELb0ELb1ELb1ELb0ELb0ELb0ELb1ELb1ELb1ELb1ELb0EEENS1_21CollectiveEpilogueFwdINS6_IJSA_SB_SA_EEES9_NS_10bfloat16_tESF_Li256ELb1ELb1ELb1ELb1EEENS1_36VarlenDynamicPersistentTileSchedulerILi128ELi128ELi256ELi128ELb1ELb1ELb1ELb1ELb1ELb1EEEEEEEEEvNT_6ParamsE --------------------------
	.section	.nv.constant0._ZN7cutlass13device_kernelIN5flash11enable_sm90INS1_16FlashAttnFwdSm90INS1_25CollectiveMainloopFwdSm90ILi2EN4cute5tupleIJNS5_1CILi1EEES8_S8_EEENS6_IJNS7_ILi128EEESA_NS7_ILi256EEEEEELi256ENS_12float_e4m3_tEfNS_4arch4Sm90ELb1ELb0ELb1ELb1ELb0ELb0ELb0ELb1ELb1ELb1ELb1ELb0EEENS1_21CollectiveEpilogueFwdINS6_IJSA_SB_SA_EEES9_NS_10bfloat16_tESF_Li256ELb1ELb1ELb1ELb1EEENS1_36VarlenDynamicPersistentTileSchedulerILi128ELi128ELi256ELi128ELb1ELb1ELb1ELb1ELb1ELb1EEEEEEEEEvNT_6ParamsE,"a",@progbits
	.sectionflags	@""
	.align	4
.nv.constant0._ZN7cutlass13device_kernelIN5flash11enable_sm90INS1_16FlashAttnFwdSm90INS1_25CollectiveMainloopFwdSm90ILi2EN4cute5tupleIJNS5_1CILi1EEES8_S8_EEENS6_IJNS7_ILi128EEESA_NS7_ILi256EEEEEELi256ENS_12float_e4m3_tEfNS_4arch4Sm90ELb1ELb0ELb1ELb1ELb0ELb0ELb0ELb1ELb1ELb1ELb1ELb0EEENS1_21CollectiveEpilogueFwdINS6_IJSA_SB_SA_EEES9_NS_10bfloat16_tESF_Li256ELb1ELb1ELb1ELb1EEENS1_36VarlenDynamicPersistentTileSchedulerILi128ELi128ELi256ELi128ELb1ELb1ELb1ELb1ELb1ELb1EEEEEEEEEvNT_6ParamsE:
	.zero		3584


//--------------------- .nv.constant0._ZN7cutlass13device_kernelIN5flash11enable_sm90INS1_16FlashAttnFwdSm90INS1_25CollectiveMainloopFwdSm90ILi2EN4cute5tupleIJNS5_1CILi1EEES8_S8_EEENS6_IJNS7_ILi128EEESA_NS7_ILi256EEEEEELi256ENS_12float_e4m3_tEfNS_4arch4Sm90ELb1ELb0ELb1ELb1ELb0ELb1ELb0ELb1ELb1ELb1ELb1ELb0EEENS1_21CollectiveEpilogueFwdINS6_IJSA_SB_SA_EEES9_NS_10bfloat16_tESF_Li256ELb1ELb1ELb1ELb1EEENS1_36VarlenDynamicPersistentTileSchedulerILi128ELi128ELi256ELi128ELb1ELb1ELb1ELb1ELb1ELb1EEEEEEEEEvNT_6ParamsE --------------------------
	.section	.nv.constant0._ZN7cutlass13device_kernelIN5flash11enable_sm90INS1_16FlashAttnFwdSm90INS1_25CollectiveMainloopFwdSm90ILi2EN4cute5tupleIJNS5_1CILi1EEES8_S8_EEENS6_IJNS7_ILi128EEESA_NS7_ILi256EEEEEELi256ENS_12float_e4m3_tEfNS_4arch4Sm90ELb1ELb0ELb1ELb1ELb0ELb1ELb0ELb1ELb1ELb1ELb1ELb0EEENS1_21CollectiveEpilogueFwdINS6_IJSA_SB_SA_EEES9_NS_10bfloat16_tESF_Li256ELb1ELb1ELb1ELb1EEENS1_36VarlenDynamicPersistentTileSchedulerILi128ELi128ELi256ELi128ELb1ELb1ELb1ELb1ELb1ELb1EEEEEEEEEvNT_6ParamsE,"a",@progbits
	.sectionflags	@""
	.align	4
.nv.constant0._ZN7cutlass13device_kernelIN5flash11enable_sm90INS1_16FlashAttnFwdSm90INS1_25CollectiveMainloopFwdSm90ILi2EN4cute5tupleIJNS5_1CILi1EEES8_S8_EEENS6_IJNS7_ILi128EEESA_NS7_ILi256EEEEEELi256ENS_12float_e4m3_tEfNS_4arch4Sm90ELb1ELb0ELb1ELb1ELb0ELb1ELb0ELb1ELb1ELb1ELb1ELb0EEENS1_21CollectiveEpilogueFwdINS6_IJSA_SB_SA_EEES9_NS_10bfloat16_tESF_Li256ELb1ELb1ELb1ELb1EEENS1_36VarlenDynamicPersistentTileSchedulerILi128ELi128ELi256ELi128ELb1ELb1ELb1ELb1ELb1ELb1EEEEEEEEEvNT_6ParamsE:
	.zero		3584


//--------------------- .nv.constant0._ZN7cutlass13device_kernelIN5flash11enable_sm90INS1_16FlashAttnFwdSm90INS1_25CollectiveMainloopFwdSm90ILi2EN4cute5tupleIJNS5_1CILi1EEES8_S8_EEENS6_IJNS7_ILi128EEENS7_ILi160EEENS7_ILi192EEEEEELi192ENS_12float_e4m3_tEfNS_4arch4Sm90ELb0ELb0ELb1ELb0ELb0ELb0ELb0ELb1ELb1ELb1ELb1ELb0EEENS1_21CollectiveEpilogueFwdINS6_IJSA_SC_SB_EEES9_NS_10bfloat16_tESG_Li256ELb0ELb1ELb1ELb1EEENS1_19SingleTileSchedulerILb0ELb1ELb1ELi128EEEEEEEEEvNT_6ParamsE --------------------------
	.section	.nv.constant0._ZN7cutlass13device_kernelIN5flash11enable_sm90INS1_16FlashAttnFwdSm90INS1_25CollectiveMainloopFwdSm90ILi2EN4cute5tupleIJNS5_1CILi1EEES8_S8_EEENS6_IJNS7_ILi128EEENS7_ILi160EEENS7_ILi192EEEEEELi192ENS_12float_e4m3_tEfNS_4arch4Sm90ELb0ELb0ELb1ELb0ELb0ELb0ELb0ELb1ELb1ELb1ELb1ELb0EEENS1_21CollectiveEpilogueFwdINS6_IJSA_SC_SB_EEES9_NS_10bfloat16_tESG_Li256ELb0ELb1ELb1ELb1EEENS1_19SingleTileSchedulerILb0ELb1ELb1ELi128EEEEEEEEEvNT_6ParamsE,"a",@progbits
	.sectionflags	@""
	.align	4
.nv.constant0._ZN7cutlass13device_kernelIN5flash11enable_sm90INS1_16FlashAttnFwdSm90INS1_25CollectiveMainloopFwdSm90ILi2EN4cute5tupleIJNS5_1CILi1EEES8_S8_EEENS6_IJNS7_ILi128EEENS7_ILi160EEENS7_ILi192EEEEEELi192ENS_12float_e4m3_tEfNS_4arch4Sm90ELb0ELb0ELb1ELb0ELb0ELb0ELb0ELb1ELb1ELb1ELb1ELb0EEENS1_21CollectiveEpilogueFwdINS6_IJSA_SC_SB_EEES9_NS_10bfloat16_tESG_Li256ELb0ELb1ELb1ELb1EEENS1_19SingleTileSchedulerILb0ELb1ELb1ELi128EEEEEEEEEvNT_6ParamsE:
	.zero		3456


//--------------------- .nv.constant0._ZN7cutlass13device_kernelIN5flash11enable_sm90INS1_16FlashAttnFwdSm90INS1_25CollectiveMainloopFwdSm90ILi2EN4cute5tupleIJNS5_1CILi1EEES8_S8_EEENS6_IJNS7_ILi128EEENS7_ILi160EEENS7_ILi192EEEEEELi192ENS_12float_e4m3_tEfNS_4arch4Sm90ELb0ELb0ELb1ELb1ELb0ELb0ELb0ELb1ELb1ELb1ELb1ELb0EEENS1_21CollectiveEpilogueFwdINS6_IJSA_SC_SB_EEES9_NS_10bfloat16_tESG_Li256ELb1ELb1ELb1ELb1EEENS1_36VarlenDynamicPersistentTileSchedulerILi128ELi160ELi256ELi128ELb1ELb1ELb1ELb0ELb1ELb1EEEEEEEEEvNT_6ParamsE --------------------------
	.section	.nv.constant0._ZN7cutlass13device_kernelIN5flash11enable_sm90INS1_16FlashAttnFwdSm90INS1_25CollectiveMainloopFwdSm90ILi2EN4cute5tupleIJNS5_1CILi1EEES8_S8_EEENS6_IJNS7_ILi128EEENS7_ILi160EEENS7_ILi192EEEEEELi192ENS_12float_e4m3_tEfNS_4arch4Sm90ELb0ELb0ELb1ELb1ELb0ELb0ELb0ELb1ELb1ELb1ELb1ELb0EEENS1_21CollectiveEpilogueFwdINS6_IJSA_SC_SB_EEES9_NS_10bfloat16_tESG_Li256ELb1ELb1ELb1ELb1EEENS1_36VarlenDynamicPersistentTileSchedulerILi128ELi160ELi256ELi128ELb1ELb1ELb1ELb0ELb1ELb1EEEEEEEEEvNT_6ParamsE,"a",@progbits
	.sectionflags	@""
	.align	4
.nv.constant0._ZN7cutlass13device_kernelIN5flash11enable_sm90INS1_16FlashAttnFwdSm90INS1_25CollectiveMainloopFwdSm90ILi2EN4cute5tupleIJNS5_1CILi1EEES8_S8_EEENS6_IJNS7_ILi128EEENS7_ILi160EEENS7_ILi192EEEEEELi192ENS_12float_e4m3_tEfNS_4arch4Sm90ELb0ELb0ELb1ELb1ELb0ELb0ELb0ELb1ELb1ELb1ELb1ELb0EEENS1_21CollectiveEpilogueFwdINS6_IJSA_SC_SB_EEES9_NS_10bfloat16_tESG_Li256ELb1ELb1ELb1ELb1EEENS1_36VarlenDynamicPersistentTileSchedulerILi128ELi160ELi256ELi128ELb1ELb1ELb1ELb0ELb1ELb1EEEEEEEEEvNT_6ParamsE:
	.zero		3584


//--------------------- .nv.constant0._ZN7cutlass13device_kernelIN5flash11enable_sm90INS1_16FlashAttnFwdSm90INS1_25CollectiveMainloopFwdSm90ILi2EN4cute5tupleIJNS5_1CILi1EEES8_S8_EEENS6_IJNS7_ILi128EEENS7_ILi160EEENS7_ILi192EEEEEELi192ENS_12float_e4m3_tEfNS_4arch4Sm90ELb0ELb0ELb1ELb1ELb0ELb1ELb0ELb1ELb1ELb1ELb1ELb0EEENS1_21CollectiveEpilogueFwdINS6_IJSA_SC_SB_EEES9_NS_10bfloat16_tESG_Li256ELb1ELb1ELb1ELb1EEENS1_36VarlenDynamicPersistentTileSchedulerILi128ELi160ELi256ELi128ELb1ELb1ELb1ELb0ELb1ELb1EEEEEEEEEvNT_6ParamsE --------------------------
	.section	.nv.constant0._ZN7cutlass13device_kernelIN5flash11enable_sm90INS1_16FlashAttnFwdSm90INS1_25CollectiveMainloopFwdSm90ILi2EN4cute5tupleIJNS5_1CILi1EEES8_S8_EEENS6_IJNS7_ILi128EEENS7_ILi160EEENS7_ILi192EEEEEELi192ENS_12float_e4m3_tEfNS_4arch4Sm90ELb0ELb0ELb1ELb1ELb0ELb1ELb0ELb1ELb1ELb1ELb1ELb0EEENS1_21CollectiveEpilogueFwdINS6_IJSA_SC_SB_EEES9_NS_10bfloat16_tESG_Li256ELb1ELb1ELb1ELb1EEENS1_36VarlenDynamicPersistentTileSchedulerILi128ELi160ELi256ELi128ELb1ELb1ELb1ELb0ELb1ELb1EEEEEEEEEvNT_6ParamsE,"a",@progbits
	.sectionflags	@""
	.align	4
.nv.constant0._ZN7cutlass13device_kernelIN5flash11enable_sm90INS1_16FlashAttnFwdSm90INS1_25CollectiveMainloopFwdSm90ILi2EN4cute5tupleIJNS5_1CILi1EEES8_S8_EEENS6_IJNS7_ILi128EEENS7_ILi160EEENS7_ILi192EEEEEELi192ENS_12float_e4m3_tEfNS_4arch4Sm90ELb0ELb0ELb1ELb1ELb0ELb1ELb0ELb1ELb1ELb1ELb1ELb0EEENS1_21CollectiveEpilogueFwdINS6_IJSA_SC_SB_EEES9_NS_10bfloat16_tESG_Li256ELb1ELb1ELb1ELb1EEENS1_36VarlenDynamicPersistentTileSchedulerILi128ELi160ELi256ELi128ELb1ELb1ELb1ELb0ELb1ELb1EEEEEEEEEvNT_6ParamsE:
	.zero		3584


//--------------------- .nv.constant0._ZN7cutlass13device_kernelIN5flash11enable_sm90INS1_16FlashAttnFwdSm90INS1_25CollectiveMainloopFwdSm90ILi2EN4cute5tupleIJNS5_1CILi1EEES8_S8_EEENS6_IJNS7_ILi128EEESA_NS7_ILi192EEEEEELi192ENS_12float_e4m3_tEfNS_4arch4Sm90ELb0ELb1ELb1ELb0ELb0ELb0ELb0ELb1ELb1ELb1ELb1ELb0EEENS1_21CollectiveEpilogueFwdINS6_IJSA_SB_SA_EEES9_NS_10bfloat16_tESF_Li256ELb0ELb1ELb1ELb1EEENS1_19SingleTileSchedulerILb0ELb1ELb1ELi128EEEEEEEEEvNT_6ParamsE --------------------------
	.section	.nv.constant0._ZN7cutlass13device_kernelIN5flash11enable_sm90INS1_16FlashAttnFwdSm90INS1_25CollectiveMainloopFwdSm90ILi2EN4cute5tupleIJNS5_1CILi1EEES8_S8_EEENS6_IJNS7_ILi128EEESA_NS7_ILi192EEEEEELi192ENS_12float_e4m3_tEfNS_4arch4Sm90ELb0ELb1ELb1ELb0ELb0ELb0ELb0ELb1ELb1ELb1ELb1ELb0EEENS1_21CollectiveEpilogueFwdINS6_IJSA_SB_SA_EEES9_NS_10bfloat16_tESF_Li256ELb0ELb1ELb1ELb1EEENS1_19SingleTileSchedulerILb0ELb1ELb1ELi128EEEEEEEEEvNT_6ParamsE,"a",@progbits
	.sectionflags	@""
	.align	4
.nv.constant0._ZN7cutlass13device_kernelIN5flash11enable_sm90INS1_16FlashAttnFwdSm90INS1_25CollectiveMainloopFwdSm90ILi2EN4cute5tupleIJNS5_1CILi1EEES8_S8_EEENS6_IJNS7_ILi128EEESA_NS7_ILi192EEEEEELi192ENS_12float_e4m3_tEfNS_4arch4Sm90ELb0ELb1ELb1ELb0ELb0ELb0ELb0ELb1ELb1ELb1ELb1ELb0EEENS1_21CollectiveEpilogueFwdINS6_IJSA_SB_SA_EEES9_NS_10bfloat16_tESF_Li256ELb0ELb1ELb1ELb1EEENS1_19SingleTileSchedulerILb0ELb1ELb1ELi128EEEEEEEEEvNT_6ParamsE:
	.zero		3456


//--------------------- .nv.constant0._ZN7cutlass13device_kernelIN5flash11enable_sm90INS1_16FlashAttnFwdSm90INS1_25CollectiveMainloopFwdSm90ILi2EN4cute5tupleIJNS5_1CILi1EEES8_S8_EEENS6_IJNS7_ILi128EEESA_NS7_ILi192EEEEEELi192ENS_12float_e4m3_tEfNS_4arch4Sm90ELb0ELb1ELb1ELb1ELb0ELb0ELb0ELb1ELb1ELb1ELb1ELb0EEENS1_21CollectiveEpilogueFwdINS6_IJSA_SB_SA_EEES9_NS_10bfloat16_tESF_Li256ELb1ELb1ELb1ELb1EEENS1_36VarlenDynamicPersistentTileSchedulerILi128ELi128ELi256ELi128ELb1ELb1ELb1ELb1ELb0ELb1EEEEEEEEEvNT_6ParamsE --------------------------
	.section	.nv.constant0._ZN7cutlass13device_kernelIN5flash11enable_sm90INS1_16FlashAttnFwdSm90INS1_25CollectiveMainloopFwdSm90ILi2EN4cute5tupleIJNS5_1CILi1EEES8_S8_EEENS6_IJNS7_ILi128EEESA_NS7_ILi192EEEEEELi192ENS_12float_e4m3_tEfNS_4arch4Sm90ELb0ELb1ELb1ELb1ELb0ELb0ELb0ELb1ELb1ELb1ELb1ELb0EEENS1_21CollectiveEpilogueFwdINS6_IJSA_SB_SA_EEES9_NS_10bfloat16_tESF_Li256ELb1ELb1ELb1ELb1EEENS1_36VarlenDynamicPersistentTileSchedulerILi128ELi128ELi256ELi128ELb1ELb1ELb1ELb1ELb0ELb1EEEEEEEEEvNT_6ParamsE,"a",@progbits
	.sectionflags	@""
	.align	4
.nv.constant0._ZN7cutlass13device_kernelIN5flash11enable_sm90INS1_16FlashAttnFwdSm90INS1_25CollectiveMainloopFwdSm90ILi2EN4cute5tupleIJNS5_1CILi1EEES8_S8_EEENS6_IJNS7_ILi128EEESA_NS7_ILi192EEEEEELi192ENS_12float_e4m3_tEfNS_4arch4Sm90ELb0ELb1ELb1ELb1ELb0ELb0ELb0ELb1ELb1ELb1ELb1ELb0EEENS1_21CollectiveEpilogueFwdINS6_IJSA_SB_SA_EEES9_NS_10bfloat16_tESF_Li256ELb1ELb1ELb1ELb1EEENS1_36VarlenDynamicPersistentTileSchedulerILi128ELi128ELi256ELi128ELb1ELb1ELb1ELb1ELb0ELb1EEEEEEEEEvNT_6ParamsE:
	.zero		3584


//--------------------- .nv.constant0._ZN7cutlass13device_kernelIN5flash11enable_sm90INS1_16FlashAttnFwdSm90INS1_25CollectiveMainloopFwdSm90ILi2EN4cute5tupleIJNS5_1CILi1EEES8_S8_EEENS6_IJNS7_ILi128EEESA_NS7_ILi192EEEEEELi192ENS_12float_e4m3_tEfNS_4arch4Sm90ELb0ELb1ELb1ELb1ELb0ELb1ELb0ELb1ELb1ELb1ELb1ELb0EEENS1_21CollectiveEpilogueFwdINS6_IJSA_SB_SA_EEES9_NS_10bfloat16_tESF_Li256ELb1ELb1ELb1ELb1EEENS1_36VarlenDynamicPersistentTileSchedulerILi128ELi128ELi256ELi128ELb1ELb1ELb1ELb1ELb0ELb1EEEEEEEEEvNT_6ParamsE --------------------------
	.section	.nv.constant0._ZN7cutlass13device_kernelIN5flash11enable_sm90INS1_16FlashAttnFwdSm90INS1_25CollectiveMainloopFwdSm90ILi2EN4cute5tupleIJNS5_1CILi1EEES8_S8_EEENS6_IJNS7_ILi128EEESA_NS7_ILi192EEEEEELi192ENS_12float_e4m3_tEfNS_4arch4Sm90ELb0ELb1ELb1ELb1ELb0ELb1ELb0ELb1ELb1ELb1ELb1ELb0EEENS1_21CollectiveEpilogueFwdINS6_IJSA_SB_SA_EEES9_NS_10bfloat16_tESF_Li256ELb1ELb1ELb1ELb1EEENS1_36VarlenDynamicPersistentTileSchedulerILi128ELi128ELi256ELi128ELb1ELb1ELb1ELb1ELb0ELb1EEEEEEEEEvNT_6ParamsE,"a",@progbits
	.sectionflags	@""
	.align	4
.nv.constant0._ZN7cutlass13device_kernelIN5flash11enable_sm90INS1_16FlashAttnFwdSm90INS1_25CollectiveMainloopFwdSm90ILi2EN4cute5tupleIJNS5_1CILi1EEES8_S8_EEENS6_IJNS7_ILi128EEESA_NS7_ILi192EEEEEELi192ENS_12float_e4m3_tEfNS_4arch4Sm90ELb0ELb1ELb1ELb1ELb0ELb1ELb0ELb1ELb1ELb1ELb1ELb0EEENS1_21CollectiveEpilogueFwdINS6_IJSA_SB_SA_EEES9_NS_10bfloat16_tESF_Li256ELb1ELb1ELb1ELb1EEENS1_36VarlenDynamicPersistentTileSchedulerILi128ELi128ELi256ELi128ELb1ELb1ELb1ELb1ELb0ELb1EEEEEEEEEvNT_6ParamsE:
	.zero		3584


//--------------------- .nv.constant0._ZN7cutlass13device_kernelIN5flash11enable_sm90INS1_16FlashAttnFwdSm90INS1_25CollectiveMainloopFwdSm90ILi2EN4cute5tupleIJNS5_1CILi1EEES8_S8_EEENS6_IJNS7_ILi128EEENS7_ILi160EEENS7_ILi192EEEEEELi192ENS_12float_e4m3_tEfNS_4arch4Sm90ELb1ELb0ELb1ELb0ELb0ELb0ELb0ELb1ELb1ELb1ELb1ELb0EEENS1_21CollectiveEpilogueFwdINS6_IJSA_SC_SB_EEES9_NS_10bfloat16_tESG_Li256ELb0ELb1ELb1ELb1EEENS1_19SingleTileSchedulerILb0ELb1ELb1ELi128EEEEEEEEEvNT_6ParamsE --------------------------
	.section	.nv.constant0._ZN7cutlass13device_kernelIN5flash11enable_sm90INS1_16FlashAttnFwdSm90INS1_25CollectiveMainloopFwdSm90ILi2EN4cute5tupleIJNS5_1CILi1EEES8_S8_EEENS6_IJNS7_ILi128EEENS7_ILi160EEENS7_ILi192EEEEEELi192ENS_12float_e4m3_tEfNS_4arch4Sm90ELb1ELb0ELb1ELb0ELb0ELb0ELb0ELb1ELb1ELb1ELb1ELb0EEENS1_21CollectiveEpilogueFwdINS6_IJSA_SC_SB_EEES9_NS_10bfloat16_tESG_Li256ELb0ELb1ELb1ELb1EEENS1_19SingleTileSchedulerILb0ELb1ELb1ELi128EEEEEEEEEvNT_6ParamsE,"a",@progbits
	.sectionflags	@""
	.align	4
.nv.constant0._ZN7cutlass13device_kernelIN5flash11enable_sm90INS1_16FlashAttnFwdSm90INS1_25CollectiveMainloopFwdSm90ILi2EN4cute5tupleIJNS5_1CILi1EEES8_S8_EEENS6_IJNS7_ILi128EEENS7_ILi160EEENS7_ILi192EEEEEELi192ENS_12float_e4m3_tEfNS_4arch4Sm90ELb1ELb0ELb1ELb0ELb0ELb0ELb0ELb1ELb1ELb1ELb1ELb0EEENS1_21CollectiveEpilogueFwdINS6_IJSA_SC_SB_EEES9_NS_10bfloat16_tESG_Li256ELb0ELb1ELb1ELb1EEENS1_19SingleTileSchedulerILb0ELb1ELb1ELi128EEEEEEEEEvNT_6ParamsE:
	.zero		3456


//--------------------- .nv.constant0._ZN7cutlass13device_kernelIN5flash11enable_sm90INS1_16FlashAttnFwdSm90INS1_25CollectiveMainloopFwdSm90ILi2EN4cute5tupleIJNS5_1CILi1EEES8_S8_EEENS6_IJNS7_ILi128EEENS7_ILi160EEENS7_ILi192EEEEEELi192ENS_12float_e4m3_tEfNS_4arch4Sm90ELb1ELb0ELb1ELb1ELb0ELb0ELb0ELb1ELb1ELb1ELb1ELb0EEENS1_21CollectiveEpilogueFwdINS6_IJSA_SC_SB_EEES9_NS_10bfloat16_tESG_Li256ELb1ELb1ELb1ELb1EEENS1_36VarlenDynamicPersistentTileSchedulerILi128ELi160ELi256ELi128ELb1ELb1ELb1ELb1ELb1ELb1EEEEEEEEEvNT_6ParamsE --------------------------
	.section	.nv.constant0._ZN7cutlass13device_kernelIN5flash11enable_sm90INS1_16FlashAttnFwdSm90INS1_25CollectiveMainloopFwdSm90ILi2EN4cute5tupleIJNS5_1CILi1EEES8_S8_EEENS6_IJNS7_ILi128EEENS7_ILi160EEENS7_ILi192EEEEEELi192ENS_12float_e4m3_tEfNS_4arch4Sm90ELb1ELb0ELb1ELb1ELb0ELb0ELb0ELb1ELb1ELb1ELb1ELb0EEENS1_21CollectiveEpilogueFwdINS6_IJSA_SC_SB_EEES9_NS_10bfloat16_tESG_Li256ELb1ELb1ELb1ELb1EEENS1_36VarlenDynamicPersistentTileSchedulerILi128ELi160ELi256ELi128ELb1ELb1ELb1ELb1ELb1ELb1EEEEEEEEEvNT_6ParamsE,"a",@progbits
	.sectionflags	@""
	.align	4
.nv.constant0._ZN7cutlass13device_kernelIN5flash11enable_sm90INS1_16FlashAttnFwdSm90INS1_25CollectiveMainloopFwdSm90ILi2EN4cute5tupleIJNS5_1CILi1EEES8_S8_EEENS6_IJNS7_ILi128EEENS7_ILi160EEENS7_ILi192EEEEEELi192ENS_12float_e4m3_tEfNS_4arch4Sm90ELb1ELb0ELb1ELb1ELb0ELb0ELb0ELb1ELb1ELb1ELb1ELb0EEENS1_21CollectiveEpilogueFwdINS6_IJSA_SC_SB_EEES9_NS_10bfloat16_tESG_Li256ELb1ELb1ELb1ELb1EEENS1_36VarlenDynamicPersistentTileSchedulerILi128ELi160ELi256ELi128ELb1ELb1ELb1ELb1ELb1ELb1EEEEEEEEEvNT_6ParamsE:
	.zero		3584


//--------------------- .nv.constant0._ZN7cutlass13device_kernelIN5flash11enable_sm90INS1_16FlashAttnFwdSm90INS1_25CollectiveMainloopFwdSm90ILi2EN4cute5tupleIJNS5_1CILi1EEES8_S8_EEENS6_IJNS7_ILi128EEENS7_ILi160EEENS7_ILi192EEEEEELi192ENS_12float_e4m3_tEfNS_4arch4Sm90ELb1ELb0ELb1ELb1ELb0ELb1ELb0ELb1ELb1ELb1ELb1ELb0EEENS1_21CollectiveEpilogueFwdINS6_IJSA_SC_SB_EEES9_NS_10bfloat16_tESG_Li256ELb1ELb1ELb1ELb1EEENS1_36VarlenDynamicPersistentTileSchedulerILi128ELi160ELi256ELi128ELb1ELb1ELb1ELb1ELb1ELb1EEEEEEEEEvNT_6ParamsE --------------------------
	.section	.nv.constant0._ZN7cutlass13device_kernelIN5flash11enable_sm90INS1_16FlashAttnFwdSm90INS1_25CollectiveMainloopFwdSm90ILi2EN4cute5tupleIJNS5_1CILi1EEES8_S8_EEENS6_IJNS7_ILi128EEENS7_ILi160EEENS7_ILi192EEEEEELi192ENS_12float_e4m3_tEfNS_4arch4Sm90ELb1ELb0ELb1ELb1ELb0ELb1ELb0ELb1ELb1ELb1ELb1ELb0EEENS1_21CollectiveEpilogueFwdINS6_IJSA_SC_SB_EEES9_NS_10bfloat16_tESG_Li256ELb1ELb1ELb1ELb1EEENS1_36VarlenDynamicPersistentTileSchedulerILi128ELi160ELi256ELi128ELb1ELb1ELb1ELb1ELb1ELb1EEEEEEEEEvNT_6ParamsE,"a",@progbits
	.sectionflags	@""
	.align	4
.nv.constant0._ZN7cutlass13device_kernelIN5flash11enable_sm90INS1_16FlashAttnFwdSm90INS1_25CollectiveMainloopFwdSm90ILi2EN4cute5tupleIJNS5_1CILi1EEES8_S8_EEENS6_IJNS7_ILi128EEENS7_ILi160EEENS7_ILi192EEEEEELi192ENS_12float_e4m3_tEfNS_4arch4Sm90ELb1ELb0ELb1ELb1ELb0ELb1ELb0ELb1ELb1ELb1ELb1ELb0EEENS1_21CollectiveEpilogueFwdINS6_IJSA_SC_SB_EEES9_NS_10bfloat16_tESG_Li256ELb1ELb1ELb1ELb1EEENS1_36VarlenDynamicPersistentTileSchedulerILi128ELi160ELi256ELi128ELb1ELb1ELb1ELb1ELb1ELb1EEEEEEEEEvNT_6ParamsE:
	.zero		3584


//--------------------- .nv.constant0._ZN7cutlass13device_kernelIN5flash11enable_sm90INS1_16FlashAttnFwdSm90INS1_25CollectiveMainloopFwdSm90ILi2EN4cute5tupleIJNS5_1CILi1EEES8_S8_EEENS6_IJNS7_ILi128EEENS7_ILi224EEESA_EEELi128ENS_12float_e4m3_tEfNS_4arch4Sm90ELb0ELb0ELb1ELb0ELb0ELb0ELb0ELb1ELb1ELb1ELb1ELb0EEENS1_21CollectiveEpilogueFwdINS6_IJSA_SA_SB_EEES9_NS_10bfloat16_tESF_Li256ELb0ELb1ELb1ELb1EEENS1_19SingleTileSchedulerILb0ELb1ELb1ELi128EEEEEEEEEvNT_6ParamsE --------------------------
	.section	.nv.constant0._ZN7cutlass13device_kernelIN5flash11enable_sm90INS1_16FlashAttnFwdSm90INS1_25CollectiveMainloopFwdSm90ILi2EN4cute5tupleIJNS5_1CILi1EEES8_S8_EEENS6_IJNS7_ILi128EEENS7_ILi224EEESA_EEELi128ENS_12float_e4m3_tEfNS_4arch4Sm90ELb0ELb0ELb1ELb0ELb0ELb0ELb0ELb1ELb1ELb1ELb1ELb0EEENS1_21CollectiveEpilogueFwdINS6_IJSA_SA_SB_EEES9_NS_10bfloat16_tESF_Li256ELb0ELb1ELb1ELb1EEENS1_19SingleTileSchedulerILb0ELb1ELb1ELi128EEEEEEEEEvNT_6ParamsE,"a",@progbits
	.sectionflags	@""
	.align	4
.nv.constant0._ZN7cutlass13device_kernelIN5flash11enable_sm90INS1_16FlashAttnFwdSm90INS1_25CollectiveMainloopFwdSm90ILi2EN4cute5tupleIJNS5_1CILi1EEES8_S8_EEENS6_IJNS7_ILi128EEENS7_ILi224EEESA_EEELi128ENS_12float_e4m3_tEfNS_4arch4Sm90ELb0ELb0ELb1ELb0ELb0ELb0ELb0ELb1ELb1ELb1ELb1ELb0EEENS1_21CollectiveEpilogueFwdINS6_IJSA_SA_SB_EEES9_NS_10bfloat16_tESF_Li256ELb0ELb1ELb1ELb1EEENS1_19SingleTileSchedulerILb0ELb1ELb1ELi128EEEEEEEEEvNT_6ParamsE:
	.zero		3456


//--------------------- .nv.constant0._ZN7cutlass13device_kernelIN5flash11enable_sm90INS1_16FlashAttnFwdSm90INS1_25CollectiveMainloopFwdSm90ILi2EN4cute5tupleIJNS5_1CILi1EEES8_S8_EEENS6_IJNS7_ILi128EEENS7_ILi224EEESA_EEELi128ENS_12float_e4m3_tEfNS_4arch4Sm90ELb0ELb0ELb1ELb1ELb0ELb0ELb0ELb1ELb1ELb1ELb1ELb0EEENS1_21CollectiveEpilogueFwdINS6_IJSA_SA_SB_EEES9_NS_10bfloat16_tESF_Li256ELb1ELb1ELb1ELb1EEENS1_36VarlenDynamicPersistentTileSchedulerILi128ELi224ELi256ELi128ELb1ELb1ELb1ELb0ELb1ELb1EEEEEEEEEvNT_6ParamsE --------------------------
	.section	.nv.constant0._ZN7cutlass13device_kernelIN5flash11enable_sm90INS1_16FlashAttnFwdSm90INS1_25CollectiveMainloopFwdSm90ILi2EN4cute5tupleIJNS5_1CILi1EEES8_S8_EEENS6_IJNS7_ILi128EEENS7_ILi224EEESA_EEELi128ENS_12float_e4m3_tEfNS_4arch4Sm90ELb0ELb0ELb1ELb1ELb0ELb0ELb0ELb1ELb1ELb1ELb1ELb0EEENS1_21CollectiveEpilogueFwdINS6_IJSA_SA_SB_EEES9_NS_10bfloat16_tESF_Li256ELb1ELb1ELb1ELb1EEENS1_36VarlenDynamicPersistentTileSchedulerILi128ELi224ELi256ELi128ELb1ELb1ELb1ELb0ELb1ELb1EEEEEEEEEvNT_6ParamsE,"a",@progbits
	.sectionflags	@""
	.align	4
.nv.constant0._ZN7cutlass13device_kernelIN5flash11enable_sm90INS1_16FlashAttnFwdSm90INS1_25CollectiveMainloopFwdSm90ILi2EN4cute5tupleIJNS5_1CILi1EEES8_S8_EEENS6_IJNS7_ILi128EEENS7_ILi224EEESA_EEELi128ENS_12float_e4m3_tEfNS_4arch4Sm90ELb0ELb0ELb1ELb1ELb0ELb0ELb0ELb1ELb1ELb1ELb1ELb0EEENS1_21CollectiveEpilogueFwdINS6_IJSA_SA_SB_EEES9_NS_10bfloat16_tESF_Li256ELb1ELb1ELb1ELb1EEENS1_36VarlenDynamicPersistentTileSchedulerILi128ELi224ELi256ELi128ELb1ELb1ELb1ELb0ELb1ELb1EEEEEEEEEvNT_6ParamsE:
	.zero		3584


//--------------------- .nv.constant0._ZN7cutlass13device_kernelIN5flash11enable_sm90INS1_16FlashAttnFwdSm90INS1_25CollectiveMainloopFwdSm90ILi2EN4cute5tupleIJNS5_1CILi1EEES8_S8_EEENS6_IJNS7_ILi128EEENS7_ILi224EEESA_EEELi128ENS_12float_e4m3_tEfNS_4arch4Sm90ELb0ELb0ELb1ELb1ELb0ELb1ELb0ELb1ELb1ELb1ELb1ELb0EEENS1_21CollectiveEpilogueFwdINS6_IJSA_SA_SB_EEES9_NS_10bfloat16_tESF_Li256ELb1ELb1ELb1ELb1EEENS1_36VarlenDynamicPersistentTileSchedulerILi128ELi224ELi256ELi128ELb1ELb1ELb1ELb0ELb1ELb1EEEEEEEEEvNT_6ParamsE --------------------------
	.section	.nv.constant0._ZN7cutlass13device_kernelIN5flash11enable_sm90INS1_16FlashAttnFwdSm90INS1_25CollectiveMainloopFwdSm90ILi2EN4cute5tupleIJNS5_1CILi1EEES8_S8_EEENS6_IJNS7_ILi128EEENS7_ILi224EEESA_EEELi128ENS_12float_e4m3_tEfNS_4arch4Sm90ELb0ELb0ELb1ELb1ELb0ELb1ELb0ELb1ELb1ELb1ELb1ELb0EEENS1_21CollectiveEpilogueFwdINS6_IJSA_SA_SB_EEES9_NS_10bfloat16_tESF_Li256ELb1ELb1ELb1ELb1EEENS1_36VarlenDynamicPersistentTileSchedulerILi128ELi224ELi256ELi128ELb1ELb1ELb1ELb0ELb1ELb1EEEEEEEEEvNT_6ParamsE,"a",@progbits
	.sectionflags	@""
	.align	4
.nv.constant0._ZN7cutlass13device_kernelIN5flash11enable_sm90INS1_16FlashAttnFwdSm90INS1_25CollectiveMainloopFwdSm90ILi2EN4cute5tupleIJNS5_1CILi1EEES8_S8_EEENS6_IJNS7_ILi128EEENS7_ILi224EEESA_EEELi128ENS_12float_e4m3_tEfNS_4arch4Sm90ELb0ELb0ELb1ELb1ELb0ELb1ELb0ELb1ELb1ELb1ELb1ELb0EEENS1_21CollectiveEpilogueFwdINS6_IJSA_SA_SB_EEES9_NS_10bfloat16_tESF_Li256ELb1ELb1ELb1ELb1EEENS1_36VarlenDynamicPersistentTileSchedulerILi128ELi224ELi256ELi128ELb1ELb1ELb1ELb0ELb1ELb1EEEEEEEEEvNT_6ParamsE:
	.zero		3584


//--------------------- .nv.constant0._ZN7cutlass13device_kernelIN5flash11enable_sm90INS1_16FlashAttnFwdSm90INS1_25CollectiveMainloopFwdSm90ILi2EN4cute5tupleIJNS5_1CILi1EEES8_S8_EEENS6_IJNS7_ILi128EEENS7_ILi192EEESA_EEELi128ENS_12float_e4m3_tEfNS_4arch4Sm90ELb0ELb1ELb1ELb0ELb0ELb0ELb0ELb1ELb1ELb1ELb1ELb0EEENS1_21CollectiveEpilogueFwdINS6_IJSA_SA_SB_EEES9_NS_10bfloat16_tESF_Li256ELb0ELb1ELb1ELb1EEENS1_19SingleTileSchedulerILb0ELb1ELb1ELi128EEEEEEEEEvNT_6ParamsE --------------------------
	.section	.nv.constant0._ZN7cutlass13device_kernelIN5flash11enable_sm90INS1_16FlashAttnFwdSm90INS1_25CollectiveMainloopFwdSm90ILi2EN4cute5tupleIJNS5_1CILi1EEES8_S8_EEENS6_IJNS7_ILi128EEENS7_ILi192EEESA_EEELi128ENS_12float_e4m3_tEfNS_4arch4Sm90ELb0ELb1ELb1ELb0ELb0ELb0ELb0ELb1ELb1ELb1ELb1ELb0EEENS1_21CollectiveEpilogueFwdINS6_IJSA_SA_SB_EEES9_NS_10bfloat16_tESF_Li256ELb0ELb1ELb1ELb1EEENS1_19SingleTileSchedulerILb0ELb1ELb1ELi128EEEEEEEEEvNT_6ParamsE,"a",@progbits
	.sectionflags	@""
	.align	4
.nv.constant0._ZN7cutlass13device_kernelIN5flash11enable_sm90INS1_16FlashAttnFwdSm90INS1_25CollectiveMainloopFwdSm90ILi2EN4cute5tupleIJNS5_1CILi1EEES8_S8_EEENS6_IJNS7_ILi128EEENS7_ILi192EEESA_EEELi128ENS_12float_e4m3_tEfNS_4arch4Sm90ELb0ELb1ELb1ELb0ELb0ELb0ELb0ELb1ELb1ELb1ELb1ELb0EEENS1_21CollectiveEpilogueFwdINS6_IJSA_SA_SB_EEES9_NS_10bfloat16_tESF_Li256ELb0ELb1ELb1ELb1EEENS1_19SingleTileSchedulerILb0ELb1ELb1ELi128EEEEEEEEEvNT_6ParamsE:
	.zero		3456


//--------------------- .nv.constant0._ZN7cutlass13device_kernelIN5flash11enable_sm90INS1_16FlashAttnFwdSm90INS1_25CollectiveMainloopFwdSm90ILi2EN4cute5tupleIJNS5_1CILi1EEES8_S8_EEENS6_IJNS7_ILi128EEENS7_ILi192EEESA_EEELi128ENS_12float_e4m3_tEfNS_4arch4Sm90ELb0ELb1ELb1ELb1ELb0ELb0ELb0ELb1ELb1ELb1ELb1ELb0EEENS1_21CollectiveEpilogueFwdINS6_IJSA_SA_SB_EEES9_NS_10bfloat16_tESF_Li256ELb1ELb1ELb1ELb1EEENS1_36VarlenDynamicPersistentTileSchedulerILi128ELi192ELi256ELi128ELb1ELb1ELb1ELb1ELb0ELb1EEEEEEEEEvNT_6ParamsE --------------------------
	.section	.nv.constant0._ZN7cutlass13device_kernelIN5flash11enable_sm90INS1_16FlashAttnFwdSm90INS1_25CollectiveMainloopFwdSm90ILi2EN4cute5tupleIJNS5_1CILi1EEES8_S8_EEENS6_IJNS7_ILi128EEENS7_ILi192EEESA_EEELi128ENS_12float_e4m3_tEfNS_4arch4Sm90ELb0ELb1ELb1ELb1ELb0ELb0ELb0ELb1ELb1ELb1ELb1ELb0EEENS1_21CollectiveEpilogueFwdINS6_IJSA_SA_SB_EEES9_NS_10bfloat16_tESF_Li256ELb1ELb1ELb1ELb1EEENS1_36VarlenDynamicPersistentTileSchedulerILi128ELi192ELi256ELi128ELb1ELb1ELb1ELb1ELb0ELb1EEEEEEEEEvNT_6ParamsE,"a",@progbits
	.sectionflags	@""
	.align	4
.nv.constant0._ZN7cutlass13device_kernelIN5flash11enable_sm90INS1_16FlashAttnFwdSm90INS1_25CollectiveMainloopFwdSm90ILi2EN4cute5tupleIJNS5_1CILi1EEES8_S8_EEENS6_IJNS7_ILi128EEENS7_ILi192EEESA_EEELi128ENS_12float_e4m3_tEfNS_4arch4Sm90ELb0ELb1ELb1ELb1ELb0ELb0ELb0ELb1ELb1ELb1ELb1ELb0EEENS1_21CollectiveEpilogueFwdINS6_IJSA_SA_SB_EEES9_NS_10bfloat16_tESF_Li256ELb1ELb1ELb1ELb1EEENS1_36VarlenDynamicPersistentTileSchedulerILi128ELi192ELi256ELi128ELb1ELb1ELb1ELb1ELb0ELb1EEEEEEEEEvNT_6ParamsE:
	.zero		3584


//--------------------- .nv.constant0._ZN7cutlass13device_kernelIN5flash11enable_sm90INS1_16FlashAttnFwdSm90INS1_25CollectiveMainloopFwdSm90ILi2EN4cute5tupleIJNS5_1CILi1EEES8_S8_EEENS6_IJNS7_ILi128EEENS7_ILi192EEESA_EEELi128ENS_12float_e4m3_tEfNS_4arch4Sm90ELb0ELb1ELb1ELb1ELb0ELb1ELb0ELb1ELb1ELb1ELb1ELb0EEENS1_21CollectiveEpilogueFwdINS6_IJSA_SA_SB_EEES9_NS_10bfloat16_tESF_Li256ELb1ELb1ELb1ELb1EEENS1_36VarlenDynamicPersistentTileSchedulerILi128ELi192ELi256ELi128ELb1ELb1ELb1ELb1ELb0ELb1EEEEEEEEEvNT_6ParamsE --------------------------
	.section	.nv.constant0._ZN7cutlass13device_kernelIN5flash11enable_sm90INS1_16FlashAttnFwdSm90INS1_25CollectiveMainloopFwdSm90ILi2EN4cute5tupleIJNS5_1CILi1EEES8_S8_EEENS6_IJNS7_ILi128EEENS7_ILi192EEESA_EEELi128ENS_12float_e4m3_tEfNS_4arch4Sm90ELb0ELb1ELb1ELb1ELb0ELb1ELb0ELb1ELb1ELb1ELb1ELb0EEENS1_21CollectiveEpilogueFwdINS6_IJSA_SA_SB_EEES9_NS_10bfloat16_tESF_Li256ELb1ELb1ELb1ELb1EEENS1_36VarlenDynamicPersistentTileSchedulerILi128ELi192ELi256ELi128ELb1ELb1ELb1ELb1ELb0ELb1EEEEEEEEEvNT_6ParamsE,"a",@progbits
	.sectionflags	@""
	.align	4
.nv.constant0._ZN7cutlass13device_kernelIN5flash11enable_sm90INS1_16FlashAttnFwdSm90INS1_25CollectiveMainloopFwdSm90ILi2EN4cute5tupleIJNS5_1CILi1EEES8_S8_EEENS6_IJNS7_ILi128EEENS7_ILi192EEESA_EEELi128ENS_12float_e4m3_tEfNS_4arch4Sm90ELb0ELb1ELb1ELb1ELb0ELb1ELb0ELb1ELb1ELb1ELb1ELb0EEENS1_21CollectiveEpilogueFwdINS6_IJSA_SA_SB_EEES9_NS_10bfloat16_tESF_Li256ELb1ELb1ELb1ELb1EEENS1_36VarlenDynamicPersistentTileSchedulerILi128ELi192ELi256ELi128ELb1ELb1ELb1ELb1ELb0ELb1EEEEEEEEEvNT_6ParamsE:
	.zero		3584


//--------------------- .nv.constant0._ZN7cutlass13device_kernelIN5flash11enable_sm90INS1_16FlashAttnFwdSm90INS1_25CollectiveMainloopFwdSm90ILi2EN4cute5tupleIJNS5_1CILi1EEES8_S8_EEENS6_IJNS7_ILi128EEENS7_ILi224EEESA_EEELi128ENS_12float_e4m3_tEfNS_4arch4Sm90ELb1ELb0ELb1ELb0ELb0ELb0ELb0ELb1ELb1ELb1ELb1ELb0EEENS1_21CollectiveEpilogueFwdINS6_IJSA_SA_SB_EEES9_NS_10bfloat16_tESF_Li256ELb0ELb1ELb1ELb1EEENS1_19SingleTileSchedulerILb0ELb1ELb1ELi128EEEEEEEEEvNT_6ParamsE --------------------------
	.section	.nv.constant0._ZN7cutlass13device_kernelIN5flash11enable_sm90INS1_16FlashAttnFwdSm90INS1_25CollectiveMainloopFwdSm90ILi2EN4cute5tupleIJNS5_1CILi1EEES8_S8_EEENS6_IJNS7_ILi128EEENS7_ILi224EEESA_EEELi128ENS_12float_e4m3_tEfNS_4arch4Sm90ELb1ELb0ELb1ELb0ELb0ELb0ELb0ELb1ELb1ELb1ELb1ELb0EEENS1_21CollectiveEpilogueFwdINS6_IJSA_SA_SB_EEES9_NS_10bfloat16_tESF_Li256ELb0ELb1ELb1ELb1EEENS1_19SingleTileSchedulerILb0ELb1ELb1ELi128EEEEEEEEEvNT_6ParamsE,"a",@progbits
	.sectionflags	@""
	.align	4
.nv.constant0._ZN7cutlass13device_kernelIN5flash11enable_sm90INS1_16FlashAttnFwdSm90INS1_25CollectiveMainloopFwdSm90ILi2EN4cute5tupleIJNS5_1CILi1EEES8_S8_EEENS6_IJNS7_ILi128EEENS7_ILi224EEESA_EEELi128ENS_12float_e4m3_tEfNS_4arch4Sm90ELb1ELb0ELb1ELb0ELb0ELb0ELb0ELb1ELb1ELb1ELb1ELb0EEENS1_21CollectiveEpilogueFwdINS6_IJSA_SA_SB_EEES9_NS_10bfloat16_tESF_Li256ELb0ELb1ELb1ELb1EEENS1_19SingleTileSchedulerILb0ELb1ELb1ELi128EEEEEEEEEvNT_6ParamsE:
	.zero		3456


//--------------------- .nv.constant0._ZN7cutlass13device_kernelIN5flash11enable_sm90INS1_16FlashAttnFwdSm90INS1_25CollectiveMainloopFwdSm90ILi2EN4cute5tupleIJNS5_1CILi1EEES8_S8_EEENS6_IJNS7_ILi128EEENS7_ILi224EEESA_EEELi128ENS_12float_e4m3_tEfNS_4arch4Sm90ELb1ELb0ELb1ELb1ELb0ELb0ELb0ELb1ELb1ELb1ELb1ELb0EEENS1_21CollectiveEpilogueFwdINS6_IJSA_SA_SB_EEES9_NS_10bfloat16_tESF_Li256ELb1ELb1ELb1ELb1EEENS1_36VarlenDynamicPersistentTileSchedulerILi128ELi224ELi256ELi128ELb1ELb1ELb1ELb1ELb1ELb1EEEEEEEEEvNT_6ParamsE --------------------------
	.section	.nv.constant0._ZN7cutlass13device_kernelIN5flash11enable_sm90INS1_16FlashAttnFwdSm90INS1_25CollectiveMainloopFwdSm90ILi2EN4cute5tupleIJNS5_1CILi1EEES8_S8_EEENS6_IJNS7_ILi128EEENS7_ILi224EEESA_EEELi128ENS_12float_e4m3_tEfNS_4arch4Sm90ELb1ELb0ELb1ELb1ELb0ELb0ELb0ELb1ELb1ELb1ELb1ELb0EEENS1_21CollectiveEpilogueFwdINS6_IJSA_SA_SB_EEES9_NS_10bfloat16_tESF_Li256ELb1ELb1ELb1ELb1EEENS1_36VarlenDynamicPersistentTileSchedulerILi128ELi224ELi256ELi128ELb1ELb1ELb1ELb1ELb1ELb1EEEEEEEEEvNT_6ParamsE,"a",@progbits
	.sectionflags	@""
	.align	4
.nv.constant0._ZN7cutlass13device_kernelIN5flash11enable_sm90INS1_16FlashAttnFwdSm90INS1_25CollectiveMainloopFwdSm90ILi2EN4cute5tupleIJNS5_1CILi1EEES8_S8_EEENS6_IJNS7_ILi128EEENS7_ILi224EEESA_EEELi128ENS_12float_e4m3_tEfNS_4arch4Sm90ELb1ELb0ELb1ELb1ELb0ELb0ELb0ELb1ELb1ELb1ELb1ELb0EEENS1_21CollectiveEpilogueFwdINS6_IJSA_SA_SB_EEES9_NS_10bfloat16_tESF_Li256ELb1ELb1ELb1ELb1EEENS1_36VarlenDynamicPersistentTileSchedulerILi128ELi224ELi256ELi128ELb1ELb1ELb1ELb1ELb1ELb1EEEEEEEEEvNT_6ParamsE:
	.zero		3584


//--------------------- .nv.constant0._ZN7cutlass13device_kernelIN5flash11enable_sm90INS1_16FlashAttnFwdSm90INS1_25CollectiveMainloopFwdSm90ILi2EN4cute5tupleIJNS5_1CILi1EEES8_S8_EEENS6_IJNS7_ILi128EEENS7_ILi224EEESA_EEELi128ENS_12float_e4m3_tEfNS_4arch4Sm90ELb1ELb0ELb1ELb1ELb0ELb1ELb0ELb1ELb1ELb1ELb1ELb0EEENS1_21CollectiveEpilogueFwdINS6_IJSA_SA_SB_EEES9_NS_10bfloat16_tESF_Li256ELb1ELb1ELb1ELb1EEENS1_36VarlenDynamicPersistentTileSchedulerILi128ELi224ELi256ELi128ELb1ELb1ELb1ELb1ELb1ELb1EEEEEEEEEvNT_6ParamsE --------------------------
	.section	.nv.constant0._ZN7cutlass13device_kernelIN5flash11enable_sm90INS1_16FlashAttnFwdSm90INS1_25CollectiveMainloopFwdSm90ILi2EN4cute5tupleIJNS5_1CILi1EEES8_S8_EEENS6_IJNS7_ILi128EEENS7_ILi224EEESA_EEELi128ENS_12float_e4m3_tEfNS_4arch4Sm90ELb1ELb0ELb1ELb1ELb0ELb1ELb0ELb1ELb1ELb1ELb1ELb0EEENS1_21CollectiveEpilogueFwdINS6_IJSA_SA_SB_EEES9_NS_10bfloat16_tESF_Li256ELb1ELb1ELb1ELb1EEENS1_36VarlenDynamicPersistentTileSchedulerILi128ELi224ELi256ELi128ELb1ELb1ELb1ELb1ELb1ELb1EEEEEEEEEvNT_6ParamsE,"a",@progbits
	.sectionflags	@""
	.align	4
.nv.constant0._ZN7cutlass13device_kernelIN5flash11enable_sm90INS1_16FlashAttnFwdSm90INS1_25CollectiveMainloopFwdSm90ILi2EN4cute5tupleIJNS5_1CILi1EEES8_S8_EEENS6_IJNS7_ILi128EEENS7_ILi224EEESA_EEELi128ENS_12float_e4m3_tEfNS_4arch4Sm90ELb1ELb0ELb1ELb1ELb0ELb1ELb0ELb1ELb1ELb1ELb1ELb0EEENS1_21CollectiveEpilogueFwdINS6_IJSA_SA_SB_EEES9_NS_10bfloat16_tESF_Li256ELb1ELb1ELb1ELb1EEENS1_36VarlenDynamicPersistentTileSchedulerILi128ELi224ELi256ELi128ELb1ELb1ELb1ELb1ELb1ELb1EEEEEEEEEvNT_6ParamsE:
	.zero		3584


//--------------------- .nv.constant0._ZN7cutlass13device_kernelIN5flash11enable_sm90INS1_16FlashAttnFwdSm90INS1_25CollectiveMainloopFwdSm90ILi2EN4cute5tupleIJNS5_1CILi1EEES8_S8_EEENS6_IJNS7_ILi192EEENS7_ILi128EEENS7_ILi96EEEEEELi96ENS_12float_e4m3_tEfNS_4arch4Sm90ELb0ELb0ELb1ELb0ELb0ELb0ELb0ELb1ELb1ELb1ELb1ELb0EEENS1_21CollectiveEpilogueFwdINS6_IJSA_SC_SB_EEES9_NS_10bfloat16_tESG_Li384ELb0ELb1ELb1ELb1EEENS1_19SingleTileSchedulerILb0ELb1ELb1ELi192EEEEEEEEEvNT_6ParamsE --------------------------
	.section	.nv.constant0._ZN7cutlass13device_kernelIN5flash11enable_sm90INS1_16FlashAttnFwdSm90INS1_25CollectiveMainloopFwdSm90ILi2EN4cute5tupleIJNS5_1CILi1EEES8_S8_EEENS6_IJNS7_ILi192EEENS7_ILi128EEENS7_ILi96EEEEEELi96ENS_12float_e4m3_tEfNS_4arch4Sm90ELb0ELb0ELb1ELb0ELb0ELb0ELb0ELb1ELb1ELb1ELb1ELb0EEENS1_21CollectiveEpilogueFwdINS6_IJSA_SC_SB_EEES9_NS_10bfloat16_tESG_Li384ELb0ELb1ELb1ELb1EEENS1_19SingleTileSchedulerILb0ELb1ELb1ELi192EEEEEEEEEvNT_6ParamsE,"a",@progbits
	.sectionflags	@""
	.align	4
.nv.constant0._ZN7cutlass13device_kernelIN5flash11enable_sm90INS1_16FlashAttnFwdSm90INS1_25CollectiveMainloopFwdSm90ILi2EN4cute5tupleIJNS5_1CILi1EEES8_S8_EEENS6_IJNS7_ILi192EEENS7_ILi128EEENS7_ILi96EEEEEELi96ENS_12float_e4m3_tEfNS_4arch4Sm90ELb0ELb0ELb1ELb0ELb0ELb0ELb0ELb1ELb1ELb1ELb1ELb0EEENS1_21CollectiveEpilogueFwdINS6_IJSA_SC_SB_EEES9_NS_10bfloat16_tESG_Li384ELb0ELb1ELb1ELb1EEENS1_19SingleTileSchedulerILb0ELb1ELb1ELi192EEEEEEEEEvNT_6ParamsE:
	.zero		3456


//--------------------- .nv.constant0._ZN7cutlass13device_kernelIN5flash11enable_sm90INS1_16FlashAttnFwdSm90INS1_25CollectiveMainloopFwdSm90ILi2EN4cute5tupleIJNS5_1CILi1EEES8_S8_EEENS6_IJNS7_ILi192EEENS7_ILi128EEENS7_ILi96EEEEEELi96ENS_12float_e4m3_tEfNS_4arch4Sm90ELb0ELb0ELb1ELb1ELb0ELb0ELb0ELb1ELb1ELb1ELb1ELb0EEENS1_21CollectiveEpilogueFwdINS6_IJSA_SC_SB_EEES9_NS_10bfloat16_tESG_Li384ELb1ELb1ELb1ELb1EEENS1_36VarlenDynamicPersistentTileSchedulerILi192ELi128ELi384ELi128ELb1ELb1ELb1ELb0ELb1ELb1EEEEEEEEEvNT_6ParamsE --------------------------
	.section	.nv.constant0._ZN7cutlass13device_kernelIN5flash11enable_sm90INS1_16FlashAttnFwdSm90INS1_25CollectiveMainloopFwdSm90ILi2EN4cute5tupleIJNS5_1CILi1EEES8_S8_EEENS6_IJNS7_ILi192EEENS7_ILi128EEENS7_ILi96EEEEEELi96ENS_12float_e4m3_tEfNS_4arch4Sm90ELb0ELb0ELb1ELb1ELb0ELb0ELb0ELb1ELb1ELb1ELb1ELb0EEENS1_21CollectiveEpilogueFwdINS6_IJSA_SC_SB_EEES9_NS_10bfloat16_tESG_Li384ELb1ELb1ELb1ELb1EEENS1_36VarlenDynamicPersistentTileSchedulerILi192ELi128ELi384ELi128ELb1ELb1ELb1ELb0ELb1ELb1EEEEEEEEEvNT_6ParamsE,"a",@progbits
	.sectionflags	@""
	.align	4
.nv.constant0._ZN7cutlass13device_kernelIN5flash11enable_sm90INS1_16FlashAttnFwdSm90INS1_25CollectiveMainloopFwdSm90ILi2EN4cute5tupleIJNS5_1CILi1EEES8_S8_EEENS6_IJNS7_ILi192EEENS7_ILi128EEENS7_ILi96EEEEEELi96ENS_12float_e4m3_tEfNS_4arch4Sm90ELb0ELb0ELb1ELb1ELb0ELb0ELb0ELb1ELb1ELb1ELb1ELb0EEENS1_21CollectiveEpilogueFwdINS6_IJSA_SC_SB_EEES9_NS_10bfloat16_tESG_Li384ELb1ELb1ELb1ELb1EEENS1_36VarlenDynamicPersistentTileSchedulerILi192ELi128ELi384ELi128ELb1ELb1ELb1ELb0ELb1ELb1EEEEEEEEEvNT_6ParamsE:
	.zero		3584


//--------------------- .nv.constant0._ZN7cutlass13device_kernelIN5flash11enable_sm90INS1_16FlashAttnFwdSm90INS1_25CollectiveMainloopFwdSm90ILi2EN4cute5tupleIJNS5_1CILi1EEES8_S8_EEENS6_IJNS7_ILi192EEENS7_ILi128EEENS7_ILi96EEEEEELi96ENS_12float_e4m3_tEfNS_4arch4Sm90ELb0ELb0ELb1ELb1ELb0ELb1ELb0ELb1ELb1ELb1ELb1ELb0EEENS1_21CollectiveEpilogueFwdINS6_IJSA_SC_SB_EEES9_NS_10bfloat16_tESG_Li384ELb1ELb1ELb1ELb1EEENS1_36VarlenDynamicPersistentTileSchedulerILi192ELi128ELi384ELi128ELb1ELb1ELb1ELb0ELb1ELb1EEEEEEEEEvNT_6ParamsE --------------------------
	.section	.nv.constant0._ZN7cutlass13device_kernelIN5flash11enable_sm90INS1_16FlashAttnFwdSm90INS1_25CollectiveMainloopFwdSm90ILi2EN4cute5tupleIJNS5_1CILi1EEES8_S8_EEENS6_IJNS7_ILi192EEENS7_ILi128EEENS7_ILi96EEEEEELi96ENS_12float_e4m3_tEfNS_4arch4Sm90ELb0ELb0ELb1ELb1ELb0ELb1ELb0ELb1ELb1ELb1ELb1ELb0EEENS1_21CollectiveEpilogueFwdINS6_IJSA_SC_SB_EEES9_NS_10bfloat16_tESG_Li384ELb1ELb1ELb1ELb1EEENS1_36VarlenDynamicPersistentTileSchedulerILi192ELi128ELi384ELi128ELb1ELb1ELb1ELb0ELb1ELb1EEEEEEEEEvNT_6ParamsE,"a",@progbits
	.sectionflags	@""
	.align	4
.nv.constant0._ZN7cutlass13device_kernelIN5flash11enable_sm90INS1_16FlashAttnFwdSm90INS1_25CollectiveMainloopFwdSm90ILi2EN4cute5tupleIJNS5_1CILi1EEES8_S8_EEENS6_IJNS7_ILi192EEENS7_ILi128EEENS7_ILi96EEEEEELi96ENS_12float_e4m3_tEfNS_4arch4Sm90ELb0ELb0ELb1ELb1ELb0ELb1ELb0ELb1ELb1ELb1ELb1ELb0EEENS1_21CollectiveEpilogueFwdINS6_IJSA_SC_SB_EEES9_NS_10bfloat16_tESG_Li384ELb1ELb1ELb1ELb1EEENS1_36VarlenDynamicPersistentTileSchedulerILi192ELi128ELi384ELi128ELb1ELb1ELb1ELb0ELb1ELb1EEEEEEEEEvNT_6ParamsE:
	.zero		3584


//--------------------- .nv.constant0._ZN7cutlass13device_kernelIN5flash11enable_sm90INS1_16FlashAttnFwdSm90INS1_25CollectiveMainloopFwdSm90ILi2EN4cute5tupleIJNS5_1CILi1EEES8_S8_EEENS6_IJNS7_ILi192EEENS7_ILi128EEENS7_ILi96EEEEEELi96ENS_12float_e4m3_tEfNS_4arch4Sm90ELb0ELb1ELb1ELb0ELb0ELb0ELb0ELb1ELb1ELb1ELb1ELb0EEENS1_21CollectiveEpilogueFwdINS6_IJSA_SC_SB_EEES9_NS_10bfloat16_tESG_Li384ELb0ELb1ELb1ELb1EEENS1_19SingleTileSchedulerILb0ELb1ELb1ELi192EEEEEEEEEvNT_6ParamsE --------------------------
	.section	.nv.constant0._ZN7cutlass13device_kernelIN5flash11enable_sm90INS1_16FlashAttnFwdSm90INS1_25CollectiveMainloopFwdSm90ILi2EN4cute5tupleIJNS5_1CILi1EEES8_S8_EEENS6_IJNS7_ILi192EEENS7_ILi128EEENS7_ILi96EEEEEELi96ENS_12float_e4m3_tEfNS_4arch4Sm90ELb0ELb1ELb1ELb0ELb0ELb0ELb0ELb1ELb1ELb1ELb1ELb0EEENS1_21CollectiveEpilogueFwdINS6_IJSA_SC_SB_EEES9_NS_10bfloat16_tESG_Li384ELb0ELb1ELb1ELb1EEENS1_19SingleTileSchedulerILb0ELb1ELb1ELi192EEEEEEEEEvNT_6ParamsE,"a",@progbits
	.sectionflags	@""
	.align	4
.nv.constant0._ZN7cutlass13device_kernelIN5flash11enable_sm90INS1_16FlashAttnFwdSm90INS1_25CollectiveMainloopFwdSm90ILi2EN4cute5tupleIJNS5_1CILi1EEES8_S8_EEENS6_IJNS7_ILi192EEENS7_ILi128EEENS7_ILi96EEEEEELi96ENS_12float_e4m3_tEfNS_4arch4Sm90ELb0ELb1ELb1ELb0ELb0ELb0ELb0ELb1ELb1ELb1ELb1ELb0EEENS1_21CollectiveEpilogueFwdINS6_IJSA_SC_SB_EEES9_NS_10bfloat16_tESG_Li384ELb0ELb1ELb1ELb1EEENS1_19SingleTileSchedulerILb0ELb1ELb1ELi192EEEEEEEEEvNT_6ParamsE:
	.zero		3456


//--------------------- .nv.constant0._ZN7cutlass13device_kernelIN5flash11enable_sm90INS1_16FlashAttnFwdSm90INS1_25CollectiveMainloopFwdSm90ILi2EN4cute5tupleIJNS5_1CILi1EEES8_S8_EEENS6_IJNS7_ILi192EEENS7_ILi128EEENS7_ILi96EEEEEELi96ENS_12float_e4m3_tEfNS_4arch4Sm90ELb0ELb1ELb1ELb1ELb0ELb0ELb0ELb1ELb1ELb1ELb1ELb0EEENS1_21CollectiveEpilogueFwdINS6_IJSA_SC_SB_EEES9_NS_10bfloat16_tESG_Li384ELb1ELb1ELb1ELb1EEENS1_36VarlenDynamicPersistentTileSchedulerILi192ELi128ELi384ELi128ELb1ELb1ELb1ELb1ELb0ELb1EEEEEEEEEvNT_6ParamsE --------------------------
	.section	.nv.constant0._ZN7cutlass13device_kernelIN5flash11enable_sm90INS1_16FlashAttnFwdSm90INS1_25CollectiveMainloopFwdSm90ILi2EN4cute5tupleIJNS5_1CILi1EEES8_S8_EEENS6_IJNS7_ILi192EEENS7_ILi128EEENS7_ILi96EEEEEELi96ENS_12float_e4m3_tEfNS_4arch4Sm90ELb0ELb1ELb1ELb1ELb0ELb0ELb0ELb1ELb1ELb1ELb1ELb0EEENS1_21CollectiveEpilogueFwdINS6_IJSA_SC_SB_EEES9_NS_10bfloat16_tESG_Li384ELb1ELb1ELb1ELb1EEENS1_36VarlenDynamicPersistentTileSchedulerILi192ELi128ELi384ELi128ELb1ELb1ELb1ELb1ELb0ELb1EEEEEEEEEvNT_6ParamsE,"a",@progbits
	.sectionflags	@""
	.align	4
.nv.constant0._ZN7cutlass13device_kernelIN5flash11enable_sm90INS1_16FlashAttnFwdSm90INS1_25CollectiveMainloopFwdSm90ILi2EN4cute5tupleIJNS5_1CILi1EEES8_S8_EEENS6_IJNS7_ILi192EEENS7_ILi128EEENS7_ILi96EEEEEELi96ENS_12float_e4m3_tEfNS_4arch4Sm90ELb0ELb1ELb1ELb1ELb0ELb0ELb0ELb1ELb1ELb1ELb1ELb0EEENS1_21CollectiveEpilogueFwdINS6_IJSA_SC_SB_EEES9_NS_10bfloat16_tESG_Li384ELb1ELb1ELb1ELb1EEENS1_36VarlenDynamicPersistentTileSchedulerILi192ELi128ELi384ELi128ELb1ELb1ELb1ELb1ELb0ELb1EEEEEEEEEvNT_6ParamsE:
	.zero		3584


//--------------------- .nv.constant0._ZN7cutlass13device_kernelIN5flash11enable_sm90INS1_16FlashAttnFwdSm90INS1_25CollectiveMainloopFwdSm90ILi2EN4cute5tupleIJNS5_1CILi1EEES8_S8_EEENS6_IJNS7_ILi192EEENS7_ILi128EEENS7_ILi96EEEEEELi96ENS_12float_e4m3_tEfNS_4arch4Sm90ELb0ELb1ELb1ELb1ELb0ELb1ELb0ELb1ELb1ELb1ELb1ELb0EEENS1_21CollectiveEpilogueFwdINS6_IJSA_SC_SB_EEES9_NS_10bfloat16_tESG_Li384ELb1ELb1ELb1ELb1EEENS1_36VarlenDynamicPersistentTileSchedulerILi192ELi128ELi384ELi128ELb1ELb1ELb1ELb1ELb0ELb1EEEEEEEEEvNT_6ParamsE --------------------------
	.section	.nv.constant0._ZN7cutlass13device_kernelIN5flash11enable_sm90INS1_16FlashAttnFwdSm90INS1_25CollectiveMainloopFwdSm90ILi2EN4cute5tupleIJNS5_1CILi1EEES8_S8_EEENS6_IJNS7_ILi192EEENS7_ILi128EEENS7_ILi96EEEEEELi96ENS_12float_e4m3_tEfNS_4arch4Sm90ELb0ELb1ELb1ELb1ELb0ELb1ELb0ELb1ELb1ELb1ELb1ELb0EEENS1_21CollectiveEpilogueFwdINS6_IJSA_SC_SB_EEES9_NS_10bfloat16_tESG_Li384ELb1ELb1ELb1ELb1EEENS1_36VarlenDynamicPersistentTileSchedulerILi192ELi128ELi384ELi128ELb1ELb1ELb1ELb1ELb0ELb1EEEEEEEEEvNT_6ParamsE,"a",@progbits
	.sectionflags	@""
	.align	4
.nv.constant0._ZN7cutlass13device_kernelIN5flash11enable_sm90INS1_16FlashAttnFwdSm90INS1_25CollectiveMainloopFwdSm90ILi2EN4cute5tupleIJNS5_1CILi1EEES8_S8_EEENS6_IJNS7_ILi192EEENS7_ILi128EEENS7_ILi96EEEEEELi96ENS_12float_e4m3_tEfNS_4arch4Sm90ELb0ELb1ELb1ELb1ELb0ELb1ELb0ELb1ELb1ELb1ELb1ELb0EEENS1_21CollectiveEpilogueFwdINS6_IJSA_SC_SB_EEES9_NS_10bfloat16_tESG_Li384ELb1ELb1ELb1ELb1EEENS1_36VarlenDynamicPersistentTileSchedulerILi192ELi128ELi384ELi128ELb1ELb1ELb1ELb1ELb0ELb1EEEEEEEEEvNT_6ParamsE:
	.zero		3584


//--------------------- .nv.constant0._ZN7cutlass13device_kernelIN5flash11enable_sm90INS1_16FlashAttnFwdSm90INS1_25CollectiveMainloopFwdSm90ILi2EN4cute5tupleIJNS5_1CILi1EEES8_S8_EEENS6_IJNS7_ILi192EEENS7_ILi128EEENS7_ILi96EEEEEELi96ENS_12float_e4m3_tEfNS_4arch4Sm90ELb1ELb0ELb1ELb0ELb0ELb0ELb0ELb1ELb1ELb1ELb1ELb0EEENS1_21CollectiveEpilogueFwdINS6_IJSA_SC_SB_EEES9_NS_10bfloat16_tESG_Li384ELb0ELb1ELb1ELb1EEENS1_19SingleTileSchedulerILb0ELb1ELb1ELi192EEEEEEEEEvNT_6ParamsE --------------------------
	.section	.nv.constant0._ZN7cutlass13device_kernelIN5flash11enable_sm90INS1_16FlashAttnFwdSm90INS1_25CollectiveMainloopFwdSm90ILi2EN4cute5tupleIJNS5_1CILi1EEES8_S8_EEENS6_IJNS7_ILi192EEENS7_ILi128EEENS7_ILi96EEEEEELi96ENS_12float_e4m3_tEfNS_4arch4Sm90ELb1ELb0ELb1ELb0ELb0ELb0ELb0ELb1ELb1ELb1ELb1ELb0EEENS1_21CollectiveEpilogueFwdINS6_IJSA_SC_SB_EEES9_NS_10bfloat16_tESG_Li384ELb0ELb1ELb1ELb1EEENS1_19SingleTileSchedulerILb0ELb1ELb1ELi192EEEEEEEEEvNT_6ParamsE,"a",@progbits
	.sectionflags	@""
	.align	4
.nv.constant0._ZN7cutlass13device_kernelIN5flash11enable_sm90INS1_16FlashAttnFwdSm90INS1_25CollectiveMainloopFwdSm90ILi2EN4cute5tupleIJNS5_1CILi1EEES8_S8_EEENS6_IJNS7_ILi192EEENS7_ILi128EEENS7_ILi96EEEEEELi96ENS_12float_e4m3_tEfNS_4arch4Sm90ELb1ELb0ELb1ELb0ELb0ELb0ELb0ELb1ELb1ELb1ELb1ELb0EEENS1_21CollectiveEpilogueFwdINS6_IJSA_SC_SB_EEES9_NS_10bfloat16_tESG_Li384ELb0ELb1ELb1ELb1EEENS1_19SingleTileSchedulerILb0ELb1ELb1ELi192EEEEEEEEEvNT_6ParamsE:
	.zero		3456


//--------------------- .nv.constant0._ZN7cutlass13device_kernelIN5flash11enable_sm90INS1_16FlashAttnFwdSm90INS1_25CollectiveMainloopFwdSm90ILi2EN4cute5tupleIJNS5_1CILi1EEES8_S8_EEENS6_IJNS7_ILi192EEENS7_ILi128EEENS7_ILi96EEEEEELi96ENS_12float_e4m3_tEfNS_4arch4Sm90ELb1ELb0ELb1ELb1ELb0ELb0ELb0ELb1ELb1ELb1ELb1ELb0EEENS1_21CollectiveEpilogueFwdINS6_IJSA_SC_SB_EEES9_NS_10bfloat16_tESG_Li384ELb1ELb1ELb1ELb1EEENS1_36VarlenDynamicPersistentTileSchedulerILi192ELi128ELi384ELi128ELb1ELb1ELb1ELb1ELb1ELb1EEEEEEEEEvNT_6ParamsE --------------------------
	.section	.nv.constant0._ZN7cutlass13device_kernelIN5flash11enable_sm90INS1_16FlashAttnFwdSm90INS1_25CollectiveMainloopFwdSm90ILi2EN4cute5tupleIJNS5_1CILi1EEES8_S8_EEENS6_IJNS7_ILi192EEENS7_ILi128EEENS7_ILi96EEEEEELi96ENS_12float_e4m3_tEfNS_4arch4Sm90ELb1ELb0ELb1ELb1ELb0ELb0ELb0ELb1ELb1ELb1ELb1ELb0EEENS1_21CollectiveEpilogueFwdINS6_IJSA_SC_SB_EEES9_NS_10bfloat16_tESG_Li384ELb1ELb1ELb1ELb1EEENS1_36VarlenDynamicPersistentTileSchedulerILi192ELi128ELi384ELi128ELb1ELb1ELb1ELb1ELb1ELb1EEEEEEEEEvNT_6ParamsE,"a",@progbits
	.sectionflags	@""
	.align	4
.nv.constant0._ZN7cutlass13device_kernelIN5flash11enable_sm90INS1_16FlashAttnFwdSm90INS1_25CollectiveMainloopFwdSm90ILi2EN4cute5tupleIJNS5_1CILi1EEES8_S8_EEENS6_IJNS7_ILi192EEENS7_ILi128EEENS7_ILi96EEEEEELi96ENS_12float_e4m3_tEfNS_4arch4Sm90ELb1ELb0ELb1ELb1ELb0ELb0ELb0ELb1ELb1ELb1ELb1ELb0EEENS1_21CollectiveEpilogueFwdINS6_IJSA_SC_SB_EEES9_NS_10bfloat16_tESG_Li384ELb1ELb1ELb1ELb1EEENS1_36VarlenDynamicPersistentTileSchedulerILi192ELi128ELi384ELi128ELb1ELb1ELb1ELb1ELb1ELb1EEEEEEEEEvNT_6ParamsE:
	.zero		3584


//--------------------- .nv.constant0._ZN7cutlass13device_kernelIN5flash11enable_sm90INS1_16FlashAttnFwdSm90INS1_25CollectiveMainloopFwdSm90ILi2EN4cute5tupleIJNS5_1CILi1EEES8_S8_EEENS6_IJNS7_ILi192EEENS7_ILi128EEENS7_ILi96EEEEEELi96ENS_12float_e4m3_tEfNS_4arch4Sm90ELb1ELb0ELb1ELb1ELb0ELb1ELb0ELb1ELb1ELb1ELb1ELb0EEENS1_21CollectiveEpilogueFwdINS6_IJSA_SC_SB_EEES9_NS_10bfloat16_tESG_Li384ELb1ELb1ELb1ELb1EEENS1_36VarlenDynamicPersistentTileSchedulerILi192ELi128ELi384ELi128ELb1ELb1ELb1ELb1ELb1ELb1EEEEEEEEEvNT_6ParamsE --------------------------
	.section	.nv.constant0._ZN7cutlass13device_kernelIN5flash11enable_sm90INS1_16FlashAttnFwdSm90INS1_25CollectiveMainloopFwdSm90ILi2EN4cute5tupleIJNS5_1CILi1EEES8_S8_EEENS6_IJNS7_ILi192EEENS7_ILi128EEENS7_ILi96EEEEEELi96ENS_12float_e4m3_tEfNS_4arch4Sm90ELb1ELb0ELb1ELb1ELb0ELb1ELb0ELb1ELb1ELb1ELb1ELb0EEENS1_21CollectiveEpilogueFwdINS6_IJSA_SC_SB_EEES9_NS_10bfloat16_tESG_Li384ELb1ELb1ELb1ELb1EEENS1_36VarlenDynamicPersistentTileSchedulerILi192ELi128ELi384ELi128ELb1ELb1ELb1ELb1ELb1ELb1EEEEEEEEEvNT_6ParamsE,"a",@progbits
	.sectionflags	@""
	.align	4
.nv.constant0._ZN7cutlass13device_kernelIN5flash11enable_sm90INS1_16FlashAttnFwdSm90INS1_25CollectiveMainloopFwdSm90ILi2EN4cute5tupleIJNS5_1CILi1EEES8_S8_EEENS6_IJNS7_ILi192EEENS7_ILi128EEENS7_ILi96EEEEEELi96ENS_12float_e4m3_tEfNS_4arch4Sm90ELb1ELb0ELb1ELb1ELb0ELb1ELb0ELb1ELb1ELb1ELb1ELb0EEENS1_21CollectiveEpilogueFwdINS6_IJSA_SC_SB_EEES9_NS_10bfloat16_tESG_Li384ELb1ELb1ELb1ELb1EEENS1_36VarlenDynamicPersistentTileSchedulerILi192ELi128ELi384ELi128ELb1ELb1ELb1ELb1ELb1ELb1EEEEEEEEEvNT_6ParamsE:
	.zero		3584


//--------------------- .nv.constant0._ZN7cutlass13device_kernelIN5flash11enable_sm90INS1_16FlashAttnFwdSm90INS1_25CollectiveMainloopFwdSm90ILi2EN4cute5tupleIJNS5_1CILi1EEES8_S8_EEENS6_IJNS7_ILi192EEENS7_ILi160EEENS7_ILi64EEEEEELi64ENS_12float_e4m3_tEfNS_4arch4Sm90ELb0ELb0ELb1ELb0ELb0ELb0ELb0ELb1ELb1ELb1ELb1ELb0EEENS1_21CollectiveEpilogueFwdINS6_IJSA_SC_SB_EEES9_NS_10bfloat16_tESG_Li384ELb0ELb1ELb1ELb1EEENS1_19SingleTileSchedulerILb0ELb1ELb1ELi192EEEEEEEEEvNT_6ParamsE --------------------------
	.section	.nv.constant0._ZN7cutlass13device_kernelIN5flash11enable_sm90INS1_16FlashAttnFwdSm90INS1_25CollectiveMainloopFwdSm90ILi2EN4cute5tupleIJNS5_1CILi1EEES8_S8_EEENS6_IJNS7_ILi192EEENS7_ILi160EEENS7_ILi64EEEEEELi64ENS_12float_e4m3_tEfNS_4arch4Sm90ELb0ELb0ELb1ELb0ELb0ELb0ELb0ELb1ELb1ELb1ELb1ELb0EEENS1_21CollectiveEpilogueFwdINS6_IJSA_SC_SB_EEES9_NS_10bfloat16_tESG_Li384ELb0ELb1ELb1ELb1EEENS1_19SingleTileSchedulerILb0ELb1ELb1ELi192EEEEEEEEEvNT_6ParamsE,"a",@progbits
	.sectionflags	@""
	.align	4
.nv.constant0._ZN7cutlass13device_kernelIN5flash11enable_sm90INS1_16FlashAttnFwdSm90INS1_25CollectiveMainloopFwdSm90ILi2EN4cute5tupleIJNS5_1CILi1EEES8_S8_EEENS6_IJNS7_ILi192EEENS7_ILi160EEENS7_ILi64EEEEEELi64ENS_12float_e4m3_tEfNS_4arch4Sm90ELb0ELb0ELb1ELb0ELb0ELb0ELb0ELb1ELb1ELb1ELb1ELb0EEENS1_21CollectiveEpilogueFwdINS6_IJSA_SC_SB_EEES9_NS_10bfloat16_tESG_Li384ELb0ELb1ELb1ELb1EEENS1_19SingleTileSchedulerILb0ELb1ELb1ELi192EEEEEEEEEvNT_6ParamsE:
	.zero		3456


//--------------------- .nv.constant0._ZN7cutlass13device_kernelIN5flash11enable_sm90INS1_16FlashAttnFwdSm90INS1_25CollectiveMainloopFwdSm90ILi2EN4cute5tupleIJNS5_1CILi1EEES8_S8_EEENS6_IJNS7_ILi192EEENS7_ILi160EEENS7_ILi64EEEEEELi64ENS_12float_e4m3_tEfNS_4arch4Sm90ELb0ELb0ELb1ELb1ELb0ELb0ELb0ELb1ELb1ELb1ELb1ELb0EEENS1_21CollectiveEpilogueFwdINS6_IJSA_SC_SB_EEES9_NS_10bfloat16_tESG_Li384ELb1ELb1ELb1ELb1EEENS1_36VarlenDynamicPersistentTileSchedulerILi192ELi160ELi384ELi128ELb1ELb1ELb1ELb0ELb1ELb1EEEEEEEEEvNT_6ParamsE --------------------------
	.section	.nv.constant0._ZN7cutlass13device_kernelIN5flash11enable_sm90INS1_16FlashAttnFwdSm90INS1_25CollectiveMainloopFwdSm90ILi2EN4cute5tupleIJNS5_1CILi1EEES8_S8_EEENS6_IJNS7_ILi192EEENS7_ILi160EEENS7_ILi64EEEEEELi64ENS_12float_e4m3_tEfNS_4arch4Sm90ELb0ELb0ELb1ELb1ELb0ELb0ELb0ELb1ELb1ELb1ELb1ELb0EEENS1_21CollectiveEpilogueFwdINS6_IJSA_SC_SB_EEES9_NS_10bfloat16_tESG_Li384ELb1ELb1ELb1ELb1EEENS1_36VarlenDynamicPersistentTileSchedulerILi192ELi160ELi384ELi128ELb1ELb1ELb1ELb0ELb1ELb1EEEEEEEEEvNT_6ParamsE,"a",@progbits
	.sectionflags	@""
	.align	4
.nv.constant0._ZN7cutlass13device_kernelIN5flash11enable_sm90INS1_16FlashAttnFwdSm90INS1_25CollectiveMainloopFwdSm90ILi2EN4cute5tupleIJNS5_1CILi1EEES8_S8_EEENS6_IJNS7_ILi192EEENS7_ILi160EEENS7_ILi64EEEEEELi64ENS_12float_e4m3_tEfNS_4arch4Sm90ELb0ELb0ELb1ELb1ELb0ELb0ELb0ELb1ELb1ELb1ELb1ELb0EEENS1_21CollectiveEpilogueFwdINS6_IJSA_SC_SB_EEES9_NS_10bfloat16_tESG_Li384ELb1ELb1ELb1ELb1EEENS1_36VarlenDynamicPersistentTileSchedulerILi192ELi160ELi384ELi128ELb1ELb1ELb1ELb0ELb1ELb1EEEEEEEEEvNT_6ParamsE:
	.zero		3584


//--------------------- .nv.constant0._ZN7cutlass13device_kernelIN5flash11enable_sm90INS1_16FlashAttnFwdSm90INS1_25CollectiveMainloopFwdSm90ILi2EN4cute5tupleIJNS5_1CILi1EEES8_S8_EEENS6_IJNS7_ILi192EEENS7_ILi160EEENS7_ILi64EEEEEELi64ENS_12float_e4m3_tEfNS_4arch4Sm90ELb0ELb0ELb1ELb1ELb0ELb1ELb0ELb1ELb1ELb1ELb1ELb0EEENS1_21CollectiveEpilogueFwdINS6_IJSA_SC_SB_EEES9_NS_10bfloat16_tESG_Li384ELb1ELb1ELb1ELb1EEENS1_36VarlenDynamicPersistentTileSchedulerILi192ELi160ELi384ELi128ELb1ELb1ELb1ELb0ELb1ELb1EEEEEEEEEvNT_6ParamsE --------------------------
	.section	.nv.constant0._ZN7cutlass13device_kernelIN5flash11enable_sm90INS1_16FlashAttnFwdSm90INS1_25CollectiveMainloopFwdSm90ILi2EN4cute5tupleIJNS5_1CILi1EEES8_S8_EEENS6_IJNS7_ILi192EEENS7_ILi160EEENS7_ILi64EEEEEELi64ENS_12float_e4m3_tEfNS_4arch4Sm90ELb0ELb0ELb1ELb1ELb0ELb1ELb0ELb1ELb1ELb1ELb1ELb0EEENS1_21CollectiveEpilogueFwdINS6_IJSA_SC_SB_EEES9_NS_10bfloat16_tESG_Li384ELb1ELb1ELb1ELb1EEENS1_36VarlenDynamicPersistentTileSchedulerILi192ELi160ELi384ELi128ELb1ELb1ELb1ELb0ELb1ELb1EEEEEEEEEvNT_6ParamsE,"a",@progbits
	.sectionflags	@""
	.align	4
.nv.constant0._ZN7cutlass13device_kernelIN5flash11enable_sm90INS1_16FlashAttnFwdSm90INS1_25CollectiveMainloopFwdSm90ILi2EN4cute5tupleIJNS5_1CILi1EEES8_S8_EEENS6_IJNS7_ILi192EEENS7_ILi160EEENS7_ILi64EEEEEELi64ENS_12float_e4m3_tEfNS_4arch4Sm90ELb0ELb0ELb1ELb1ELb0ELb1ELb0ELb1ELb1ELb1ELb1ELb0EEENS1_21CollectiveEpilogueFwdINS6_IJSA_SC_SB_EEES9_NS_10bfloat16_tESG_Li384ELb1ELb1ELb1ELb1EEENS1_36VarlenDynamicPersistentTileSchedulerILi192ELi160ELi384ELi128ELb1ELb1ELb1ELb0ELb1ELb1EEEEEEEEEvNT_6ParamsE:
	.zero		3584


//--------------------- .nv.constant0._ZN7cutlass13device_kernelIN5flash11enable_sm90INS1_16FlashAttnFwdSm90INS1_25CollectiveMainloopFwdSm90ILi2EN4cute5tupleIJNS5_1CILi1EEES8_S8_EEENS6_IJNS7_ILi192EEENS7_ILi160EEENS7_ILi64EEEEEELi64ENS_12float_e4m3_tEfNS_4arch4Sm90ELb0ELb1ELb1ELb0ELb0ELb0ELb0ELb1ELb1ELb1ELb1ELb0EEENS1_21CollectiveEpilogueFwdINS6_IJSA_SC_SB_EEES9_NS_10bfloat16_tESG_Li384ELb0ELb1ELb1ELb1EEENS1_19SingleTileSchedulerILb0ELb1ELb1ELi192EEEEEEEEEvNT_6ParamsE --------------------------
	.section	.nv.constant0._ZN7cutlass13device_kernelIN5flash11enable_sm90INS1_16FlashAttnFwdSm90INS1_25CollectiveMainloopFwdSm90ILi2EN4cute5tupleIJNS5_1CILi1EEES8_S8_EEENS6_IJNS7_ILi192EEENS7_ILi160EEENS7_ILi64EEEEEELi64ENS_12float_e4m3_tEfNS_4arch4Sm90ELb0ELb1ELb1ELb0ELb0ELb0ELb0ELb1ELb1ELb1ELb1ELb0EEENS1_21CollectiveEpilogueFwdINS6_IJSA_SC_SB_EEES9_NS_10bfloat16_tESG_Li384ELb0ELb1ELb1ELb1EEENS1_19SingleTileSchedulerILb0ELb1ELb1ELi192EEEEEEEEEvNT_6ParamsE,"a",@progbits
	.sectionflags	@""
	.align	4
.nv.constant0._ZN7cutlass13device_kernelIN5flash11enable_sm90INS1_16FlashAttnFwdSm90INS1_25CollectiveMainloopFwdSm90ILi2EN4cute5tupleIJNS5_1CILi1EEES8_S8_EEENS6_IJNS7_ILi192EEENS7_ILi160EEENS7_ILi64EEEEEELi64ENS_12float_e4m3_tEfNS_4arch4Sm90ELb0ELb1ELb1ELb0ELb0ELb0ELb0ELb1ELb1ELb1ELb1ELb0EEENS1_21CollectiveEpilogueFwdINS6_IJSA_SC_SB_EEES9_NS_10bfloat16_tESG_Li384ELb0ELb1ELb1ELb1EEENS1_19SingleTileSchedulerILb0ELb1ELb1ELi192EEEEEEEEEvNT_6ParamsE:
	.zero		3456


//--------------------- .nv.constant0._ZN7cutlass13device_kernelIN5flash11enable_sm90INS1_16FlashAttnFwdSm90INS1_25CollectiveMainloopFwdSm90ILi2EN4cute5tupleIJNS5_1CILi1EEES8_S8_EEENS6_IJNS7_ILi192EEENS7_ILi160EEENS7_ILi64EEEEEELi64ENS_12float_e4m3_tEfNS_4arch4Sm90ELb0ELb1ELb1ELb1ELb0ELb0ELb0ELb1ELb1ELb1ELb1ELb0EEENS1_21CollectiveEpilogueFwdINS6_IJSA_SC_SB_EEES9_NS_10bfloat16_tESG_Li384ELb1ELb1ELb1ELb1EEENS1_36VarlenDynamicPersistentTileSchedulerILi192ELi160ELi384ELi128ELb1ELb1ELb1ELb1ELb0ELb1EEEEEEEEEvNT_6ParamsE --------------------------
	.section	.nv.constant0._ZN7cutlass13device_kernelIN5flash11enable_sm90INS1_16FlashAttnFwdSm90INS1_25CollectiveMainloopFwdSm90ILi2EN4cute5tupleIJNS5_1CILi1EEES8_S8_EEENS6_IJNS7_ILi192EEENS7_ILi160EEENS7_ILi64EEEEEELi64ENS_12float_e4m3_tEfNS_4arch4Sm90ELb0ELb1ELb1ELb1ELb0ELb0ELb0ELb1ELb1ELb1ELb1ELb0EEENS1_21CollectiveEpilogueFwdINS6_IJSA_SC_SB_EEES9_NS_10bfloat16_tESG_Li384ELb1ELb1ELb1ELb1EEENS1_36VarlenDynamicPersistentTileSchedulerILi192ELi160ELi384ELi128ELb1ELb1ELb1ELb1ELb0ELb1EEEEEEEEEvNT_6ParamsE,"a",@progbits
	.sectionflags	@""
	.align	4
.nv.constant0._ZN7cutlass13device_kernelIN5flash11enable_sm90INS1_16FlashAttnFwdSm90INS1_25CollectiveMainloopFwdSm90ILi2EN4cute5tupleIJNS5_1CILi1EEES8_S8_EEENS6_IJNS7_ILi192EEENS7_ILi160EEENS7_ILi64EEEEEELi64ENS_12float_e4m3_tEfNS_4arch4Sm90ELb0ELb1ELb1ELb1ELb0ELb0ELb0ELb1ELb1ELb1ELb1ELb0EEENS1_21CollectiveEpilogueFwdINS6_IJSA_SC_SB_EEES9_NS_10bfloat16_tESG_Li384ELb1ELb1ELb1ELb1EEENS1_36VarlenDynamicPersistentTileSchedulerILi192ELi160ELi384ELi128ELb1ELb1ELb1ELb1ELb0ELb1EEEEEEEEEvNT_6ParamsE:
	.zero		3584


//--------------------- .nv.constant0._ZN7cutlass13device_kernelIN5flash11enable_sm90INS1_16FlashAttnFwdSm90INS1_25CollectiveMainloopFwdSm90ILi2EN4cute5tupleIJNS5_1CILi1EEES8_S8_EEENS6_IJNS7_ILi192EEENS7_ILi160EEENS7_ILi64EEEEEELi64ENS_12float_e4m3_tEfNS_4arch4Sm90ELb0ELb1ELb1ELb1ELb0ELb1ELb0ELb1ELb1ELb1ELb1ELb0EEENS1_21CollectiveEpilogueFwdINS6_IJSA_SC_SB_EEES9_NS_10bfloat16_tESG_Li384ELb1ELb1ELb1ELb1EEENS1_36VarlenDynamicPersistentTileSchedulerILi192ELi160ELi384ELi128ELb1ELb1ELb1ELb1ELb0ELb1EEEEEEEEEvNT_6ParamsE --------------------------
	.section	.nv.constant0._ZN7cutlass13device_kernelIN5flash11enable_sm90INS1_16FlashAttnFwdSm90INS1_25CollectiveMainloopFwdSm90ILi2EN4cute5tupleIJNS5_1CILi1EEES8_S8_EEENS6_IJNS7_ILi192EEENS7_ILi160EEENS7_ILi64EEEEEELi64ENS_12float_e4m3_tEfNS_4arch4Sm90ELb0ELb1ELb1ELb1ELb0ELb1ELb0ELb1ELb1ELb1ELb1ELb0EEENS1_21CollectiveEpilogueFwdINS6_IJSA_SC_SB_EEES9_NS_10bfloat16_tESG_Li384ELb1ELb1ELb1ELb1EEENS1_36VarlenDynamicPersistentTileSchedulerILi192ELi160ELi384ELi128ELb1ELb1ELb1ELb1ELb0ELb1EEEEEEEEEvNT_6ParamsE,"a",@progbits
	.sectionflags	@""
	.align	4
.nv.constant0._ZN7cutlass13device_kernelIN5flash11enable_sm90INS1_16FlashAttnFwdSm90INS1_25CollectiveMainloopFwdSm90ILi2EN4cute5tupleIJNS5_1CILi1EEES8_S8_EEENS6_IJNS7_ILi192EEENS7_ILi160EEENS7_ILi64EEEEEELi64ENS_12float_e4m3_tEfNS_4arch4Sm90ELb0ELb1ELb1ELb1ELb0ELb1ELb0ELb1ELb1ELb1ELb1ELb0EEENS1_21CollectiveEpilogueFwdINS6_IJSA_SC_SB_EEES9_NS_10bfloat16_tESG_Li384ELb1ELb1ELb1ELb1EEENS1_36VarlenDynamicPersistentTileSchedulerILi192ELi160ELi384ELi128ELb1ELb1ELb1ELb1ELb0ELb1EEEEEEEEEvNT_6ParamsE:
	.zero		3584


//--------------------- .nv.constant0._ZN7cutlass13device_kernelIN5flash11enable_sm90INS1_16FlashAttnFwdSm90INS1_25CollectiveMainloopFwdSm90ILi2EN4cute5tupleIJNS5_1CILi1EEES8_S8_EEENS6_IJNS7_ILi192EEENS7_ILi160EEENS7_ILi64EEEEEELi64ENS_12float_e4m3_tEfNS_4arch4Sm90ELb1ELb0ELb1ELb0ELb0ELb0ELb0ELb1ELb1ELb1ELb1ELb0EEENS1_21CollectiveEpilogueFwdINS6_IJSA_SC_SB_EEES9_NS_10bfloat16_tESG_Li384ELb0ELb1ELb1ELb1EEENS1_19SingleTileSchedulerILb0ELb1ELb1ELi192EEEEEEEEEvNT_6ParamsE --------------------------
	.section	.nv.constant0._ZN7cutlass13device_kernelIN5flash11enable_sm90INS1_16FlashAttnFwdSm90INS1_25CollectiveMainloopFwdSm90ILi2EN4cute5tupleIJNS5_1CILi1EEES8_S8_EEENS6_IJNS7_ILi192EEENS7_ILi160EEENS7_ILi64EEEEEELi64ENS_12float_e4m3_tEfNS_4arch4Sm90ELb1ELb0ELb1ELb0ELb0ELb0ELb0ELb1ELb1ELb1ELb1ELb0EEENS1_21CollectiveEpilogueFwdINS6_IJSA_SC_SB_EEES9_NS_10bfloat16_tESG_Li384ELb0ELb1ELb1ELb1EEENS1_19SingleTileSchedulerILb0ELb1ELb1ELi192EEEEEEEEEvNT_6ParamsE,"a",@progbits
	.sectionflags	@""
	.align	4
.nv.constant0._ZN7cutlass13device_kernelIN5flash11enable_sm90INS1_16FlashAttnFwdSm90INS1_25CollectiveMainloopFwdSm90ILi2EN4cute5tupleIJNS5_1CILi1EEES8_S8_EEENS6_IJNS7_ILi192EEENS7_ILi160EEENS7_ILi64EEEEEELi64ENS_12float_e4m3_tEfNS_4arch4Sm90ELb1ELb0ELb1ELb0ELb0ELb0ELb0ELb1ELb1ELb1ELb1ELb0EEENS1_21CollectiveEpilogueFwdINS6_IJSA_SC_SB_EEES9_NS_10bfloat16_tESG_Li384ELb0ELb1ELb1ELb1EEENS1_19SingleTileSchedulerILb0ELb1ELb1ELi192EEEEEEEEEvNT_6ParamsE:
	.zero		3456


//--------------------- .nv.constant0._ZN7cutlass13device_kernelIN5flash11enable_sm90INS1_16FlashAttnFwdSm90INS1_25CollectiveMainloopFwdSm90ILi2EN4cute5tupleIJNS5_1CILi1EEES8_S8_EEENS6_IJNS7_ILi192EEENS7_ILi160EEENS7_ILi64EEEEEELi64ENS_12float_e4m3_tEfNS_4arch4Sm90ELb1ELb0ELb1ELb1ELb0ELb0ELb0ELb1ELb1ELb1ELb1ELb0EEENS1_21CollectiveEpilogueFwdINS6_IJSA_SC_SB_EEES9_NS_10bfloat16_tESG_Li384ELb1ELb1ELb1ELb1EEENS1_36VarlenDynamicPersistentTileSchedulerILi192ELi160ELi384ELi128ELb1ELb1ELb1ELb1ELb1ELb1EEEEEEEEEvNT_6ParamsE --------------------------
	.section	.nv.constant0._ZN7cutlass13device_kernelIN5flash11enable_sm90INS1_16FlashAttnFwdSm90INS1_25CollectiveMainloopFwdSm90ILi2EN4cute5tupleIJNS5_1CILi1EEES8_S8_EEENS6_IJNS7_ILi192EEENS7_ILi160EEENS7_ILi64EEEEEELi64ENS_12float_e4m3_tEfNS_4arch4Sm90ELb1ELb0ELb1ELb1ELb0ELb0ELb0ELb1ELb1ELb1ELb1ELb0EEENS1_21CollectiveEpilogueFwdINS6_IJSA_SC_SB_EEES9_NS_10bfloat16_tESG_Li384ELb1ELb1ELb1ELb1EEENS1_36VarlenDynamicPersistentTileSchedulerILi192ELi160ELi384ELi128ELb1ELb1ELb1ELb1ELb1ELb1EEEEEEEEEvNT_6ParamsE,"a",@progbits
	.sectionflags	@""
	.align	4
.nv.constant0._ZN7cutlass13device_kernelIN5flash11enable_sm90INS1_16FlashAttnFwdSm90INS1_25CollectiveMainloopFwdSm90ILi2EN4cute5tupleIJNS5_1CILi1EEES8_S8_EEENS6_IJNS7_ILi192EEENS7_ILi160EEENS7_ILi64EEEEEELi64ENS_12float_e4m3_tEfNS_4arch4Sm90ELb1ELb0ELb1ELb1ELb0ELb0ELb0ELb1ELb1ELb1ELb1ELb0EEENS1_21CollectiveEpilogueFwdINS6_IJSA_SC_SB_EEES9_NS_10bfloat16_tESG_Li384ELb1ELb1ELb1ELb1EEENS1_36VarlenDynamicPersistentTileSchedulerILi192ELi160ELi384ELi128ELb1ELb1ELb1ELb1ELb1ELb1EEEEEEEEEvNT_6ParamsE:
	.zero		3584


//--------------------- .nv.constant0._ZN7cutlass13device_kernelIN5flash11enable_sm90INS1_16FlashAttnFwdSm90INS1_25CollectiveMainloopFwdSm90ILi2EN4cute5tupleIJNS5_1CILi1EEES8_S8_EEENS6_IJNS7_ILi192EEENS7_ILi160EEENS7_ILi64EEEEEELi64ENS_12float_e4m3_tEfNS_4arch4Sm90ELb1ELb0ELb1ELb1ELb0ELb1ELb0ELb1ELb1ELb1ELb1ELb0EEENS1_21CollectiveEpilogueFwdINS6_IJSA_SC_SB_EEES9_NS_10bfloat16_tESG_Li384ELb1ELb1ELb1ELb1EEENS1_36VarlenDynamicPersistentTileSchedulerILi192ELi160ELi384ELi128ELb1ELb1ELb1ELb1ELb1ELb1EEEEEEEEEvNT_6ParamsE --------------------------
	.section	.nv.constant0._ZN7cutlass13device_kernelIN5flash11enable_sm90INS1_16FlashAttnFwdSm90INS1_25CollectiveMainloopFwdSm90ILi2EN4cute5tupleIJNS5_1CILi1EEES8_S8_EEENS6_IJNS7_ILi192EEENS7_ILi160EEENS7_ILi64EEEEEELi64ENS_12float_e4m3_tEfNS_4arch4Sm90ELb1ELb0ELb1ELb1ELb0ELb1ELb0ELb1ELb1ELb1ELb1ELb0EEENS1_21CollectiveEpilogueFwdINS6_IJSA_SC_SB_EEES9_NS_10bfloat16_tESG_Li384ELb1ELb1ELb1ELb1EEENS1_36VarlenDynamicPersistentTileSchedulerILi192ELi160ELi384ELi128ELb1ELb1ELb1ELb1ELb1ELb1EEEEEEEEEvNT_6ParamsE,"a",@progbits
	.sectionflags	@""
	.align	4
.nv.constant0._ZN7cutlass13device_kernelIN5flash11enable_sm90INS1_16FlashAttnFwdSm90INS1_25CollectiveMainloopFwdSm90ILi2EN4cute5tupleIJNS5_1CILi1EEES8_S8_EEENS6_IJNS7_ILi192EEENS7_ILi160EEENS7_ILi64EEEEEELi64ENS_12float_e4m3_tEfNS_4arch4Sm90ELb1ELb0ELb1ELb1ELb0ELb1ELb0ELb1ELb1ELb1ELb1ELb0EEENS1_21CollectiveEpilogueFwdINS6_IJSA_SC_SB_EEES9_NS_10bfloat16_tESG_Li384ELb1ELb1ELb1ELb1EEENS1_36VarlenDynamicPersistentTileSchedulerILi192ELi160ELi384ELi128ELb1ELb1ELb1ELb1ELb1ELb1EEEEEEEEEvNT_6ParamsE:
	.zero		3584


//--------------------- SYMBOLS --------------------------

	.type		.nv.reservedSmem.offset0,@object
	.size		.nv.reservedSmem.offset0,0x4
